def matmul_kernel(
    a_ptr,
    b_ptr,
    c_ptr,
    M,
    N,
    K,
    stride_am,
    stride_ak,
    stride_bk,
    stride_bn,
    stride_cm,
    stride_cn,
    BLOCK_M: tl.constexpr,
    BLOCK_N: tl.constexpr,
    BLOCK_K: tl.constexpr,
    GROUP_M: tl.constexpr,
):
    pid = tl.program_id(axis=0)
    num_pid_m = tl.cdiv(M, BLOCK_M)
    num_pid_n = tl.cdiv(N, BLOCK_N)
    num_pid_in_group = GROUP_M * num_pid_n
    group_id = pid // num_pid_in_group
    first_pid_m = group_id * GROUP_M
    group_size_m = min(num_pid_m - first_pid_m, GROUP_M)
    pid_m = first_pid_m + ((pid % num_pid_in_group) % group_size_m)
    pid_n = (pid % num_pid_in_group) // group_size_m

    offs_am = (pid_m * BLOCK_M + tl.arange(0, BLOCK_M)) % M
    offs_bn = (pid_n * BLOCK_N + tl.arange(0, BLOCK_N)) % N
    offs_k = tl.arange(0, BLOCK_K)
    a_ptrs = a_ptr + offs_am[:, None] * stride_am + offs_k[None, :] * stride_ak
    b_ptrs = b_ptr + offs_k[:, None] * stride_bk + offs_bn[None, :] * stride_bn

    acc = tl.zeros((BLOCK_M, BLOCK_N), dtype=tl.float32)
    for kk in range(0, tl.cdiv(K, BLOCK_K)):
        a = tl.load(a_ptrs, mask=offs_k[None, :] < K - kk * BLOCK_K, other=0.0)
        b = tl.load(b_ptrs, mask=offs_k[:, None] < K - kk * BLOCK_K, other=0.0)
        acc = tl.dot(a, b, acc)
        a_ptrs += BLOCK_K * stride_ak
        b_ptrs += BLOCK_K * stride_bk

    c = acc.to(c_ptr.dtype.element_ty)
    offs_cm = pid_m * BLOCK_M + tl.arange(0, BLOCK_M)
    offs_cn = pid_n * BLOCK_N + tl.arange(0, BLOCK_N)
    c_ptrs = c_ptr + offs_cm[:, None] * stride_cm + offs_cn[None, :] * stride_cn
    mask = (offs_cm[:, None] < M) & (offs_cn[None, :] < N)
    tl.store(c_ptrs, c, mask=mask)

# config = {"BLOCK_K": 128, "BLOCK_M": 512, "BLOCK_N": 64, "GROUP_M": 1, "arch": "sm_100", "dtype": "fp8e5m2", "num_ctas": 1, "num_stages": 3, "num_warps": 4}
# arch = sm_100


// ===== COMPILED SASS (sm_100a) =====

	.target	sm_100a

	.elftype	@"ET_EXEC"


//--------------------- .note.nv.tkinfo           --------------------------
	.section	.note.nv.tkinfo,"",@"SHT_NOTE"
	.sectionflags	@"SHF_NOTE_NV_TKINFO"
	.tkinfo
        /*0018*/ 	.word	0x00000081
        /*0030*/ 	.string	""
        /*0030*/ 	.string	"ptxas-blackwell"
        /*0030*/ 	.string	"Cuda compilation tools, release 12.9, V12.9.86"
        /*0030*/ 	.string	"Build cuda_12.9.r12.9/compiler.36037853_0"
        /*0030*/ 	.string	"-v  -suppress-debug-info  -lineinfo  -arch sm_100a "



//--------------------- .note.nv.cuver            --------------------------
	.section	.note.nv.cuver,"",@"SHT_NOTE"
	.sectionflags	@"SHF_NOTE_NV_CUVER"
        /*0018*/ 	.short	0x0001
        /*001a*/ 	.short	0x0064
        /*001c*/ 	.short	0x0001
        /*001e*/ 	.short	0x0000
        /*0020*/ 	.short	0x0001
        /*0022*/ 	.short	0x0000


//--------------------- .nv.info                  --------------------------
	.section	.nv.info,"",@"SHT_CUDA_INFO"
	.align	4


	//----- nvinfo : EIATTR_REGCOUNT
	.align		4
        /*0000*/ 	.byte	0x04, 0x2f
        /*0002*/ 	.short	(.L_4 - .L_3)
	.align		4
.L_3:
        /*0004*/ 	.word	index@(matmul_kernel)
        /*0008*/ 	.word	0x00000060


	//----- nvinfo : EIATTR_FRAME_SIZE
	.align		4
.L_4:
        /*000c*/ 	.byte	0x04, 0x11
        /*000e*/ 	.short	(.L_6 - .L_5)
	.align		4
.L_5:
        /*0010*/ 	.word	index@($__internal_2_$__cuda_sm10x_tcgen05_guardrail_trap_unallocated_columns_being_dealloced)
        /*0014*/ 	.word	0x00001fa8


	//----- nvinfo : EIATTR_FRAME_SIZE
	.align		4
.L_6:
        /*0018*/ 	.byte	0x04, 0x11
        /*001a*/ 	.short	(.L_8 - .L_7)
	.align		4
.L_7:
        /*001c*/ 	.word	index@($__internal_1_$__cuda_sm10x_tcgen05_guardrail_trap_phase_invalid_during_alloc)
        /*0020*/ 	.word	0x00001fa8


	//----- nvinfo : EIATTR_FRAME_SIZE
	.align		4
.L_8:
        /*0024*/ 	.byte	0x04, 0x11
        /*0026*/ 	.short	(.L_10 - .L_9)
	.align		4
.L_9:
        /*0028*/ 	.word	index@($__internal_0_$__cuda_sm10x_tcgen05_guardrail_trap_col_being_dealloced_not_returned_by_alloc)
        /*002c*/ 	.word	0x00001fa8


	//----- nvinfo : EIATTR_FRAME_SIZE
	.align		4
.L_10:
        /*0030*/ 	.byte	0x04, 0x11
        /*0032*/ 	.short	(.L_12 - .L_11)
	.align		4
.L_11:
        /*0034*/ 	.word	index@(matmul_kernel)
        /*0038*/ 	.word	0x00001fa8


	//----- nvinfo : EIATTR_MIN_STACK_SIZE
	.align		4
.L_12:
        /*003c*/ 	.byte	0x04, 0x12
        /*003e*/ 	.short	(.L_14 - .L_13)
	.align		4
.L_13:
        /*0040*/ 	.word	index@(matmul_kernel)
        /*0044*/ 	.word	0x00001fa8
.L_14:


//--------------------- .nv.info.matmul_kernel    --------------------------
	.section	.nv.info.matmul_kernel,"",@"SHT_CUDA_INFO"
	.sectionflags	@""
	.align	4


	//----- nvinfo : EIATTR_CUDA_API_VERSION
	.align		4
        /*0000*/ 	.byte	0x04, 0x37
        /*0002*/ 	.short	(.L_16 - .L_15)
.L_15:
        /*0004*/ 	.word	0x00000081


	//----- nvinfo : EIATTR_KPARAM_INFO
	.align		4
.L_16:
        /*0008*/ 	.byte	0x04, 0x17
        /*000a*/ 	.short	(.L_18 - .L_17)
.L_17:
        /*000c*/ 	.word	0x00000000
        /*0010*/ 	.short	0x000d
        /*0012*/ 	.short	0x0048
        /*0014*/ 	.byte	0x00, 0xf4, 0x21, 0x00


	//----- nvinfo : EIATTR_KPARAM_INFO
	.align		4
.L_18:
        /*0018*/ 	.byte	0x04, 0x17
        /*001a*/ 	.short	(.L_20 - .L_19)
.L_19:
        /*001c*/ 	.word	0x00000000
        /*0020*/ 	.short	0x000c
        /*0022*/ 	.short	0x0040
        /*0024*/ 	.byte	0x00, 0xf4, 0x21, 0x00


	//----- nvinfo : EIATTR_KPARAM_INFO
	.align		4
.L_20:
        /*0028*/ 	.byte	0x04, 0x17
        /*002a*/ 	.short	(.L_22 - .L_21)
.L_21:
        /*002c*/ 	.word	0x00000000
        /*0030*/ 	.short	0x000b
        /*0032*/ 	.short	0x0038
        /*0034*/ 	.byte	0x00, 0xf0, 0x11, 0x00


	//----- nvinfo : EIATTR_KPARAM_INFO
	.align		4
.L_22:
        /*0038*/ 	.byte	0x04, 0x17
        /*003a*/ 	.short	(.L_24 - .L_23)
.L_23:
        /*003c*/ 	.word	0x00000000
        /*0040*/ 	.short	0x000a
        /*0042*/ 	.short	0x0034
        /*0044*/ 	.byte	0x00, 0xf0, 0x11, 0x00


	//----- nvinfo : EIATTR_KPARAM_INFO
	.align		4
.L_24:
        /*0048*/ 	.byte	0x04, 0x17
        /*004a*/ 	.short	(.L_26 - .L_25)
.L_25:
        /*004c*/ 	.word	0x00000000
        /*0050*/ 	.short	0x0009
        /*0052*/ 	.short	0x0030
        /*0054*/ 	.byte	0x00, 0xf0, 0x11, 0x00


	//----- nvinfo : EIATTR_KPARAM_INFO
	.align		4
.L_26:
        /*0058*/ 	.byte	0x04, 0x17
        /*005a*/ 	.short	(.L_28 - .L_27)
.L_27:
        /*005c*/ 	.word	0x00000000
        /*0060*/ 	.short	0x0008
        /*0062*/ 	.short	0x002c
        /*0064*/ 	.byte	0x00, 0xf0, 0x11, 0x00


	//----- nvinfo : EIATTR_KPARAM_INFO
	.align		4
.L_28:
        /*0068*/ 	.byte	0x04, 0x17
        /*006a*/ 	.short	(.L_30 - .L_29)
.L_29:
        /*006c*/ 	.word	0x00000000
        /*0070*/ 	.short	0x0007
        /*0072*/ 	.short	0x0028
        /*0074*/ 	.byte	0x00, 0xf0, 0x11, 0x00


	//----- nvinfo : EIATTR_KPARAM_INFO
	.align		4
.L_30:
        /*0078*/ 	.byte	0x04, 0x17
        /*007a*/ 	.short	(.L_32 - .L_31)
.L_31:
        /*007c*/ 	.word	0x00000000
        /*0080*/ 	.short	0x0006
        /*0082*/ 	.short	0x0024
        /*0084*/ 	.byte	0x00, 0xf0, 0x11, 0x00


	//----- nvinfo : EIATTR_KPARAM_INFO
	.align		4
.L_32:
        /*0088*/ 	.byte	0x04, 0x17
        /*008a*/ 	.short	(.L_34 - .L_33)
.L_33:
        /*008c*/ 	.word	0x00000000
        /*0090*/ 	.short	0x0005
        /*0092*/ 	.short	0x0020
        /*0094*/ 	.byte	0x00, 0xf0, 0x11, 0x00


	//----- nvinfo : EIATTR_KPARAM_INFO
	.align		4
.L_34:
        /*0098*/ 	.byte	0x04, 0x17
        /*009a*/ 	.short	(.L_36 - .L_35)
.L_35:
        /*009c*/ 	.word	0x00000000
        /*00a0*/ 	.short	0x0004
        /*00a2*/ 	.short	0x001c
        /*00a4*/ 	.byte	0x00, 0xf0, 0x11, 0x00


	//----- nvinfo : EIATTR_KPARAM_INFO
	.align		4
.L_36:
        /*00a8*/ 	.byte	0x04, 0x17
        /*00aa*/ 	.short	(.L_38 - .L_37)
.L_37:
        /*00ac*/ 	.word	0x00000000
        /*00b0*/ 	.short	0x0003
        /*00b2*/ 	.short	0x0018
        /*00b4*/ 	.byte	0x00, 0xf0, 0x11, 0x00


	//----- nvinfo : EIATTR_KPARAM_INFO
	.align		4
.L_38:
        /*00b8*/ 	.byte	0x04, 0x17
        /*00ba*/ 	.short	(.L_40 - .L_39)
.L_39:
        /*00bc*/ 	.word	0x00000000
        /*00c0*/ 	.short	0x0002
        /*00c2*/ 	.short	0x0010
        /*00c4*/ 	.byte	0x00, 0xf4, 0x21, 0x00


	//----- nvinfo : EIATTR_KPARAM_INFO
	.align		4
.L_40:
        /*00c8*/ 	.byte	0x04, 0x17
        /*00ca*/ 	.short	(.L_42 - .L_41)
.L_41:
        /*00cc*/ 	.word	0x00000000
        /*00d0*/ 	.short	0x0001
        /*00d2*/ 	.short	0x0008
        /*00d4*/ 	.byte	0x00, 0xf4, 0x21, 0x00


	//----- nvinfo : EIATTR_KPARAM_INFO
	.align		4
.L_42:
        /*00d8*/ 	.byte	0x04, 0x17
        /*00da*/ 	.short	(.L_44 - .L_43)
.L_43:
        /*00dc*/ 	.word	0x00000000
        /*00e0*/ 	.short	0x0000
        /*00e2*/ 	.short	0x0000
        /*00e4*/ 	.byte	0x00, 0xf4, 0x21, 0x00


	//----- nvinfo : EIATTR_AT_ENTRY_FRAGMENTS
	.align		4
.L_44:
        /*00e8*/ 	.byte	0x04, 0x4f
        /*00ea*/ 	.short	(.L_46 - .L_45)


	//   ....[0]....
.L_45:
        /*00ec*/ 	.word	0x00000004


	//----- nvinfo : EIATTR_RESERVED_SMEM_USED
	.align		4
.L_46:
        /*00f0*/ 	.byte	0x01, 0x41
	.zero		2


	//----- nvinfo : EIATTR_SPARSE_MMA_MASK
	.align		4
        /*00f4*/ 	.byte	0x03, 0x50
        /*00f6*/ 	.short	0x0000


	//----- nvinfo : EIATTR_TCGEN05_1CTA_USED
	.align		4
        /*00f8*/ 	.byte	0x01, 0x51
	.zero		2


	//----- nvinfo : EIATTR_MAXREG_COUNT
	.align		4
        /*00fc*/ 	.byte	0x03, 0x1b
        /*00fe*/ 	.short	0x00ff


	//----- nvinfo : EIATTR_NUM_BARRIERS
	.align		4
        /*0100*/ 	.byte	0x02, 0x4c
        /*0102*/ 	.byte	0x01
	.zero		1


	//----- nvinfo : EIATTR_ANNOTATIONS
	.align		4
        /*0104*/ 	.byte	0x04, 0x55
        /*0106*/ 	.short	(.L_48 - .L_47)


	//   ....[0]....
.L_47:
        /*0108*/ 	.word	0x00000001
        /*010c*/ 	.byte	0x60, 0x33, 0x00, 0x00, 0x01, 0x00, 0x00, 0x00, 0x90, 0x34, 0x00, 0x00, 0x01, 0x00, 0x00, 0x00
        /* <DEDUP_REMOVED lines=202> */
        /*0dbc*/ 	.byte	0xd0, 0x68, 0x00, 0x00


	//----- nvinfo : EIATTR_INT_WARP_WIDE_INSTR_OFFSETS
	.align		4
.L_48:
        /*0dc0*/ 	.byte	0x04, 0x31
        /*0dc2*/ 	.short	(.L_50 - .L_49)


	//   ....[0]....
.L_49:
        /*0dc4*/ 	.word	0x000042d0


	//   ....[1]....
        /*0dc8*/ 	.word	0x000042e0


	//   ....[2]....
        /*0dcc*/ 	.word	0x000047e0


	//   ....[3]....
        /*0dd0*/ 	.word	0x00053160


	//   ....[4]....
        /*0dd4*/ 	.word	0x000531b0


	//----- nvinfo : EIATTR_COOP_GROUP_MASK_REGIDS
	.align		4
.L_50:
        /*0dd8*/ 	.byte	0x04, 0x29
        /*0dda*/ 	.short	(.L_52 - .L_51)


	//   ....[0]....
.L_51:
        /*0ddc*/ 	.word	0xffffffff


	//   ....[1]....
        /*0de0*/ 	.word	0xffffffff


	//   ....[2]....
        /*0de4*/ 	.word	0xffffffff


	//   ....[3]....
        /*0de8*/ 	.word	0xffffffff


	//----- nvinfo : EIATTR_COOP_GROUP_INSTR_OFFSETS
	.align		4
.L_52:
        /*0dec*/ 	.byte	0x04, 0x28
        /*0dee*/ 	.short	(.L_54 - .L_53)


	//   ....[0]....
.L_53:
        /*0df0*/ 	.word	0x00000070


	//   ....[1]....
        /*0df4*/ 	.word	0x00000330


	//   ....[2]....
        /*0df8*/ 	.word	0x00052ff0


	//   ....[3]....
        /*0dfc*/ 	.word	0x00053260


	//----- nvinfo : EIATTR_VRC_CTA_INIT_COUNT
	.align		4
.L_54:
        /*0e00*/ 	.byte	0x02, 0x4a
        /*0e02*/ 	.byte	0x80
	.zero		1


	//----- nvinfo : EIATTR_MBARRIER_INSTR_OFFSETS
	.align		4
        /*0e04*/ 	.byte	0x04, 0x39
        /*0e06*/ 	.short	(.L_56 - .L_55)


	//   ....[0]....
.L_55:
        /*0e08*/ 	.word	0x000044c0
        /*0e0c*/ 	.word	0x000000ff
        /*0e10*/ 	.word	0x00000000
        /*0e14*/ 	.short	0x0100
        /*0e16*/ 	.byte	0x06
	.zero		1


	//   ....[1]....
        /*0e18*/ 	.word	0x00004830
        /*0e1c*/ 	.word	0x000000ff
        /*0e20*/ 	.word	0x00024008
        /*0e24*/ 	.short	0x0100
        /*0e26*/ 	.byte	0x04
	.zero		1


	//   ....[2]....
        /*0e28*/ 	.word	0x00030940
        /*0e2c*/ 	.word	0x000000ff
        /*0e30*/ 	.word	0x00000000
        /*0e34*/ 	.short	0x010a
        /*0e36*/ 	.byte	0x06
	.zero		1


	//   ....[3]....
        /*0e38*/ 	.word	0x00049a40
        /*0e3c*/ 	.word	0x000000ff
        /*0e40*/ 	.word	0x00000000
        /*0e44*/ 	.short	0x010a
        /*0e46*/ 	.byte	0x06
	.zero		1


	//   ....[4]....
        /*0e48*/ 	.word	0x00049b30
        /*0e4c*/ 	.word	0x000000ff
        /*0e50*/ 	.word	0x00024000
        /*0e54*/ 	.short	0x0108
        /*0e56*/ 	.byte	0x04
	.zero		1


	//   ....[5]....
        /*0e58*/ 	.word	0x00049bf0
        /*0e5c*/ 	.word	0x000000ff
        /*0e60*/ 	.word	0x00024008
        /*0e64*/ 	.short	0x0108
        /*0e66*/ 	.byte	0x04
	.zero		1


	//   ....[6]....
        /*0e68*/ 	.word	0x00053280
        /*0e6c*/ 	.word	0x000000ff
        /*0e70*/ 	.word	0x00000000
        /*0e74*/ 	.short	0x010a
        /*0e76*/ 	.byte	0x06
	.zero		1


	//   ....[7]....
        /*0e78*/ 	.word	0x000532b0
        /*0e7c*/ 	.word	0x000000ff
        /*0e80*/ 	.word	0x00000000
        /*0e84*/ 	.short	0x010a
        /*0e86*/ 	.byte	0x06
	.zero		1


	//----- nvinfo : EIATTR_NUM_MBARRIERS
	.align		4
.L_56:
        /*0e88*/ 	.byte	0x03, 0x38
        /*0e8a*/ 	.short	0x0002


	//----- nvinfo : EIATTR_EXIT_INSTR_OFFSETS
	.align		4
        /*0e8c*/ 	.byte	0x04, 0x1c
        /*0e8e*/ 	.short	(.L_58 - .L_57)


	//   ....[0]....
.L_57:
        /*0e90*/ 	.word	0x00053270


	//----- nvinfo : EIATTR_REQNTID
	.align		4
.L_58:
        /*0e94*/ 	.byte	0x04, 0x10
        /*0e96*/ 	.short	(.L_60 - .L_59)
.L_59:
        /*0e98*/ 	.word	0x00000080
        /*0e9c*/ 	.word	0x00000001
        /*0ea0*/ 	.word	0x00000001


	//----- nvinfo : EIATTR_CRS_STACK_SIZE
	.align		4
.L_60:
        /*0ea4*/ 	.byte	0x04, 0x1e
        /*0ea6*/ 	.short	(.L_62 - .L_61)
.L_61:
        /*0ea8*/ 	.word	0x00000000


	//----- nvinfo : EIATTR_CBANK_PARAM_SIZE
	.align		4
.L_62:
        /*0eac*/ 	.byte	0x03, 0x19
        /*0eae*/ 	.short	0x0050


	//----- nvinfo : EIATTR_PARAM_CBANK
	.align		4
        /*0eb0*/ 	.byte	0x04, 0x0a
        /*0eb2*/ 	.short	(.L_64 - .L_63)
	.align		4
.L_63:
        /*0eb4*/ 	.word	index@(.nv.constant0.matmul_kernel)
        /*0eb8*/ 	.short	0x0380
        /*0eba*/ 	.short	0x0050


	//----- nvinfo : EIATTR_SW_WAR
	.align		4
.L_64:
        /*0ebc*/ 	.byte	0x04, 0x36
        /*0ebe*/ 	.short	(.L_66 - .L_65)
.L_65:
        /*0ec0*/ 	.word	0x00000008
.L_66:


//--------------------- .nv.compat                --------------------------
	.section	.nv.compat,"",@"SHT_CUDA_COMPAT_INFO"
	.align	4
        /*0000*/ 	.byte	0x02, 0x02, 0x02, 0x00, 0x02, 0x05, 0x05, 0x00, 0x02, 0x03, 0x00, 0x00, 0x02, 0x06, 0x01, 0x00


//--------------------- .nv.callgraph             --------------------------
	.section	.nv.callgraph,"",@"SHT_CUDA_CALLGRAPH"
	.align	4
	.sectionentsize	8
	.align		4
        /*0000*/ 	.word	0x00000000
	.align		4
        /*0004*/ 	.word	0xffffffff
	.align		4
        /*0008*/ 	.word	0x00000000
	.align		4
        /*000c*/ 	.word	0xfffffffe
	.align		4
        /*0010*/ 	.word	0x00000000
	.align		4
        /*0014*/ 	.word	0xfffffffd
	.align		4
        /*0018*/ 	.word	0x00000000
	.align		4
        /*001c*/ 	.word	0xfffffffc


//--------------------- .text.matmul_kernel       --------------------------
	.section	.text.matmul_kernel,"ax",@progbits
	.align	128
        .global         matmul_kernel
        .type           matmul_kernel,@function
        .size           matmul_kernel,(.L_x_20 - matmul_kernel)
        .other          matmul_kernel,@"STO_CUDA_ENTRY STV_DEFAULT"
matmul_kernel:
.text.matmul_kernel:
[----:B------:R-:W0:Y:S01]  /*0000*/  LDC R1, c[0x0][0x37c] ;  /* 0x0000df00ff017b82 */ /* 0x000e220000000800 */
[----:B------:R-:W1:Y:S01]  /*0010*/  S2R R82, SR_TID.X ;  /* 0x0000000000527919 */ /* 0x000e620000002100 */
[----:B0-----:R-:W-:Y:S01]  /*0020*/  VIADD R1, R1, 0xffffe058 ;  /* 0xffffe05801017836 */ /* 0x001fe20000000000 */
[----:B-1----:R-:W-:-:S13]  /*0030*/  ISETP.GE.U32.AND P0, PT, R82, 0x20, PT ;  /* 0x000000205200780c */ /* 0x002fda0003f06070 */
[----:B------:R-:W-:Y:S02]  /*0040*/  VOTEU.ANY UP0, P0 ;  /* 0x0000000000ff7886 */ /* 0x000fe40000000100 */
[----:B------:R-:W-:Y:S05]  /*0050*/  BRA.U UP0, `(.L_x_0) ;  /* 0x0000000100b87547 */ /* 0x000fea000b800000 */
[----:B------:R-:W0:Y:S01]  /*0060*/  S2UR UR6, SR_CgaCtaId ;  /* 0x00000000000679c3 */ /* 0x000e220000008800 */
[----:B------:R-:W-:Y:S01]  /*0070*/  NOP ;  /* 0x0000000000007918 */ /* 0x000fe20000000000 */
[----:B------:R-:W-:Y:S02]  /*0080*/  UMOV UR4, 0x40 ;  /* 0x0000004000047882 */ /* 0x000fe40000000000 */
[----:B0-----:R-:W-:-:S09]  /*0090*/  ULEA UR4, UR6, UR4, 0x18 ;  /* 0x0000000406047291 */ /* 0x001fd2000f8ec0ff */
[----:B------:R-:W0:Y:S01]  /*00a0*/  LDS.U8 R0, [UR4] ;  /* 0x00000004ff007984 */ /* 0x000e220008000000 */
[----:B------:R-:W-:Y:S02]  /*00b0*/  UMOV UR4, 0x400 ;  /* 0x0000040000047882 */ /* 0x000fe40000000000 */
[----:B------:R-:W-:Y:S01]  /*00c0*/  ULEA UR4, UR6, UR4, 0x18 ;  /* 0x0000000406047291 */ /* 0x000fe2000f8ec0ff */
[----:B0-----:R-:W-:-:S13]  /*00d0*/  ISETP.NE.AND P0, PT, R0, RZ, PT ;  /* 0x000000ff0000720c */ /* 0x001fda0003f05270 */
[----:B------:R-:W-:Y:S05]  /*00e0*/  @P0 BRA `(.L_x_1) ;  /* 0x00000000007c0947 */ /* 0x000fea0003800000 */
[----:B------:R-:W-:-:S13]  /*00f0*/  ELECT P0, URZ, PT ;  /* 0x0000000000ff782f */ /* 0x000fda0003800000 */
[----:B------:R-:W-:Y:S05]  /*0100*/  @!P0 BRA `(.L_x_2) ;  /* 0x0000000000848947 */ /* 0x000fea0003800000 */
[----:B------:R-:W-:Y:S01]  /*0110*/  UMOV UR5, 0x8 ;  /* 0x0000000800057882 */ /* 0x000fe20000000000 */
[----:B------:R-:W-:Y:S02]  /*0120*/  IMAD.MOV.U32 R4, RZ, RZ, 0x1 ;  /* 0x00000001ff047424 */ /* 0x000fe400078e00ff */
[----:B------:R-:W-:Y:S02]  /*0130*/  IMAD.MOV.U32 R5, RZ, RZ, 0xff ;  /* 0x000000ffff057424 */ /* 0x000fe400078e00ff */
[----:B------:R-:W-:Y:S04]  /*0140*/  DEPBAR.LE SB0, 0x36 ;  /* 0x00008d800000791a */ /* 0x000fe80000000000 */
[----:B------:R-:W0:Y:S02]  /*0150*/  UTCATOMSWS.FIND_AND_SET.ALIGN UP1, UR5, UR5 ;  /* 0x00000005000575e3 */ /* 0x000e240008020800 */
[----:B0-----:R-:W-:-:S04]  /*0160*/  PLOP3.LUT P0, PT, PT, PT, UP1, 0x80, 0x8 ;  /* 0x000000000008781c */ /* 0x001fc80003f0f018 */
[----:B------:R-:W-:-:S04]  /*0170*/  SEL R0, RZ, 0xffffffff, !P0 ;  /* 0xffffffffff007807 */ /* 0x000fc80004000000 */
[----:B------:R-:W-:Y:S01]  /*0180*/  ISETP.NE.AND P0, PT, R0, RZ, PT ;  /* 0x000000ff0000720c */ /* 0x000fe20003f05270 */
[----:B------:R-:W-:-:S12]  /*0190*/  IMAD.U32 R0, RZ, RZ, UR5 ;  /* 0x00000005ff007e24 */ /* 0x000fd8000f8e00ff */
[----:B------:R-:W-:Y:S05]  /*01a0*/  @P0 BRA `(.L_x_3) ;  /* 0x0000000000240947 */ /* 0x000fea0003800000 */
.L_x_4:
[----:B------:R-:W-:Y:S05]  /*01b0*/  NANOSLEEP 0x64 ;  /* 0x000000640000795d */ /* 0x000fea0003800000 */
[----:B------:R-:W-:-:S05]  /*01c0*/  UMOV UR5, 0x8 ;  /* 0x0000000800057882 */ /* 0x000fca0000000000 */
[----:B------:R-:W-:Y:S04]  /*01d0*/  DEPBAR.LE SB0, 0x36 ;  /* 0x00008d800000791a */ /* 0x000fe80000000000 */
[----:B------:R-:W0:Y:S02]  /*01e0*/  UTCATOMSWS.FIND_AND_SET.ALIGN UP1, UR5, UR5 ;  /* 0x00000005000575e3 */ /* 0x000e240008020800 */
[----:B0-----:R-:W-:-:S04]  /*01f0*/  PLOP3.LUT P0, PT, PT, PT, UP1, 0x80, 0x8 ;  /* 0x000000000008781c */ /* 0x001fc80003f0f018 */
[----:B------:R-:W-:-:S04]  /*0200*/  SEL R0, RZ, 0xffffffff, !P0 ;  /* 0xffffffffff007807 */ /* 0x000fc80004000000 */
[----:B------:R-:W-:Y:S01]  /*0210*/  ISETP.NE.AND P0, PT, R0, RZ, PT ;  /* 0x000000ff0000720c */ /* 0x000fe20003f05270 */
[----:B------:R-:W-:-:S12]  /*0220*/  IMAD.U32 R0, RZ, RZ, UR5 ;  /* 0x00000005ff007e24 */ /* 0x000fd8000f8e00ff */
[----:B------:R-:W-:Y:S05]  /*0230*/  @!P0 BRA `(.L_x_4) ;  /* 0xfffffffc00dc8947 */ /* 0x000fea000383ffff */
.L_x_3:
[C---:B------:R-:W-:Y:S01]  /*0240*/  VIADD R3, R0.reuse, 0x10 ;  /* 0x0000001000037836 */ /* 0x040fe20000000000 */
[----:B------:R-:W-:Y:S01]  /*0250*/  UMOV UR5, 0x50 ;  /* 0x0000005000057882 */ /* 0x000fe20000000000 */
[----:B------:R-:W-:Y:S01]  /*0260*/  SHF.L.U32 R2, R5, R0, RZ ;  /* 0x0000000005027219 */ /* 0x000fe200000006ff */
[----:B------:R-:W-:Y:S01]  /*0270*/  ULEA UR5, UR6, UR5, 0x18 ;  /* 0x0000000506057291 */ /* 0x000fe2000f8ec0ff */
[----:B------:R-:W-:Y:S01]  /*0280*/  IMAD.SHL.U32 R0, R0, 0x20, RZ ;  /* 0x0000002000007824 */ /* 0x000fe200078e00ff */
[----:B------:R-:W-:-:S04]  /*0290*/  SHF.L.U32 R3, R4, R3, RZ ;  /* 0x0000000304037219 */ /* 0x000fc800000006ff */
[----:B------:R-:W-:-:S05]  /*02a0*/  LOP3.LUT R2, R3, R2, RZ, 0xfc, !PT ;  /* 0x0000000203027212 */ /* 0x000fca00078efcff */
[----:B------:R0:W-:Y:S04]  /*02b0*/  ATOMS.OR RZ, [UR5], R2 ;  /* 0x00000002ffff798c */ /* 0x0001e8000b000005 */
[----:B------:R0:W-:Y:S01]  /*02c0*/  STS [UR4], R0 ;  /* 0x00000000ff007988 */ /* 0x0001e20008000804 */
[----:B------:R-:W-:Y:S05]  /*02d0*/  BRA `(.L_x_2) ;  /* 0x0000000000107947 */ /* 0x000fea0003800000 */
.L_x_1:
[----:B------:R-:W-:Y:S01]  /*02e0*/  IMAD.MOV.U32 R0, RZ, RZ, -0x1 ;  /* 0xffffffffff007424 */ /* 0x000fe200078e00ff */
[----:B------:R-:W-:-:S04]  /*02f0*/  MOV R2, 0x320 ;  /* 0x0000032000027802 */ /* 0x000fc80000000f00 */
[----:B------:R0:W-:Y:S03]  /*0300*/  STS [UR4], R0 ;  /* 0x00000000ff007988 */ /* 0x0001e60008000804 */
[----:B0-----:R-:W-:Y:S05]  /*0310*/  CALL.REL.NOINC `($__internal_1_$__cuda_sm10x_tcgen05_guardrail_trap_phase_invalid_during_alloc) ;  /* 0x0000052c00fc7944 */ /* 0x001fea0003c00000 */
.L_x_2:
[----:B------:R-:W-:Y:S05]  /*0320*/  WARPSYNC.ALL ;  /* 0x0000000000007948 */ /* 0x000fea0003800000 */
[----:B------:R-:W-:Y:S01]  /*0330*/  NOP ;  /* 0x0000000000007918 */ /* 0x000fe20000000000 */
.L_x_0:
[----:B0-----:R-:W0:Y:S01]  /*0340*/  LDC.64 R2, c[0x0][0x398] ;  /* 0x0000e600ff027b82 */ /* 0x001e220000000a00 */
[----:B------:R-:W1:Y:S01]  /*0350*/  S2R R7, SR_CTAID.X ;  /* 0x0000000000077919 */ /* 0x000e620000002500 */
[----:B------:R-:W-:Y:S01]  /*0360*/  UMOV UR4, 0x400 ;  /* 0x0000040000047882 */ /* 0x000fe20000000000 */
[----:B------:R-:W2:Y:S01]  /*0370*/  LDCU UR12, c[0x0][0x3a4] ;  /* 0x00007480ff0c77ac */ /* 0x000ea20008000800 */
[----:B------:R-:W3:Y:S04]  /*0380*/  LDCU.128 UR16, c[0x0][0x380] ;  /* 0x00007000ff1077ac */ /* 0x000ee80008000c00 */
[----:B------:R-:W4:Y:S01]  /*0390*/  S2UR UR8, SR_CgaCtaId ;  /* 0x00000000000879c3 */ /* 0x000f220000008800 */
[----:B------:R-:W-:Y:S01]  /*03a0*/  UMOV UR10, 0x1 ;  /* 0x00000001000a7882 */ /* 0x000fe20000000000 */
[----:B0-----:R-:W-:Y:S01]  /*03b0*/  VIADD R0, R3, 0x3f ;  /* 0x0000003f03007836 */ /* 0x001fe20000000000 */
[----:B------:R-:W-:-:S04]  /*03c0*/  IABS R53, R3 ;  /* 0x0000000300357213 */ /* 0x000fc80000000000 */
[----:B------:R-:W-:Y:S01]  /*03d0*/  SHF.R.S32.HI R5, RZ, 0x1f, R0 ;  /* 0x0000001fff057819 */ /* 0x000fe20000011400 */
[----:B----4-:R-:W-:-:S03]  /*03e0*/  ULEA UR4, UR8, UR4, 0x18 ;  /* 0x0000000408047291 */ /* 0x010fc6000f8ec0ff */
[----:B------:R-:W-:Y:S01]  /*03f0*/  LEA.HI R5, R5, R0, RZ, 0x6 ;  /* 0x0000000005057211 */ /* 0x000fe200078f30ff */
[----:B------:R-:W-:Y:S01]  /*0400*/  BAR.SYNC.DEFER_BLOCKING 0x0 ;  /* 0x0000000000007b1d */ /* 0x000fe20000010000 */
[----:B-1----:R-:W-:Y:S01]  /*0410*/  IABS R10, R7 ;  /* 0x00000007000a7213 */ /* 0x002fe20000000000 */
[----:B------:R-:W-:Y:S01]  /*0420*/  UIADD3 UR6, UPT, UPT, UR4, 0x24000, URZ ;  /* 0x0002400004067890 */ /* 0x000fe2000fffe0ff */
[----:B------:R-:W-:-:S04]  /*0430*/  SHF.R.S32.HI R6, RZ, 0x6, R5 ;  /* 0x00000006ff067819 */ /* 0x000fc80000011405 */
[-C--:B------:R-:W-:Y:S02]  /*0440*/  IABS R9, R6.reuse ;  /* 0x0000000600097213 */ /* 0x080fe40000000000 */
[----:B------:R-:W-:Y:S02]  /*0450*/  IABS R12, R6 ;  /* 0x00000006000c7213 */ /* 0x000fe40000000000 */
[----:B------:R-:W0:Y:S01]  /*0460*/  I2F.RP R0, R9 ;  /* 0x0000000900007306 */ /* 0x000e220000209400 */
[----:B------:R-:W1:Y:S07]  /*0470*/  LDS R16, [UR4] ;  /* 0x00000004ff107984 */ /* 0x000e6e0008000800 */
[----:B0-----:R-:W0:Y:S02]  /*0480*/  MUFU.RCP R0, R0 ;  /* 0x0000000000007308 */ /* 0x001e240000001000 */
[----:B0-----:R-:W-:-:S02]  /*0490*/  VIADD R4, R0, 0xffffffe ;  /* 0x0ffffffe00047836 */ /* 0x001fc40000000000 */
[----:B------:R-:W-:-:S04]  /*04a0*/  IMAD.MOV R0, RZ, RZ, -R12 ;  /* 0x000000ffff007224 */ /* 0x000fc800078e0a0c */
[----:B------:R0:W4:Y:S02]  /*04b0*/  F2I.FTZ.U32.TRUNC.NTZ R5, R4 ;  /* 0x0000000400057305 */ /* 0x000124000021f000 */
[----:B0-----:R-:W-:Y:S02]  /*04c0*/  IMAD.MOV.U32 R4, RZ, RZ, RZ ;  /* 0x000000ffff047224 */ /* 0x001fe400078e00ff */
[----:B----4-:R-:W-:Y:S01]  /*04d0*/  IMAD.MOV R8, RZ, RZ, -R5 ;  /* 0x000000ffff087224 */ /* 0x010fe200078e0a05 */
[----:B-1----:R-:W-:-:S03]  /*04e0*/  R2UR UR5, R16 ;  /* 0x00000000100572ca */ /* 0x002fc600000e0000 */
[----:B------:R-:W-:Y:S02]  /*04f0*/  IMAD R11, R8, R9, RZ ;  /* 0x00000009080b7224 */ /* 0x000fe400078e02ff */
[----:B------:R-:W-:Y:S02]  /*0500*/  IMAD.MOV.U32 R8, RZ, RZ, R10 ;  /* 0x000000ffff087224 */ /* 0x000fe400078e000a */
[----:B------:R-:W-:-:S06]  /*0510*/  IMAD.HI.U32 R5, R5, R11, R4 ;  /* 0x0000000b05057227 */ /* 0x000fcc00078e0004 */
[----:B------:R-:W-:-:S04]  /*0520*/  IMAD.HI.U32 R5, R5, R8, RZ ;  /* 0x0000000805057227 */ /* 0x000fc800078e00ff */
[----:B------:R-:W-:Y:S01]  /*0530*/  IMAD R0, R5, R0, R8 ;  /* 0x0000000005007224 */ /* 0x000fe200078e0208 */
[----:B------:R-:W-:Y:S04]  /*0540*/  BAR.SYNC.DEFER_BLOCKING 0x0 ;  /* 0x0000000000007b1d */ /* 0x000fe80000010000 */
[----:B------:R-:W-:-:S13]  /*0550*/  ISETP.GT.U32.AND P1, PT, R9, R0, PT ;  /* 0x000000000900720c */ /* 0x000fda0003f24070 */
[----:B------:R-:W-:Y:S02]  /*0560*/  @!P1 IMAD.IADD R0, R0, 0x1, -R9 ;  /* 0x0000000100009824 */ /* 0x000fe400078e0a09 */
[----:B------:R-:W-:Y:S01]  /*0570*/  @!P1 VIADD R5, R5, 0x1 ;  /* 0x0000000105059836 */ /* 0x000fe20000000000 */
[----:B------:R-:W-:Y:S02]  /*0580*/  ISETP.NE.AND P1, PT, R6, RZ, PT ;  /* 0x000000ff0600720c */ /* 0x000fe40003f25270 */
[----:B------:R-:W-:Y:S02]  /*0590*/  ISETP.GE.U32.AND P0, PT, R0, R9, PT ;  /* 0x000000090000720c */ /* 0x000fe40003f06070 */
[----:B------:R-:W-:-:S04]  /*05a0*/  LOP3.LUT R0, R7, R6, RZ, 0x3c, !PT ;  /* 0x0000000607007212 */ /* 0x000fc800078e3cff */
[----:B------:R-:W-:Y:S01]  /*05b0*/  ISETP.GE.AND P2, PT, R0, RZ, PT ;  /* 0x000000ff0000720c */ /* 0x000fe20003f46270 */
[----:B------:R-:W-:-:S06]  /*05c0*/  VIADD R0, R2, 0x1ff ;  /* 0x000001ff02007836 */ /* 0x000fcc0000000000 */
[----:B------:R-:W-:-:S04]  /*05d0*/  @P0 VIADD R5, R5, 0x1 ;  /* 0x0000000105050836 */ /* 0x000fc80000000000 */
[----:B------:R-:W-:Y:S01]  /*05e0*/  IMAD.MOV.U32 R12, RZ, RZ, R5 ;  /* 0x000000ffff0c7224 */ /* 0x000fe200078e0005 */
[----:B------:R-:W-:-:S03]  /*05f0*/  SHF.R.S32.HI R5, RZ, 0x1f, R0 ;  /* 0x0000001fff057819 */ /* 0x000fc60000011400 */
[----:B------:R-:W-:Y:S01]  /*0600*/  @!P2 IMAD.MOV R12, RZ, RZ, -R12 ;  /* 0x000000ffff0ca224 */ /* 0x000fe200078e0a0c */
[----:B------:R-:W-:Y:S02]  /*0610*/  LEA.HI R5, R5, R0, RZ, 0x9 ;  /* 0x0000000005057211 */ /* 0x000fe400078f48ff */
[----:B------:R-:W-:-:S04]  /*0620*/  @!P1 LOP3.LUT R12, RZ, R6, RZ, 0x33, !PT ;  /* 0x00000006ff0c9212 */ /* 0x000fc800078e33ff */
[----:B------:R-:W-:Y:S01]  /*0630*/  LEA.HI.SX32 R5, R5, -R12, 0x17 ;  /* 0x8000000c05057211 */ /* 0x000fe200078fbaff */
[----:B------:R-:W-:-:S03]  /*0640*/  IMAD.MOV R8, RZ, RZ, -R12 ;  /* 0x000000ffff087224 */ /* 0x000fc600078e0a0c */
[----:B------:R-:W-:Y:S01]  /*0650*/  VIMNMX R13, PT, PT, R5, 0x1, PT ;  /* 0x00000001050d7848 */ /* 0x000fe20003fe0100 */
[----:B------:R-:W-:Y:S02]  /*0660*/  IMAD R14, R6, R8, R7 ;  /* 0x00000008060e7224 */ /* 0x000fe400078e0207 */
[----:B------:R-:W0:Y:S01]  /*0670*/  I2F.RP R8, R53 ;  /* 0x0000003500087306 */ /* 0x000e220000209400 */
[----:B------:R-:W-:Y:S02]  /*0680*/  IABS R9, R13 ;  /* 0x0000000d00097213 */ /* 0x000fe40000000000 */
[----:B------:R-:W-:-:S05]  /*0690*/  IABS R6, R14 ;  /* 0x0000000e00067213 */ /* 0x000fca0000000000 */
[----:B------:R-:W1:Y:S08]  /*06a0*/  I2F.RP R0, R9 ;  /* 0x0000000900007306 */ /* 0x000e700000209400 */
[----:B0-----:R-:W-:Y:S08]  /*06b0*/  MUFU.RCP R8, R8 ;  /* 0x0000000800087308 */ /* 0x001ff00000001000 */
[----:B-1----:R-:W0:Y:S02]  /*06c0*/  MUFU.RCP R0, R0 ;  /* 0x0000000000007308 */ /* 0x002e240000001000 */
[----:B0-----:R-:W-:Y:S01]  /*06d0*/  VIADD R4, R0, 0xffffffe ;  /* 0x0ffffffe00047836 */ /* 0x001fe20000000000 */
[----:B------:R-:W-:-:S05]  /*06e0*/  IABS R0, R13 ;  /* 0x0000000d00007213 */ /* 0x000fca0000000000 */
[----:B------:R0:W1:Y:S01]  /*06f0*/  F2I.FTZ.U32.TRUNC.NTZ R5, R4 ;  /* 0x0000000400057305 */ /* 0x000062000021f000 */
[----:B------:R-:W-:Y:S02]  /*0700*/  IMAD.MOV R0, RZ, RZ, -R0 ;  /* 0x000000ffff007224 */ /* 0x000fe400078e0a00 */
[----:B0-----:R-:W-:Y:S02]  /*0710*/  IMAD.MOV.U32 R4, RZ, RZ, RZ ;  /* 0x000000ffff047224 */ /* 0x001fe400078e00ff */
[----:B-1----:R-:W-:-:S04]  /*0720*/  IMAD.MOV R10, RZ, RZ, -R5 ;  /* 0x000000ffff0a7224 */ /* 0x002fc800078e0a05 */
[----:B------:R-:W-:-:S04]  /*0730*/  IMAD R7, R10, R9, RZ ;  /* 0x000000090a077224 */ /* 0x000fc800078e02ff */
[----:B------:R-:W-:Y:S01]  /*0740*/  IMAD.HI.U32 R4, R5, R7, R4 ;  /* 0x0000000705047227 */ /* 0x000fe200078e0004 */
[----:B------:R-:W-:-:S03]  /*0750*/  IABS R7, R2 ;  /* 0x0000000200077213 */ /* 0x000fc60000000000 */
[----:B------:R-:W-:Y:S02]  /*0760*/  IMAD.MOV.U32 R5, RZ, RZ, R6 ;  /* 0x000000ffff057224 */ /* 0x000fe400078e0006 */
[----:B------:R-:W0:Y:S02]  /*0770*/  I2F.RP R6, R7 ;  /* 0x0000000700067306 */ /* 0x000e240000209400 */
[----:B------:R-:W-:-:S04]  /*0780*/  IMAD.HI.U32 R4, R4, R5, RZ ;  /* 0x0000000504047227 */ /* 0x000fc800078e00ff */
[----:B------:R-:W-:Y:S02]  /*0790*/  IMAD R0, R4, R0, R5 ;  /* 0x0000000004007224 */ /* 0x000fe400078e0205 */
[----:B------:R-:W-:-:S03]  /*07a0*/  VIADD R5, R8, 0xffffffe ;  /* 0x0ffffffe08057836 */ /* 0x000fc60000000000 */
[----:B------:R-:W-:-:S03]  /*07b0*/  ISETP.GT.U32.AND P1, PT, R9, R0, PT ;  /* 0x000000000900720c */ /* 0x000fc60003f24070 */
[----:B------:R-:W1:Y:S08]  /*07c0*/  F2I.FTZ.U32.TRUNC.NTZ R5, R5 ;  /* 0x0000000500057305 */ /* 0x000e70000021f000 */
[----:B0-----:R-:W0:Y:S02]  /*07d0*/  MUFU.RCP R6, R6 ;  /* 0x0000000600067308 */ /* 0x001e240000001000 */
[----:B------:R-:W-:-:S02]  /*07e0*/  @!P1 IMAD.IADD R0, R0, 0x1, -R9 ;  /* 0x0000000100009824 */ /* 0x000fc400078e0a09 */
[----:B------:R-:W-:Y:S01]  /*07f0*/  @!P1 VIADD R4, R4, 0x1 ;  /* 0x0000000104049836 */ /* 0x000fe20000000000 */
[----:B------:R-:W-:Y:S02]  /*0800*/  ISETP.NE.AND P1, PT, R13, RZ, PT ;  /* 0x000000ff0d00720c */ /* 0x000fe40003f25270 */
[----:B------:R-:W-:Y:S02]  /*0810*/  ISETP.GE.U32.AND P0, PT, R0, R9, PT ;  /* 0x000000090000720c */ /* 0x000fe40003f06070 */
[----:B------:R-:W-:-:S04]  /*0820*/  LOP3.LUT R0, R14, R13, RZ, 0x3c, !PT ;  /* 0x0000000d0e007212 */ /* 0x000fc800078e3cff */
[----:B------:R-:W-:Y:S01]  /*0830*/  ISETP.GE.AND P2, PT, R0, RZ, PT ;  /* 0x000000ff0000720c */ /* 0x000fe20003f46270 */
[----:B-1----:R-:W-:Y:S02]  /*0840*/  IMAD.MOV R0, RZ, RZ, -R5 ;  /* 0x000000ffff007224 */ /* 0x002fe400078e0a05 */
[----:B0-----:R-:W-:Y:S02]  /*0850*/  VIADD R6, R6, 0xffffffe ;  /* 0x0ffffffe06067836 */ /* 0x001fe40000000000 */
[----:B------:R-:W-:Y:S02]  /*0860*/  IMAD R9, R0, R53, RZ ;  /* 0x0000003500097224 */ /* 0x000fe400078e02ff */
[----:B------:R-:W-:-:S04]  /*0870*/  @P0 VIADD R4, R4, 0x1 ;  /* 0x0000000104040836 */ /* 0x000fc80000000000 */
[----:B------:R-:W-:Y:S02]  /*0880*/  IMAD.MOV.U32 R8, RZ, RZ, R4 ;  /* 0x000000ffff087224 */ /* 0x000fe400078e0004 */
[----:B------:R-:W-:Y:S02]  /*0890*/  IMAD.MOV.U32 R4, RZ, RZ, RZ ;  /* 0x000000ffff047224 */ /* 0x000fe400078e00ff */
[----:B------:R-:W-:Y:S01]  /*08a0*/  @!P2 IMAD.MOV R8, RZ, RZ, -R8 ;  /* 0x000000ffff08a224 */ /* 0x000fe200078e0a08 */
[----:B------:R-:W-:Y:S01]  /*08b0*/  @!P1 LOP3.LUT R8, RZ, R13, RZ, 0x33, !PT ;  /* 0x0000000dff089212 */ /* 0x000fe200078e33ff */
[----:B------:R-:W-:Y:S01]  /*08c0*/  IMAD.HI.U32 R4, R5, R9, R4 ;  /* 0x0000000905047227 */ /* 0x000fe200078e0004 */
[----:B------:R-:W-:Y:S01]  /*08d0*/  SHF.R.U32.HI R5, RZ, 0x5, R82 ;  /* 0x00000005ff057819 */ /* 0x000fe20000011652 */
[----:B------:R0:W1:Y:S01]  /*08e0*/  F2I.FTZ.U32.TRUNC.NTZ R9, R6 ;  /* 0x0000000600097305 */ /* 0x000062000021f000 */
[----:B------:R-:W-:Y:S01]  /*08f0*/  LOP3.LUT R82, R82, 0x7f, RZ, 0xc0, !PT ;  /* 0x0000007f52527812 */ /* 0x000fe200078ec0ff */
[----:B------:R-:W-:Y:S01]  /*0900*/  IMAD.SHL.U32 R88, R8, 0x40, RZ ;  /* 0x0000004008587824 */ /* 0x000fe200078e00ff */
[----:B------:R-:W-:Y:S01]  /*0910*/  R2UR UR11, R5 ;  /* 0x00000000050b72ca */ /* 0x000fe200000e0000 */
[----:B------:R-:W-:-:S02]  /*0920*/  IMAD.MOV R8, RZ, RZ, -R8 ;  /* 0x000000ffff087224 */ /* 0x000fc400078e0a08 */
[C---:B------:R-:W-:Y:S02]  /*0930*/  VIADD R15, R88.reuse, 0x1 ;  /* 0x00000001580f7836 */ /* 0x040fe40000000000 */
[C---:B------:R-:W-:Y:S02]  /*0940*/  VIADD R18, R88.reuse, 0x3f ;  /* 0x0000003f58127836 */ /* 0x040fe40000000000 */
[C---:B------:R-:W-:Y:S01]  /*0950*/  VIADD R17, R88.reuse, 0x2 ;  /* 0x0000000258117836 */ /* 0x040fe20000000000 */
[----:B------:R-:W-:Y:S01]  /*0960*/  IABS R51, R15 ;  /* 0x0000000f00337213 */ /* 0x000fe20000000000 */
[C---:B------:R-:W-:Y:S01]  /*0970*/  VIADD R16, R88.reuse, 0x14 ;  /* 0x0000001458107836 */ /* 0x040fe20000000000 */
[----:B------:R-:W-:Y:S01]  /*0980*/  IABS R11, R18 ;  /* 0x00000012000b7213 */ /* 0x000fe20000000000 */
[----:B------:R-:W-:Y:S01]  /*0990*/  VIADD R20, R88, 0x17 ;  /* 0x0000001758147836 */ /* 0x000fe20000000000 */
[----:B------:R-:W-:Y:S01]  /*09a0*/  IABS R49, R17 ;  /* 0x0000001100317213 */ /* 0x000fe20000000000 */
[C---:B------:R-:W-:Y:S01]  /*09b0*/  IMAD.HI.U32 R0, R4.reuse, R51, RZ ;  /* 0x0000003304007227 */ /* 0x040fe200078e00ff */
[----:B------:R-:W-:Y:S01]  /*09c0*/  ISETP.GE.AND P6, PT, R17, RZ, PT ;  /* 0x000000ff1100720c */ /* 0x000fe20003fc6270 */
[----:B------:R-:W-:Y:S01]  /*09d0*/  USHF.L.U32 UR7, UR11, 0x15, URZ ;  /* 0x000000150b077899 */ /* 0x000fe200080006ff */
[----:B------:R-:W-:Y:S01]  /*09e0*/  ISETP.GE.AND P2, PT, R15, RZ, PT ;  /* 0x000000ff0f00720c */ /* 0x000fe20003f46270 */
[----:B------:R-:W-:Y:S01]  /*09f0*/  IMAD.HI.U32 R5, R4, R11, RZ ;  /* 0x0000000b04057227 */ /* 0x000fe200078e00ff */
[----:B------:R-:W-:Y:S01]  /*0a00*/  IABS R92, R20 ;  /* 0x00000014005c7213 */ /* 0x000fe20000000000 */
[----:B------:R-:W-:-:S02]  /*0a10*/  ULOP3.LUT UR7, UR7, 0x600000, URZ, 0xc0, !UPT ;  /* 0x0060000007077892 */ /* 0x000fc4000f8ec0ff */
[----:B------:R-:W-:Y:S02]  /*0a20*/  IMAD.MOV R10, RZ, RZ, -R0 ;  /* 0x000000ffff0a7224 */ /* 0x000fe400078e0a00 */
[----:B------:R-:W-:Y:S01]  /*0a30*/  IMAD.HI.U32 R0, R4, R49, RZ ;  /* 0x0000003104007227 */ /* 0x000fe200078e00ff */
[----:B------:R-:W-:-:S03]  /*0a40*/  UIADD3 UR7, UPT, UPT, UR5, UR7, URZ ;  /* 0x0000000705077290 */ /* 0x000fc6000fffe0ff */
[----:B0-----:R-:W-:Y:S02]  /*0a50*/  IMAD.MOV R6, RZ, RZ, -R5 ;  /* 0x000000ffff067224 */ /* 0x001fe400078e0a05 */
[----:B------:R-:W-:Y:S02]  /*0a60*/  IMAD R5, R13, R8, R14 ;  /* 0x000000080d057224 */ /* 0x000fe400078e020e */
[C---:B------:R-:W-:Y:S02]  /*0a70*/  IMAD R51, R53.reuse, R10, R51 ;  /* 0x0000000a35337224 */ /* 0x040fe400078e0233 */
[----:B-1----:R-:W-:Y:S02]  /*0a80*/  IMAD.MOV R8, RZ, RZ, -R9 ;  /* 0x000000ffff087224 */ /* 0x002fe400078e0a09 */
[----:B------:R-:W-:Y:S01]  /*0a90*/  IMAD.MOV R0, RZ, RZ, -R0 ;  /* 0x000000ffff007224 */ /* 0x000fe200078e0a00 */
[C---:B------:R-:W-:Y:S01]  /*0aa0*/  ISETP.GT.U32.AND P0, PT, R53.reuse, R51, PT ;  /* 0x000000333500720c */ /* 0x040fe20003f04070 */
[----:B------:R-:W-:-:S02]  /*0ab0*/  IMAD R10, R53, R6, R11 ;  /* 0x00000006350a7224 */ /* 0x000fc400078e020b */
[C---:B------:R-:W-:Y:S02]  /*0ac0*/  VIADD R13, R88.reuse, 0x3 ;  /* 0x00000003580d7836 */ /* 0x040fe40000000000 */
[----:B------:R-:W-:Y:S01]  /*0ad0*/  VIADD R14, R88, 0x4 ;  /* 0x00000004580e7836 */ /* 0x000fe20000000000 */
[C---:B------:R-:W-:Y:S01]  /*0ae0*/  ISETP.GT.U32.AND P3, PT, R53.reuse, R10, PT ;  /* 0x0000000a3500720c */ /* 0x040fe20003f64070 */
[----:B------:R-:W-:Y:S01]  /*0af0*/  IMAD.MOV.U32 R6, RZ, RZ, R8 ;  /* 0x000000ffff067224 */ /* 0x000fe200078e0008 */
[----:B------:R-:W-:Y:S01]  /*0b00*/  IABS R47, R13 ;  /* 0x0000000d002f7213 */ /* 0x000fe20000000000 */
[C---:B------:R-:W-:Y:S01]  /*0b10*/  IMAD R49, R53.reuse, R0, R49 ;  /* 0x0000000035317224 */ /* 0x040fe200078e0231 */
[----:B------:R-:W-:Y:S01]  /*0b20*/  IABS R45, R14 ;  /* 0x0000000e002d7213 */ /* 0x000fe20000000000 */
[----:B------:R-:W-:Y:S02]  /*0b30*/  IMAD R11, R6, R7, RZ ;  /* 0x00000007060b7224 */ /* 0x000fe400078e02ff */
[----:B------:R-:W-:Y:S01]  /*0b40*/  IMAD.MOV.U32 R8, RZ, RZ, RZ ;  /* 0x000000ffff087224 */ /* 0x000fe200078e00ff */
[----:B------:R-:W-:Y:S01]  /*0b50*/  ISETP.GT.U32.AND P1, PT, R53, R49, PT ;  /* 0x000000313500720c */ /* 0x000fe20003f24070 */
[----:B------:R-:W-:-:S04]  /*0b60*/  IMAD.HI.U32 R6, R4, R47, RZ ;  /* 0x0000002f04067227 */ /* 0x000fc800078e00ff */
[----:B------:R-:W-:-:S04]  /*0b70*/  IMAD.HI.U32 R0, R9, R11, R8 ;  /* 0x0000000b09007227 */ /* 0x000fc800078e0008 */
[----:B------:R-:W-:-:S04]  /*0b80*/  IMAD.HI.U32 R8, R4, R45, RZ ;  /* 0x0000002d04087227 */ /* 0x000fc800078e00ff */
[----:B------:R-:W-:Y:S02]  /*0b90*/  IMAD.MOV R6, RZ, RZ, -R6 ;  /* 0x000000ffff067224 */ /* 0x000fe400078e0a06 */
[----:B------:R-:W-:Y:S02]  /*0ba0*/  IMAD.MOV R8, RZ, RZ, -R8 ;  /* 0x000000ffff087224 */ /* 0x000fe400078e0a08 */
[----:B------:R-:W-:Y:S02]  /*0bb0*/  @!P3 IMAD.IADD R10, R10, 0x1, -R53 ;  /* 0x000000010a0ab824 */ /* 0x000fe400078e0a35 */
[C---:B------:R-:W-:Y:S02]  /*0bc0*/  IMAD R47, R53.reuse, R6, R47 ;  /* 0x00000006352f7224 */ /* 0x040fe400078e022f */
[C---:B------:R-:W-:Y:S01]  /*0bd0*/  IMAD R45, R53.reuse, R8, R45 ;  /* 0x00000008352d7224 */ /* 0x040fe200078e022d */
[----:B------:R-:W-:Y:S01]  /*0be0*/  ISETP.GT.U32.AND P4, PT, R53, R10, PT ;  /* 0x0000000a3500720c */ /* 0x000fe20003f84070 */
[----:B------:R-:W-:Y:S01]  /*0bf0*/  @!P1 IMAD.IADD R49, R49, 0x1, -R53 ;  /* 0x0000000131319824 */ /* 0x000fe200078e0a35 */
[----:B------:R-:W-:Y:S01]  /*0c00*/  ISETP.GT.U32.AND P1, PT, R53, R47, PT ;  /* 0x0000002f3500720c */ /* 0x000fe20003f24070 */
[----:B------:R-:W-:-:S02]  /*0c10*/  VIADD R8, R88, 0x5 ;  /* 0x0000000558087836 */ /* 0x000fc40000000000 */
[----:B------:R-:W-:Y:S01]  /*0c20*/  @!P0 IMAD.IADD R51, R51, 0x1, -R53 ;  /* 0x0000000133338824 */ /* 0x000fe200078e0a35 */
[C---:B------:R-:W-:Y:S01]  /*0c30*/  ISETP.GT.U32.AND P5, PT, R53.reuse, R49, PT ;  /* 0x000000313500720c */ /* 0x040fe20003fa4070 */
[----:B------:R-:W-:Y:S01]  /*0c40*/  VIADD R11, R88, 0x6 ;  /* 0x00000006580b7836 */ /* 0x000fe20000000000 */
[----:B------:R-:W-:Y:S01]  /*0c50*/  IABS R43, R8 ;  /* 0x00000008002b7213 */ /* 0x000fe20000000000 */
[----:B------:R-:W-:Y:S01]  /*0c60*/  IMAD.IADD R5, R12, 0x1, R5 ;  /* 0x000000010c057824 */ /* 0x000fe200078e0205 */
[----:B------:R-:W-:Y:S01]  /*0c70*/  ISETP.GE.AND P0, PT, R18, RZ, PT ;  /* 0x000000ff1200720c */ /* 0x000fe20003f06270 */
[----:B------:R-:W-:Y:S01]  /*0c80*/  VIADD R18, R88, 0x16 ;  /* 0x0000001658127836 */ /* 0x000fe20000000000 */
[----:B------:R-:W-:Y:S01]  /*0c90*/  ISETP.GT.U32.AND P3, PT, R53, R51, PT ;  /* 0x000000333500720c */ /* 0x000fe20003f64070 */
[----:B------:R-:W-:Y:S01]  /*0ca0*/  IMAD.HI.U32 R6, R4, R43, RZ ;  /* 0x0000002b04067227 */ /* 0x000fe200078e00ff */
[----:B------:R-:W-:-:S03]  /*0cb0*/  IABS R41, R11 ;  /* 0x0000000b00297213 */ /* 0x000fc60000000000 */
[--C-:B------:R-:W-:Y:S01]  /*0cc0*/  @!P4 IMAD.IADD R10, R10, 0x1, -R53.reuse ;  /* 0x000000010a0ac824 */ /* 0x100fe200078e0a35 */
[----:B------:R-:W-:Y:S01]  /*0cd0*/  ISETP.GT.U32.AND P4, PT, R53, R45, PT ;  /* 0x0000002d3500720c */ /* 0x000fe20003f84070 */
[----:B------:R-:W-:Y:S02]  /*0ce0*/  IMAD.MOV R6, RZ, RZ, -R6 ;  /* 0x000000ffff067224 */ /* 0x000fe400078e0a06 */
[--C-:B------:R-:W-:Y:S01]  /*0cf0*/  @!P1 IMAD.IADD R47, R47, 0x1, -R53.reuse ;  /* 0x000000012f2f9824 */ /* 0x100fe200078e0a35 */
[----:B------:R-:W-:Y:S01]  /*0d00*/  ISETP.GE.AND P1, PT, R8, RZ, PT ;  /* 0x000000ff0800720c */ /* 0x000fe20003f26270 */
[----:B------:R-:W-:Y:S01]  /*0d10*/  @!P5 IMAD.IADD R49, R49, 0x1, -R53 ;  /* 0x000000013131d824 */ /* 0x000fe200078e0a35 */
[----:B------:R-:W-:Y:S01]  /*0d20*/  ISETP.GE.AND P5, PT, R14, RZ, PT ;  /* 0x000000ff0e00720c */ /* 0x000fe20003fa6270 */
[----:B------:R-:W-:Y:S02]  /*0d30*/  IMAD.MOV.U32 R8, RZ, RZ, R10 ;  /* 0x000000ffff087224 */ /* 0x000fe400078e000a */
[----:B------:R-:W-:-:S02]  /*0d40*/  IMAD R43, R53, R6, R43 ;  /* 0x00000006352b7224 */ /* 0x000fc400078e022b */
[----:B------:R-:W-:Y:S01]  /*0d50*/  @!P0 IMAD.MOV R8, RZ, RZ, -R8 ;  /* 0x000000ffff088224 */ /* 0x000fe200078e0a08 */
[C---:B------:R-:W-:Y:S01]  /*0d60*/  ISETP.GT.U32.AND P0, PT, R53.reuse, R47, PT ;  /* 0x0000002f3500720c */ /* 0x040fe20003f04070 */
[----:B------:R-:W-:Y:S01]  /*0d70*/  @!P6 IMAD.MOV R49, RZ, RZ, -R49 ;  /* 0x000000ffff31e224 */ /* 0x000fe200078e0a31 */
[----:B------:R-:W-:Y:S01]  /*0d80*/  ISETP.GT.U32.AND P6, PT, R53, R43, PT ;  /* 0x0000002b3500720c */ /* 0x000fe20003fc4070 */
[--C-:B------:R-:W-:Y:S01]  /*0d90*/  @!P3 IMAD.IADD R51, R51, 0x1, -R53.reuse ;  /* 0x000000013333b824 */ /* 0x100fe200078e0a35 */
[----:B------:R-:W-:Y:S01]  /*0da0*/  ISETP.GE.AND P3, PT, R13, RZ, PT ;  /* 0x000000ff0d00720c */ /* 0x000fe20003f66270 */
[----:B------:R-:W-:Y:S02]  /*0db0*/  @!P4 IMAD.IADD R45, R45, 0x1, -R53 ;  /* 0x000000012d2dc824 */ /* 0x000fe400078e0a35 */
[----:B------:R-:W-:Y:S02]  /*0dc0*/  VIADD R6, R88, 0x7 ;  /* 0x0000000758067836 */ /* 0x000fe40000000000 */
[----:B------:R-:W-:Y:S01]  /*0dd0*/  IMAD.HI.U32 R9, R4, R41, RZ ;  /* 0x0000002904097227 */ /* 0x000fe200078e00ff */
[----:B------:R-:W-:-:S02]  /*0de0*/  ISETP.GT.U32.AND P4, PT, R53, R45, PT ;  /* 0x0000002d3500720c */ /* 0x000fc40003f84070 */
[----:B------:R-:W-:Y:S01]  /*0df0*/  IABS R39, R6 ;  /* 0x0000000600277213 */ /* 0x000fe20000000000 */
[--C-:B------:R-:W-:Y:S01]  /*0e00*/  @!P0 IMAD.IADD R47, R47, 0x1, -R53.reuse ;  /* 0x000000012f2f8824 */ /* 0x100fe200078e0a35 */
[----:B------:R-:W-:Y:S01]  /*0e10*/  ISETP.GE.AND P0, PT, R6, RZ, PT ;  /* 0x000000ff0600720c */ /* 0x000fe20003f06270 */
[----:B------:R-:W-:Y:S02]  /*0e20*/  @!P6 IMAD.IADD R43, R43, 0x1, -R53 ;  /* 0x000000012b2be824 */ /* 0x000fe400078e0a35 */
[----:B------:R-:W-:Y:S02]  /*0e30*/  @!P3 IMAD.MOV R47, RZ, RZ, -R47 ;  /* 0x000000ffff2fb224 */ /* 0x000fe400078e0a2f */
[----:B------:R-:W-:Y:S01]  /*0e40*/  IMAD.MOV R10, RZ, RZ, -R9 ;  /* 0x000000ffff0a7224 */ /* 0x000fe200078e0a09 */
[----:B------:R-:W-:Y:S01]  /*0e50*/  ISETP.GT.U32.AND P3, PT, R53, R43, PT ;  /* 0x0000002b3500720c */ /* 0x000fe20003f64070 */
[----:B------:R-:W-:-:S04]  /*0e60*/  IMAD.HI.U32 R6, R4, R39, RZ ;  /* 0x0000002704067227 */ /* 0x000fc800078e00ff */
[----:B------:R-:W-:Y:S01]  /*0e70*/  @!P2 IMAD.MOV R51, RZ, RZ, -R51 ;  /* 0x000000ffff33a224 */ /* 0x000fe200078e0a33 */
[----:B------:R-:W-:Y:S01]  /*0e80*/  ISETP.GE.AND P2, PT, R11, RZ, PT ;  /* 0x000000ff0b00720c */ /* 0x000fe20003f46270 */
[----:B------:R-:W-:Y:S02]  /*0e90*/  IMAD R41, R53, R10, R41 ;  /* 0x0000000a35297224 */ /* 0x000fe400078e0229 */
[----:B------:R-:W-:Y:S02]  /*0ea0*/  VIADD R11, R88, 0x9 ;  /* 0x00000009580b7836 */ /* 0x000fe40000000000 */
[----:B------:R-:W-:Y:S02]  /*0eb0*/  IMAD.MOV R6, RZ, RZ, -R6 ;  /* 0x000000ffff067224 */ /* 0x000fe400078e0a06 */
[----:B------:R-:W-:Y:S01]  /*0ec0*/  @!P4 IMAD.IADD R45, R45, 0x1, -R53 ;  /* 0x000000012d2dc824 */ /* 0x000fe200078e0a35 */
[C---:B------:R-:W-:Y:S01]  /*0ed0*/  ISETP.GT.U32.AND P4, PT, R53.reuse, R41, PT ;  /* 0x000000293500720c */ /* 0x040fe20003f84070 */
[----:B------:R-:W-:Y:S01]  /*0ee0*/  IMAD R39, R53, R6, R39 ;  /* 0x0000000635277224 */ /* 0x000fe200078e0227 */
[----:B------:R-:W-:Y:S01]  /*0ef0*/  IABS R35, R11 ;  /* 0x0000000b00237213 */ /* 0x000fe20000000000 */
[----:B------:R-:W-:-:S02]  /*0f00*/  @!P3 IMAD.IADD R43, R43, 0x1, -R53 ;  /* 0x000000012b2bb824 */ /* 0x000fc400078e0a35 */
[----:B------:R-:W-:Y:S01]  /*0f10*/  VIADD R9, R88, 0x8 ;  /* 0x0000000858097836 */ /* 0x000fe20000000000 */
[----:B------:R-:W-:Y:S01]  /*0f20*/  ISETP.GT.U32.AND P3, PT, R53, R39, PT ;  /* 0x000000273500720c */ /* 0x000fe20003f64070 */
[----:B------:R-:W-:-:S03]  /*0f30*/  IMAD.HI.U32 R10, R4, R35, RZ ;  /* 0x00000023040a7227 */ /* 0x000fc600078e00ff */
[----:B------:R-:W-:Y:S01]  /*0f40*/  IABS R37, R9 ;  /* 0x0000000900257213 */ /* 0x000fe20000000000 */
[----:B------:R-:W-:Y:S01]  /*0f50*/  IMAD.MOV R10, RZ, RZ, -R10 ;  /* 0x000000ffff0a7224 */ /* 0x000fe200078e0a0a */
[----:B------:R-:W-:Y:S01]  /*0f60*/  ISETP.GE.AND P6, PT, R9, RZ, PT ;  /* 0x000000ff0900720c */ /* 0x000fe20003fc6270 */
[----:B------:R-:W-:Y:S02]  /*0f70*/  @!P4 IMAD.IADD R41, R41, 0x1, -R53 ;  /* 0x000000012929c824 */ /* 0x000fe400078e0a35 */
[C---:B------:R-:W-:Y:S02]  /*0f80*/  IMAD R35, R53.reuse, R10, R35 ;  /* 0x0000000a35237224 */ /* 0x040fe400078e0223 */
[----:B------:R-:W-:Y:S01]  /*0f90*/  IMAD.HI.U32 R9, R4, R37, RZ ;  /* 0x0000002504097227 */ /* 0x000fe200078e00ff */
[----:B------:R-:W-:-:S03]  /*0fa0*/  ISETP.GT.U32.AND P4, PT, R53, R41, PT ;  /* 0x000000293500720c */ /* 0x000fc60003f84070 */
[----:B------:R-:W-:Y:S01]  /*0fb0*/  @!P3 IMAD.IADD R39, R39, 0x1, -R53 ;  /* 0x000000012727b824 */ /* 0x000fe200078e0a35 */
[----:B------:R-:W-:Y:S01]  /*0fc0*/  ISETP.GT.U32.AND P3, PT, R53, R35, PT ;  /* 0x000000233500720c */ /* 0x000fe20003f64070 */
[----:B------:R-:W-:Y:S02]  /*0fd0*/  IMAD.MOV R12, RZ, RZ, -R9 ;  /* 0x000000ffff0c7224 */ /* 0x000fe400078e0a09 */
[C---:B------:R-:W-:Y:S02]  /*0fe0*/  VIADD R9, R88.reuse, 0xa ;  /* 0x0000000a58097836 */ /* 0x040fe40000000000 */
[C---:B------:R-:W-:Y:S02]  /*0ff0*/  VIADD R13, R88.reuse, 0xc ;  /* 0x0000000c580d7836 */ /* 0x040fe40000000000 */
[----:B------:R-:W-:Y:S01]  /*1000*/  @!P1 IMAD.MOV R43, RZ, RZ, -R43 ;  /* 0x000000ffff2b9224 */ /* 0x000fe200078e0a2b */
[----:B------:R-:W-:Y:S01]  /*1010*/  IABS R33, R9 ;  /* 0x0000000900217213 */ /* 0x000fe20000000000 */
[--C-:B------:R-:W-:Y:S01]  /*1020*/  @!P4 IMAD.IADD R41, R41, 0x1, -R53.reuse ;  /* 0x000000012929c824 */ /* 0x100fe200078e0a35 */
[----:B------:R-:W-:Y:S01]  /*1030*/  ISETP.GT.U32.AND P1, PT, R53, R39, PT ;  /* 0x000000273500720c */ /* 0x000fe20003f24070 */
[----:B------:R-:W-:Y:S01]  /*1040*/  VIADD R14, R88, 0xd ;  /* 0x0000000d580e7836 */ /* 0x000fe20000000000 */
[----:B------:R-:W-:Y:S01]  /*1050*/  IABS R29, R13 ;  /* 0x0000000d001d7213 */ /* 0x000fe20000000000 */
[----:B------:R-:W-:-:S02]  /*1060*/  @!P3 IMAD.IADD R35, R35, 0x1, -R53 ;  /* 0x000000012323b824 */ /* 0x000fc400078e0a35 */
[----:B------:R-:W-:Y:S01]  /*1070*/  IMAD.HI.U32 R6, R4, R33, RZ ;  /* 0x0000002104067227 */ /* 0x000fe200078e00ff */
[----:B------:R-:W-:Y:S02]  /*1080*/  IABS R27, R14 ;  /* 0x0000000e001b7213 */ /* 0x000fe40000000000 */
[----:B------:R-:W-:Y:S01]  /*1090*/  ISETP.GT.U32.AND P3, PT, R53, R35, PT ;  /* 0x000000233500720c */ /* 0x000fe20003f64070 */
[----:B------:R-:W-:Y:S01]  /*10a0*/  @!P5 IMAD.MOV R45, RZ, RZ, -R45 ;  /* 0x000000ffff2dd224 */ /* 0x000fe200078e0a2d */
[----:B------:R-:W-:Y:S01]  /*10b0*/  ISETP.GE.AND P5, PT, R11, RZ, PT ;  /* 0x000000ff0b00720c */ /* 0x000fe20003fa6270 */
[----:B------:R-:W-:Y:S01]  /*10c0*/  @!P2 IMAD.MOV R41, RZ, RZ, -R41 ;  /* 0x000000ffff29a224 */ /* 0x000fe200078e0a29 */
[----:B------:R-:W-:Y:S01]  /*10d0*/  ISETP.GE.AND P2, PT, R9, RZ, PT ;  /* 0x000000ff0900720c */ /* 0x000fe20003f46270 */
[----:B------:R-:W-:Y:S02]  /*10e0*/  VIADD R11, R88, 0xb ;  /* 0x0000000b580b7836 */ /* 0x000fe40000000000 */
[----:B------:R-:W-:-:S02]  /*10f0*/  IMAD.MOV R6, RZ, RZ, -R6 ;  /* 0x000000ffff067224 */ /* 0x000fc400078e0a06 */
[----:B------:R-:W-:Y:S01]  /*1100*/  IMAD.HI.U32 R9, R4, R29, RZ ;  /* 0x0000001d04097227 */ /* 0x000fe200078e00ff */
[----:B------:R-:W-:-:S03]  /*1110*/  IABS R31, R11 ;  /* 0x0000000b001f7213 */ /* 0x000fc60000000000 */
[C---:B------:R-:W-:Y:S02]  /*1120*/  IMAD R37, R53.reuse, R12, R37 ;  /* 0x0000000c35257224 */ /* 0x040fe400078e0225 */
[C---:B------:R-:W-:Y:S02]  /*1130*/  IMAD R33, R53.reuse, R6, R33 ;  /* 0x0000000635217224 */ /* 0x040fe400078e0221 */
[----:B------:R-:W-:Y:S01]  /*1140*/  IMAD.HI.U32 R10, R4, R27, RZ ;  /* 0x0000001b040a7227 */ /* 0x000fe200078e00ff */
[----:B------:R-:W-:-:S03]  /*1150*/  ISETP.GT.U32.AND P4, PT, R53, R37, PT ;  /* 0x000000253500720c */ /* 0x000fc60003f84070 */
[----:B------:R-:W-:Y:S02]  /*1160*/  IMAD.MOV R12, RZ, RZ, -R9 ;  /* 0x000000ffff0c7224 */ /* 0x000fe400078e0a09 */
[----:B------:R-:W-:Y:S01]  /*1170*/  @!P1 IMAD.IADD R39, R39, 0x1, -R53 ;  /* 0x0000000127279824 */ /* 0x000fe200078e0a35 */
[C---:B------:R-:W-:Y:S01]  /*1180*/  ISETP.GT.U32.AND P1, PT, R53.reuse, R33, PT ;  /* 0x000000213500720c */ /* 0x040fe20003f24070 */
[----:B------:R-:W-:Y:S02]  /*1190*/  IMAD.MOV R10, RZ, RZ, -R10 ;  /* 0x000000ffff0a7224 */ /* 0x000fe400078e0a0a */
[----:B------:R-:W-:Y:S02]  /*11a0*/  IMAD R29, R53, R12, R29 ;  /* 0x0000000c351d7224 */ /* 0x000fe400078e021d */
[----:B------:R-:W-:-:S04]  /*11b0*/  IMAD.HI.U32 R6, R4, R31, RZ ;  /* 0x0000001f04067227 */ /* 0x000fc800078e00ff */
[----:B------:R-:W-:Y:S02]  /*11c0*/  IMAD R27, R53, R10, R27 ;  /* 0x0000000a351b7224 */ /* 0x000fe400078e021b */
[----:B------:R-:W-:Y:S01]  /*11d0*/  @!P3 IMAD.IADD R35, R35, 0x1, -R53 ;  /* 0x000000012323b824 */ /* 0x000fe200078e0a35 */
[C---:B------:R-:W-:Y:S01]  /*11e0*/  ISETP.GT.U32.AND P3, PT, R53.reuse, R29, PT ;  /* 0x0000001d3500720c */ /* 0x040fe20003f64070 */
[----:B------:R-:W-:Y:S02]  /*11f0*/  IMAD.MOV R6, RZ, RZ, -R6 ;  /* 0x000000ffff067224 */ /* 0x000fe400078e0a06 */
[----:B------:R-:W-:Y:S02]  /*1200*/  VIADD R9, R88, 0xe ;  /* 0x0000000e58097836 */ /* 0x000fe40000000000 */
[----:B------:R-:W-:Y:S01]  /*1210*/  @!P5 IMAD.MOV R35, RZ, RZ, -R35 ;  /* 0x000000ffff23d224 */ /* 0x000fe200078e0a23 */
        /* <DEDUP_REMOVED lines=8> */
[--C-:B------:R-:W-:Y:S02]  /*12a0*/  @!P4 IMAD.IADD R37, R37, 0x1, -R53.reuse ;  /* 0x000000012525c824 */ /* 0x100fe400078e0a35 */
[----:B------:R-:W-:Y:S02]  /*12b0*/  @!P3 IMAD.IADD R29, R29, 0x1, -R53 ;  /* 0x000000011d1db824 */ /* 0x000fe400078e0a35 */
[----:B------:R-:W-:Y:S01]  /*12c0*/  IMAD.MOV R6, RZ, RZ, -R6 ;  /* 0x000000ffff067224 */ /* 0x000fe200078e0a06 */
[C---:B------:R-:W-:Y:S01]  /*12d0*/  ISETP.GT.U32.AND P4, PT, R53.reuse, R37, PT ;  /* 0x000000253500720c */ /* 0x040fe20003f84070 */
[----:B------:R-:W-:Y:S01]  /*12e0*/  @!P0 IMAD.MOV R39, RZ, RZ, -R39 ;  /* 0x000000ffff278224 */ /* 0x000fe200078e0a27 */
[----:B------:R-:W-:Y:S01]  /*12f0*/  ISETP.GT.U32.AND P0, PT, R53, R33, PT ;  /* 0x000000213500720c */ /* 0x000fe20003f04070 */
[----:B------:R-:W-:Y:S01]  /*1300*/  @!P5 IMAD.IADD R27, R27, 0x1, -R53 ;  /* 0x000000011b1bd824 */ /* 0x000fe200078e0a35 */
[C---:B------:R-:W-:Y:S01]  /*1310*/  ISETP.GT.U32.AND P5, PT, R53.reuse, R29, PT ;  /* 0x0000001d3500720c */ /* 0x040fe20003fa4070 */
[----:B------:R-:W-:-:S02]  /*1320*/  IMAD R25, R53, R6, R25 ;  /* 0x0000000635197224 */ /* 0x000fc400078e0219 */
[----:B------:R-:W-:-:S04]  /*1330*/  IMAD.HI.U32 R6, R4, R23, RZ ;  /* 0x0000001704067227 */ /* 0x000fc800078e00ff */
[--C-:B------:R-:W-:Y:S01]  /*1340*/  @!P1 IMAD.IADD R31, R31, 0x1, -R53.reuse ;  /* 0x000000011f1f9824 */ /* 0x100fe200078e0a35 */
[----:B------:R-:W-:Y:S01]  /*1350*/  ISETP.GE.AND P1, PT, R9, RZ, PT ;  /* 0x000000ff0900720c */ /* 0x000fe20003f26270 */
[----:B------:R-:W-:Y:S02]  /*1360*/  IMAD.MOV R6, RZ, RZ, -R6 ;  /* 0x000000ffff067224 */ /* 0x000fe400078e0a06 */
[----:B------:R-:W-:Y:S01]  /*1370*/  @!P4 IMAD.IADD R37, R37, 0x1, -R53 ;  /* 0x000000012525c824 */ /* 0x000fe200078e0a35 */
[C---:B------:R-:W-:Y:S01]  /*1380*/  ISETP.GT.U32.AND P3, PT, R53.reuse, R31, PT ;  /* 0x0000001f3500720c */ /* 0x040fe20003f64070 */
[----:B------:R-:W-:Y:S01]  /*1390*/  IMAD R23, R53, R6, R23 ;  /* 0x0000000635177224 */ /* 0x000fe200078e0217 */
[----:B------:R-:W-:Y:S01]  /*13a0*/  ISETP.GE.AND P4, PT, R11, RZ, PT ;  /* 0x000000ff0b00720c */ /* 0x000fe20003f86270 */
[--C-:B------:R-:W-:Y:S01]  /*13b0*/  @!P0 IMAD.IADD R33, R33, 0x1, -R53.reuse ;  /* 0x0000000121218824 */ /* 0x100fe200078e0a35 */
[----:B------:R-:W-:Y:S01]  /*13c0*/  ISETP.GE.AND P0, PT, R14, RZ, PT ;  /* 0x000000ff0e00720c */ /* 0x000fe20003f06270 */
[----:B------:R-:W-:Y:S01]  /*13d0*/  @!P5 IMAD.IADD R29, R29, 0x1, -R53 ;  /* 0x000000011d1dd824 */ /* 0x000fe200078e0a35 */
[----:B------:R-:W-:Y:S01]  /*13e0*/  ISETP.GT.U32.AND P5, PT, R53, R23, PT ;  /* 0x000000173500720c */ /* 0x000fe20003fa4070 */
[----:B------:R-:W-:Y:S01]  /*13f0*/  @!P6 IMAD.MOV R37, RZ, RZ, -R37 ;  /* 0x000000ffff25e224 */ /* 0x000fe200078e0a25 */
[----:B------:R-:W-:Y:S01]  /*1400*/  ISETP.GE.AND P6, PT, R13, RZ, PT ;  /* 0x000000ff0d00720c */ /* 0x000fe20003fc6270 */
[----:B------:R-:W-:Y:S01]  /*1410*/  @!P2 IMAD.MOV R33, RZ, RZ, -R33 ;  /* 0x000000ffff21a224 */ /* 0x000fe200078e0a21 */
[----:B------:R-:W-:Y:S01]  /*1420*/  ISETP.GT.U32.AND P2, PT, R53, R27, PT ;  /* 0x0000001b3500720c */ /* 0x000fe20003f44070 */
[----:B------:R-:W-:-:S02]  /*1430*/  VIADD R13, R88, 0x11 ;  /* 0x00000011580d7836 */ /* 0x000fc40000000000 */
[--C-:B------:R-:W-:Y:S01]  /*1440*/  @!P3 IMAD.IADD R31, R31, 0x1, -R53.reuse ;  /* 0x000000011f1fb824 */ /* 0x100fe200078e0a35 */
[----:B------:R-:W-:Y:S01]  /*1450*/  ISETP.GT.U32.AND P3, PT, R53, R25, PT ;  /* 0x000000193500720c */ /* 0x000fe20003f64070 */
[C---:B------:R-:W-:Y:S01]  /*1460*/  VIADD R14, R88.reuse, 0x12 ;  /* 0x00000012580e7836 */ /* 0x040fe20000000000 */
[----:B------:R-:W-:Y:S01]  /*1470*/  IABS R19, R13 ;  /* 0x0000000d00137213 */ /* 0x000fe20000000000 */
[----:B------:R-:W-:Y:S02]  /*1480*/  VIADD R11, R88, 0x10 ;  /* 0x00000010580b7836 */ /* 0x000fe40000000000 */
[----:B------:R-:W-:Y:S01]  /*1490*/  @!P5 IMAD.IADD R23, R23, 0x1, -R53 ;  /* 0x000000011717d824 */ /* 0x000fe200078e0a35 */
[----:B------:R-:W-:Y:S01]  /*14a0*/  IABS R17, R14 ;  /* 0x0000000e00117213 */ /* 0x000fe20000000000 */
[----:B------:R-:W-:Y:S01]  /*14b0*/  IMAD.HI.U32 R9, R4, R19, RZ ;  /* 0x0000001304097227 */ /* 0x000fe200078e00ff */
[----:B------:R-:W-:-:S03]  /*14c0*/  IABS R21, R11 ;  /* 0x0000000b00157213 */ /* 0x000fc60000000000 */
[----:B------:R-:W-:Y:S01]  /*14d0*/  @!P2 IMAD.IADD R27, R27, 0x1, -R53 ;  /* 0x000000011b1ba824 */ /* 0x000fe200078e0a35 */
[----:B------:R-:W-:Y:S01]  /*14e0*/  ISETP.GE.AND P2, PT, R10, RZ, PT ;  /* 0x000000ff0a00720c */ /* 0x000fe20003f46270 */
[----:B------:R-:W-:Y:S01]  /*14f0*/  @!P4 IMAD.MOV R31, RZ, RZ, -R31 ;  /* 0x000000ffff1fc224 */ /* 0x000fe200078e0a1f */
[----:B------:R-:W-:Y:S01]  /*1500*/  ISETP.GT.U32.AND P4, PT, R53, R23, PT ;  /* 0x000000173500720c */ /* 0x000fe20003f84070 */
[----:B------:R-:W-:-:S04]  /*1510*/  IMAD.HI.U32 R10, R4, R17, RZ ;  /* 0x00000011040a7227 */ /* 0x000fc800078e00ff */
[----:B------:R-:W-:Y:S01]  /*1520*/  IMAD.MOV R12, RZ, RZ, -R9 ;  /* 0x000000ffff0c7224 */ /* 0x000fe200078e0a09 */
[----:B------:R-:W-:Y:S01]  /*1530*/  IABS R9, R18 ;  /* 0x0000001200097213 */ /* 0x000fe20000000000 */
[----:B------:R-:W-:Y:S01]  /*1540*/  @!P3 IMAD.IADD R25, R25, 0x1, -R53 ;  /* 0x000000011919b824 */ /* 0x000fe200078e0a35 */
[----:B------:R-:W-:Y:S01]  /*1550*/  ISETP.GE.AND P3, PT, R11, RZ, PT ;  /* 0x000000ff0b00720c */ /* 0x000fe20003f66270 */
[----:B------:R-:W-:-:S03]  /*1560*/  IMAD.HI.U32 R6, R4, R21, RZ ;  /* 0x0000001504067227 */ /* 0x000fc600078e00ff */
[C---:B------:R-:W-:Y:S01]  /*1570*/  ISETP.GT.U32.AND P5, PT, R53.reuse, R25, PT ;  /* 0x000000193500720c */ /* 0x040fe20003fa4070 */
[----:B------:R-:W-:Y:S02]  /*1580*/  IMAD.MOV R10, RZ, RZ, -R10 ;  /* 0x000000ffff0a7224 */ /* 0x000fe400078e0a0a */
[C---:B------:R-:W-:Y:S02]  /*1590*/  IMAD R19, R53.reuse, R12, R19 ;  /* 0x0000000c35137224 */ /* 0x040fe400078e0213 */
[----:B------:R-:W-:Y:S02]  /*15a0*/  IMAD.MOV R6, RZ, RZ, -R6 ;  /* 0x000000ffff067224 */ /* 0x000fe400078e0a06 */
[C---:B------:R-:W-:Y:S02]  /*15b0*/  IMAD R17, R53.reuse, R10, R17 ;  /* 0x0000000a35117224 */ /* 0x040fe400078e0211 */
[----:B------:R-:W-:Y:S01]  /*15c0*/  @!P0 IMAD.MOV R27, RZ, RZ, -R27 ;  /* 0x000000ffff1b8224 */ /* 0x000fe200078e0a1b */
[C---:B------:R-:W-:Y:S01]  /*15d0*/  ISETP.GT.U32.AND P0, PT, R53.reuse, R19, PT ;  /* 0x000000133500720c */ /* 0x040fe20003f04070 */
[----:B------:R-:W-:-:S02]  /*15e0*/  IMAD R21, R53, R6, R21 ;  /* 0x0000000635157224 */ /* 0x000fc400078e0215 */
[----:B------:R-:W-:Y:S01]  /*15f0*/  @!P4 IMAD.IADD R23, R23, 0x1, -R53 ;  /* 0x000000011717c824 */ /* 0x000fe200078e0a35 */
[C---:B------:R-:W-:Y:S01]  /*1600*/  ISETP.GT.U32.AND P4, PT, R53.reuse, R17, PT ;  /* 0x000000113500720c */ /* 0x040fe20003f84070 */
[----:B------:R-:W-:Y:S02]  /*1610*/  VIADD R12, R88, 0x13 ;  /* 0x00000013580c7836 */ /* 0x000fe40000000000 */
[----:B------:R-:W-:Y:S01]  /*1620*/  @!P6 IMAD.MOV R29, RZ, RZ, -R29 ;  /* 0x000000ffff1de224 */ /* 0x000fe200078e0a1d */
[----:B------:R-:W-:Y:S01]  /*1630*/  ISETP.GT.U32.AND P6, PT, R53, R21, PT ;  /* 0x000000153500720c */ /* 0x000fe20003fc4070 */
[----:B------:R-:W-:Y:S01]  /*1640*/  @!P5 IMAD.IADD R25, R25, 0x1, -R53 ;  /* 0x000000011919d824 */ /* 0x000fe200078e0a35 */
[----:B------:R-:W-:Y:S01]  /*1650*/  IABS R15, R12 ;  /* 0x0000000c000f7213 */ /* 0x000fe20000000000 */
[----:B------:R-:W-:Y:S01]  /*1660*/  @!P2 IMAD.MOV R23, RZ, RZ, -R23 ;  /* 0x000000ffff17a224 */ /* 0x000fe200078e0a17 */
[----:B------:R-:W-:Y:S01]  /*1670*/  ISETP.GE.AND P5, PT, R13, RZ, PT ;  /* 0x000000ff0d00720c */ /* 0x000fe20003fa6270 */
[----:B------:R-:W-:Y:S01]  /*1680*/  @!P0 IMAD.IADD R19, R19, 0x1, -R53 ;  /* 0x0000000113138824 */ /* 0x000fe200078e0a35 */
[----:B------:R-:W-:Y:S01]  /*1690*/  IABS R13, R16 ;  /* 0x00000010000d7213 */ /* 0x000fe20000000000 */
[----:B------:R-:W-:-:S04]  /*16a0*/  IMAD.HI.U32 R6, R4, R15, RZ ;  /* 0x0000000f04067227 */ /* 0x000fc800078e00ff */
[----:B------:R-:W-:Y:S01]  /*16b0*/  @!P4 IMAD.IADD R17, R17, 0x1, -R53 ;  /* 0x000000011111c824 */ /* 0x000fe200078e0a35 */
[----:B------:R-:W-:Y:S01]  /*16c0*/  ISETP.GT.U32.AND P4, PT, R53, R19, PT ;  /* 0x000000133500720c */ /* 0x000fe20003f84070 */
[----:B------:R-:W-:Y:S02]  /*16d0*/  IMAD.MOV R10, RZ, RZ, -R6 ;  /* 0x000000ffff0a7224 */ /* 0x000fe400078e0a06 */
[----:B------:R-:W-:-:S04]  /*16e0*/  IMAD.HI.U32 R6, R4, R13, RZ ;  /* 0x0000000d04067227 */ /* 0x000fc800078e00ff */
[----:B------:R-:W-:Y:S01]  /*16f0*/  @!P6 IMAD.IADD R21, R21, 0x1, -R53 ;  /* 0x000000011515e824 */ /* 0x000fe200078e0a35 */
[----:B------:R-:W-:Y:S01]  /*1700*/  ISETP.GE.AND P6, PT, R14, RZ, PT ;  /* 0x000000ff0e00720c */ /* 0x000fe20003fc6270 */
[----:B------:R-:W-:Y:S02]  /*1710*/  IMAD.MOV R6, RZ, RZ, -R6 ;  /* 0x000000ffff067224 */ /* 0x000fe400078e0a06 */
[----:B------:R-:W-:Y:S01]  /*1720*/  VIADD R14, R88, 0x15 ;  /* 0x00000015580e7836 */ /* 0x000fe20000000000 */
[C---:B------:R-:W-:Y:S01]  /*1730*/  ISETP.GT.U32.AND P0, PT, R53.reuse, R21, PT ;  /* 0x000000153500720c */ /* 0x040fe20003f04070 */
[----:B------:R-:W-:Y:S02]  /*1740*/  IMAD R13, R53, R6, R13 ;  /* 0x00000006350d7224 */ /* 0x000fe400078e020d */
[----:B------:R-:W-:Y:S01]  /*1750*/  @!P4 IMAD.IADD R19, R19, 0x1, -R53 ;  /* 0x000000011313c824 */ /* 0x000fe200078e0a35 */
[----:B------:R-:W-:Y:S01]  /*1760*/  IABS R11, R14 ;  /* 0x0000000e000b7213 */ /* 0x000fe20000000000 */
[C---:B------:R-:W-:Y:S01]  /*1770*/  IMAD R15, R53.reuse, R10, R15 ;  /* 0x0000000a350f7224 */ /* 0x040fe200078e020f */
[C---:B------:R-:W-:Y:S01]  /*1780*/  ISETP.GT.U32.AND P4, PT, R53.reuse, R13, PT ;  /* 0x0000000d3500720c */ /* 0x040fe20003f84070 */
[----:B------:R-:W-:Y:S01]  /*1790*/  @!P1 IMAD.MOV R25, RZ, RZ, -R25 ;  /* 0x000000ffff199224 */ /* 0x000fe200078e0a19 */
[----:B------:R-:W-:Y:S01]  /*17a0*/  ISETP.GT.U32.AND P1, PT, R53, R17, PT ;  /* 0x000000113500720c */ /* 0x000fe20003f24070 */
[----:B------:R-:W-:-:S04]  /*17b0*/  IMAD.HI.U32 R6, R4, R11, RZ ;  /* 0x0000000b04067227 */ /* 0x000fc800078e00ff */
[----:B------:R-:W-:Y:S01]  /*17c0*/  @!P0 IMAD.IADD R21, R21, 0x1, -R53 ;  /* 0x0000000115158824 */ /* 0x000fe200078e0a35 */
[----:B------:R-:W-:Y:S01]  /*17d0*/  ISETP.GT.U32.AND P0, PT, R53, R15, PT ;  /* 0x0000000f3500720c */ /* 0x000fe20003f04070 */
[----:B------:R-:W-:Y:S02]  /*17e0*/  IMAD.MOV R10, RZ, RZ, -R6 ;  /* 0x000000ffff0a7224 */ /* 0x000fe400078e0a06 */
[----:B------:R-:W-:-:S04]  /*17f0*/  IMAD.HI.U32 R6, R4, R9, RZ ;  /* 0x0000000904067227 */ /* 0x000fc800078e00ff */
[----:B------:R-:W-:Y:S02]  /*1800*/  @!P4 IMAD.IADD R13, R13, 0x1, -R53 ;  /* 0x000000010d0dc824 */ /* 0x000fe400078e0a35 */
[C---:B------:R-:W-:Y:S02]  /*1810*/  IMAD R11, R53.reuse, R10, R11 ;  /* 0x0000000a350b7224 */ /* 0x040fe400078e020b */
[----:B------:R-:W-:Y:S01]  /*1820*/  IMAD.MOV R10, RZ, RZ, -R6 ;  /* 0x000000ffff0a7224 */ /* 0x000fe200078e0a06 */
[----:B------:R-:W-:Y:S01]  /*1830*/  ISETP.GT.U32.AND P4, PT, R53, R13, PT ;  /* 0x0000000d3500720c */ /* 0x000fe20003f84070 */
[----:B------:R-:W-:Y:S01]  /*1840*/  @!P0 IMAD.IADD R15, R15, 0x1, -R53 ;  /* 0x000000010f0f8824 */ /* 0x000fe200078e0a35 */
[----:B------:R-:W-:Y:S01]  /*1850*/  ISETP.GE.AND P0, PT, R16, RZ, PT ;  /* 0x000000ff1000720c */ /* 0x000fe20003f06270 */
[----:B------:R-:W-:Y:S01]  /*1860*/  @!P3 IMAD.MOV R21, RZ, RZ, -R21 ;  /* 0x000000ffff15b224 */ /* 0x000fe200078e0a15 */
[C---:B------:R-:W-:Y:S01]  /*1870*/  ISETP.GT.U32.AND P3, PT, R53.reuse, R11, PT ;  /* 0x0000000b3500720c */ /* 0x040fe20003f64070 */
[C---:B------:R-:W-:Y:S01]  /*1880*/  IMAD R9, R53.reuse, R10, R9 ;  /* 0x0000000a35097224 */ /* 0x040fe200078e0209 */
[----:B------:R-:W-:Y:S01]  /*1890*/  ISETP.GT.U32.AND P2, PT, R53, R15, PT ;  /* 0x0000000f3500720c */ /* 0x000fe20003f44070 */
[----:B------:R-:W-:Y:S01]  /*18a0*/  @!P1 IMAD.IADD R17, R17, 0x1, -R53 ;  /* 0x0000000111119824 */ /* 0x000fe200078e0a35 */
[----:B------:R-:W-:Y:S01]  /*18b0*/  ISETP.GE.AND P1, PT, R12, RZ, PT ;  /* 0x000000ff0c00720c */ /* 0x000fe20003f26270 */
[----:B------:R-:W-:-:S04]  /*18c0*/  IMAD.HI.U32 R6, R4, R92, RZ ;  /* 0x0000005c04067227 */ /* 0x000fc800078e00ff */
[--C-:B------:R-:W-:Y:S01]  /*18d0*/  @!P4 IMAD.IADD R13, R13, 0x1, -R53.reuse ;  /* 0x000000010d0dc824 */ /* 0x100fe200078e0a35 */
[----:B------:R-:W-:Y:S01]  /*18e0*/  ISETP.GT.U32.AND P4, PT, R53, R9, PT ;  /* 0x000000093500720c */ /* 0x000fe20003f84070 */
[----:B------:R-:W-:Y:S02]  /*18f0*/  VIADD R10, R88, 0x18 ;  /* 0x00000018580a7836 */ /* 0x000fe40000000000 */
[--C-:B------:R-:W-:Y:S02]  /*1900*/  @!P3 IMAD.IADD R11, R11, 0x1, -R53.reuse ;  /* 0x000000010b0bb824 */ /* 0x100fe400078e0a35 */
[----:B------:R-:W-:Y:S01]  /*1910*/  @!P2 IMAD.IADD R15, R15, 0x1, -R53 ;  /* 0x000000010f0fa824 */ /* 0x000fe200078e0a35 */
[----:B------:R-:W-:Y:S01]  /*1920*/  IABS R90, R10 ;  /* 0x0000000a005a7213 */ /* 0x000fe20000000000 */
[----:B------:R-:W-:Y:S01]  /*1930*/  IMAD.MOV R6, RZ, RZ, -R6 ;  /* 0x000000ffff067224 */ /* 0x000fe200078e0a06 */
[C---:B------:R-:W-:Y:S01]  /*1940*/  ISETP.GT.U32.AND P3, PT, R53.reuse, R11, PT ;  /* 0x0000000b3500720c */ /* 0x040fe20003f64070 */
[----:B------:R-:W-:Y:S01]  /*1950*/  @!P1 IMAD.MOV R15, RZ, RZ, -R15 ;  /* 0x000000ffff0f9224 */ /* 0x000fe200078e0a0f */
[----:B------:R-:W-:Y:S01]  /*1960*/  ISETP.GE.AND P1, PT, R10, RZ, PT ;  /* 0x000000ff0a00720c */ /* 0x000fe20003f26270 */
[----:B------:R-:W-:Y:S01]  /*1970*/  IMAD R92, R53, R6, R92 ;  /* 0x00000006355c7224 */ /* 0x000fe200078e025c */
[----:B------:R-:W-:Y:S01]  /*1980*/  ISETP.GE.AND P2, PT, R20, RZ, PT ;  /* 0x000000ff1400720c */ /* 0x000fe20003f46270 */
[----:B------:R-:W-:-:S02]  /*1990*/  VIADD R10, R88, 0x19 ;  /* 0x00000019580a7836 */ /* 0x000fc40000000000 */
[----:B------:R-:W-:Y:S02]  /*19a0*/  @!P4 IMAD.IADD R9, R9, 0x1, -R53 ;  /* 0x000000010909c824 */ /* 0x000fe400078e0a35 */
[----:B------:R-:W-:Y:S01]  /*19b0*/  IMAD.HI.U32 R6, R4, R90, RZ ;  /* 0x0000005a04067227 */ /* 0x000fe200078e00ff */
[----:B------:R-:W-:Y:S02]  /*19c0*/  IABS R86, R10 ;  /* 0x0000000a00567213 */ /* 0x000fe40000000000 */
[C---:B------:R-:W-:Y:S01]  /*19d0*/  ISETP.GT.U32.AND P4, PT, R53.reuse, R9, PT ;  /* 0x000000093500720c */ /* 0x040fe20003f84070 */
[----:B------:R-:W-:Y:S01]  /*19e0*/  @!P0 IMAD.MOV R13, RZ, RZ, -R13 ;  /* 0x000000ffff0d8224 */ /* 0x000fe200078e0a0d */
[C---:B------:R-:W-:Y:S01]  /*19f0*/  ISETP.GT.U32.AND P0, PT, R53.reuse, R92, PT ;  /* 0x0000005c3500720c */ /* 0x040fe20003f04070 */
[----:B------:R-:W-:Y:S02]  /*1a00*/  IMAD.MOV R6, RZ, RZ, -R6 ;  /* 0x000000ffff067224 */ /* 0x000fe400078e0a06 */
[----:B------:R-:W-:Y:S01]  /*1a10*/  @!P6 IMAD.MOV R17, RZ, RZ, -R17 ;  /* 0x000000ffff11e224 */ /* 0x000fe200078e0a11 */
[----:B------:R-:W-:Y:S01]  /*1a20*/  ISETP.GE.AND P6, PT, R18, RZ, PT ;  /* 0x000000ff1200720c */ /* 0x000fe20003fc6270 */
[----:B------:R-:W-:-:S02]  /*1a30*/  IMAD R90, R53, R6, R90 ;  /* 0x00000006355a7224 */ /* 0x000fc400078e025a */
[----:B------:R-:W-:-:S04]  /*1a40*/  IMAD.HI.U32 R6, R4, R86, RZ ;  /* 0x0000005604067227 */ /* 0x000fc800078e00ff */
[--C-:B------:R-:W-:Y:S01]  /*1a50*/  @!P3 IMAD.IADD R11, R11, 0x1, -R53.reuse ;  /* 0x000000010b0bb824 */ /* 0x100fe200078e0a35 */
[----:B------:R-:W-:Y:S01]  /*1a60*/  ISETP.GE.AND P3, PT, R10, RZ, PT ;  /* 0x000000ff0a00720c */ /* 0x000fe20003f66270 */
[----:B------:R-:W-:Y:S02]  /*1a70*/  IMAD.MOV R10, RZ, RZ, -R6 ;  /* 0x000000ffff0a7224 */ /* 0x000fe400078e0a06 */
[----:B------:R-:W-:Y:S02]  /*1a80*/  VIADD R12, R88, 0x1a ;  /* 0x0000001a580c7836 */ /* 0x000fe40000000000 */
[--C-:B------:R-:W-:Y:S02]  /*1a90*/  @!P0 IMAD.IADD R92, R92, 0x1, -R53.reuse ;  /* 0x000000015c5c8824 */ /* 0x100fe400078e0a35 */
[----:B------:R-:W-:Y:S01]  /*1aa0*/  @!P4 IMAD.IADD R9, R9, 0x1, -R53 ;  /* 0x000000010909c824 */ /* 0x000fe200078e0a35 */
[----:B------:R-:W-:Y:S01]  /*1ab0*/  IABS R84, R12 ;  /* 0x0000000c00547213 */ /* 0x000fe20000000000 */
[C---:B------:R-:W-:Y:S01]  /*1ac0*/  IMAD R86, R53.reuse, R10, R86 ;  /* 0x0000000a35567224 */ /* 0x040fe200078e0256 */
[C---:B------:R-:W-:Y:S01]  /*1ad0*/  ISETP.GT.U32.AND P0, PT, R53.reuse, R92, PT ;  /* 0x0000005c3500720c */ /* 0x040fe20003f04070 */
[----:B------:R-:W-:Y:S01]  /*1ae0*/  @!P6 IMAD.MOV R9, RZ, RZ, -R9 ;  /* 0x000000ffff09e224 */ /* 0x000fe200078e0a09 */
[----:B------:R-:W-:Y:S01]  /*1af0*/  ISETP.GE.AND P4, PT, R12, RZ, PT ;  /* 0x000000ff0c00720c */ /* 0x000fe20003f86270 */
[----:B------:R-:W-:Y:S01]  /*1b00*/  @!P5 IMAD.MOV R19, RZ, RZ, -R19 ;  /* 0x000000ffff13d224 */ /* 0x000fe200078e0a13 */
[----:B------:R-:W-:Y:S01]  /*1b10*/  ISETP.GT.U32.AND P6, PT, R53, R86, PT ;  /* 0x000000563500720c */ /* 0x000fe20003fc4070 */
[----:B------:R-:W-:Y:S01]  /*1b20*/  IMAD.HI.U32 R6, R4, R84, RZ ;  /* 0x0000005404067227 */ /* 0x000fe200078e00ff */
[----:B------:R-:W-:-:S03]  /*1b30*/  ISETP.GE.AND P5, PT, R14, RZ, PT ;  /* 0x000000ff0e00720c */ /* 0x000fc60003fa6270 */
[C---:B------:R-:W-:Y:S02]  /*1b40*/  VIADD R14, R88.reuse, 0x1b ;  /* 0x0000001b580e7836 */ /* 0x040fe40000000000 */
[----:B------:R-:W-:Y:S02]  /*1b50*/  IMAD.MOV R6, RZ, RZ, -R6 ;  /* 0x000000ffff067224 */ /* 0x000fe400078e0a06 */
[----:B------:R-:W-:Y:S01]  /*1b60*/  VIADD R12, R88, 0x1c ;  /* 0x0000001c580c7836 */ /* 0x000fe20000000000 */
[----:B------:R-:W-:Y:S01]  /*1b70*/  IABS R80, R14 ;  /* 0x0000000e00507213 */ /* 0x000fe20000000000 */
[--C-:B------:R-:W-:Y:S01]  /*1b80*/  @!P0 IMAD.IADD R92, R92, 0x1, -R53.reuse ;  /* 0x000000015c5c8824 */ /* 0x100fe200078e0a35 */
[----:B------:R-:W-:Y:S01]  /*1b90*/  ISETP.GE.AND P0, PT, R14, RZ, PT ;  /* 0x000000ff0e00720c */ /* 0x000fe20003f06270 */
[----:B------:R-:W-:Y:S01]  /*1ba0*/  IMAD R84, R53, R6, R84 ;  /* 0x0000000635547224 */ /* 0x000fe200078e0254 */
[----:B------:R-:W-:Y:S01]  /*1bb0*/  IABS R78, R12 ;  /* 0x0000000c004e7213 */ /* 0x000fe20000000000 */
[----:B------:R-:W-:-:S02]  /*1bc0*/  @!P6 IMAD.IADD R86, R86, 0x1, -R53 ;  /* 0x000000015656e824 */ /* 0x000fc400078e0a35 */
[----:B------:R-:W-:-:S03]  /*1bd0*/  IMAD.HI.U32 R6, R4, R80, RZ ;  /* 0x0000005004067227 */ /* 0x000fc600078e00ff */
[C---:B------:R-:W-:Y:S01]  /*1be0*/  ISETP.GT.U32.AND P6, PT, R53.reuse, R86, PT ;  /* 0x000000563500720c */ /* 0x040fe20003fc4070 */
[----:B------:R-:W-:Y:S01]  /*1bf0*/  @!P2 IMAD.MOV R92, RZ, RZ, -R92 ;  /* 0x000000ffff5ca224 */ /* 0x000fe200078e0a5c */
[----:B------:R-:W-:Y:S01]  /*1c00*/  ISETP.GT.U32.AND P2, PT, R53, R84, PT ;  /* 0x000000543500720c */ /* 0x000fe20003f44070 */
[----:B------:R-:W-:Y:S02]  /*1c10*/  IMAD.MOV R10, RZ, RZ, -R6 ;  /* 0x000000ffff0a7224 */ /* 0x000fe400078e0a06 */
[----:B------:R-:W-:-:S04]  /*1c20*/  IMAD.HI.U32 R6, R4, R78, RZ ;  /* 0x0000004e04067227 */ /* 0x000fc800078e00ff */
[----:B------:R-:W-:Y:S02]  /*1c30*/  IMAD.MOV R6, RZ, RZ, -R6 ;  /* 0x000000ffff067224 */ /* 0x000fe400078e0a06 */
[----:B------:R-:W-:Y:S01]  /*1c40*/  @!P5 IMAD.MOV R11, RZ, RZ, -R11 ;  /* 0x000000ffff0bd224 */ /* 0x000fe200078e0a0b */
[C---:B------:R-:W-:Y:S01]  /*1c50*/  ISETP.GT.U32.AND P5, PT, R53.reuse, R90, PT ;  /* 0x0000005a3500720c */ /* 0x040fe20003fa4070 */
[C---:B------:R-:W-:Y:S02]  /*1c60*/  IMAD R78, R53.reuse, R6, R78 ;  /* 0x00000006354e7224 */ /* 0x040fe400078e024e */
[C---:B------:R-:W-:Y:S02]  /*1c70*/  VIADD R14, R88.reuse, 0x1d ;  /* 0x0000001d580e7836 */ /* 0x040fe40000000000 */
[----:B------:R-:W-:Y:S02]  /*1c80*/  VIADD R18, R88, 0x1f ;  /* 0x0000001f58127836 */ /* 0x000fe40000000000 */
[--C-:B------:R-:W-:Y:S01]  /*1c90*/  @!P2 IMAD.IADD R84, R84, 0x1, -R53.reuse ;  /* 0x000000015454a824 */ /* 0x100fe200078e0a35 */
[----:B------:R-:W-:Y:S01]  /*1ca0*/  IABS R76, R14 ;  /* 0x0000000e004c7213 */ /* 0x000fe20000000000 */
[--C-:B------:R-:W-:Y:S01]  /*1cb0*/  @!P6 IMAD.IADD R86, R86, 0x1, -R53.reuse ;  /* 0x000000015656e824 */ /* 0x100fe200078e0a35 */
[C---:B------:R-:W-:Y:S01]  /*1cc0*/  ISETP.GT.U32.AND P6, PT, R53.reuse, R78, PT ;  /* 0x0000004e3500720c */ /* 0x040fe20003fc4070 */
[C---:B------:R-:W-:Y:S01]  /*1cd0*/  IMAD R80, R53.reuse, R10, R80 ;  /* 0x0000000a35507224 */ /* 0x040fe200078e0250 */
[----:B------:R-:W-:Y:S01]  /*1ce0*/  IABS R72, R18 ;  /* 0x0000001200487213 */ /* 0x000fe20000000000 */
[----:B------:R-:W-:Y:S01]  /*1cf0*/  @!P5 IMAD.IADD R90, R90, 0x1, -R53 ;  /* 0x000000015a5ad824 */ /* 0x000fe200078e0a35 */
[----:B------:R-:W-:Y:S01]  /*1d00*/  ISETP.GT.U32.AND P2, PT, R53, R84, PT ;  /* 0x000000543500720c */ /* 0x000fe20003f44070 */
[----:B------:R-:W-:-:S03]  /*1d10*/  IMAD.HI.U32 R6, R4, R76, RZ ;  /* 0x0000004c04067227 */ /* 0x000fc600078e00ff */
[----:B------:R-:W-:Y:S01]  /*1d20*/  ISETP.GT.U32.AND P5, PT, R53, R90, PT ;  /* 0x0000005a3500720c */ /* 0x000fe20003fa4070 */
[----:B------:R-:W-:-:S04]  /*1d30*/  IMAD.HI.U32 R10, R4, R72, RZ ;  /* 0x00000048040a7227 */ /* 0x000fc800078e00ff */
[----:B------:R-:W-:Y:S02]  /*1d40*/  VIADD R16, R88, 0x1e ;  /* 0x0000001e58107836 */ /* 0x000fe40000000000 */
[----:B------:R-:W-:Y:S02]  /*1d50*/  IMAD.MOV R6, RZ, RZ, -R6 ;  /* 0x000000ffff067224 */ /* 0x000fe400078e0a06 */
[----:B------:R-:W-:Y:S01]  /*1d60*/  IMAD.MOV R10, RZ, RZ, -R10 ;  /* 0x000000ffff0a7224 */ /* 0x000fe200078e0a0a */
[----:B------:R-:W-:Y:S01]  /*1d70*/  IABS R74, R16 ;  /* 0x00000010004a7213 */ /* 0x000fe20000000000 */
[--C-:B------:R-:W-:Y:S02]  /*1d80*/  @!P6 IMAD.IADD R78, R78, 0x1, -R53.reuse ;  /* 0x000000014e4ee824 */ /* 0x100fe400078e0a35 */
[C---:B------:R-:W-:Y:S02]  /*1d90*/  IMAD R76, R53.reuse, R6, R76 ;  /* 0x00000006354c7224 */ /* 0x040fe400078e024c */
[----:B------:R-:W-:Y:S01]  /*1da0*/  @!P2 IMAD.IADD R84, R84, 0x1, -R53 ;  /* 0x000000015454a824 */ /* 0x000fe200078e0a35 */
[C---:B------:R-:W-:Y:S01]  /*1db0*/  ISETP.GT.U32.AND P6, PT, R53.reuse, R78, PT ;  /* 0x0000004e3500720c */ /* 0x040fe20003fc4070 */
[C---:B------:R-:W-:Y:S01]  /*1dc0*/  IMAD R72, R53.reuse, R10, R72 ;  /* 0x0000000a35487224 */ /* 0x040fe200078e0248 */
[----:B------:R-:W-:Y:S01]  /*1dd0*/  ISETP.GT.U32.AND P2, PT, R53, R76, PT ;  /* 0x0000004c3500720c */ /* 0x000fe20003f44070 */
[----:B------:R-:W-:-:S04]  /*1de0*/  IMAD.HI.U32 R6, R4, R74, RZ ;  /* 0x0000004a04067227 */ /* 0x000fc800078e00ff */
[----:B------:R-:W-:Y:S01]  /*1df0*/  @!P4 IMAD.MOV R84, RZ, RZ, -R84 ;  /* 0x000000ffff54c224 */ /* 0x000fe200078e0a54 */
[C---:B------:R-:W-:Y:S01]  /*1e00*/  ISETP.GT.U32.AND P4, PT, R53.reuse, R72, PT ;  /* 0x000000483500720c */ /* 0x040fe20003f84070 */
[----:B------:R-:W-:Y:S02]  /*1e10*/  IMAD.MOV R6, RZ, RZ, -R6 ;  /* 0x000000ffff067224 */ /* 0x000fe400078e0a06 */
[----:B------:R-:W-:Y:S01]  /*1e20*/  @!P5 IMAD.IADD R90, R90, 0x1, -R53 ;  /* 0x000000015a5ad824 */ /* 0x000fe200078e0a35 */
[C---:B------:R-:W-:Y:S01]  /*1e30*/  ISETP.GT.U32.AND P5, PT, R53.reuse, R80, PT ;  /* 0x000000503500720c */ /* 0x040fe20003fa4070 */
[----:B------:R-:W-:Y:S02]  /*1e40*/  IMAD R74, R53, R6, R74 ;  /* 0x00000006354a7224 */ /* 0x000fe400078e024a */
[----:B------:R-:W-:Y:S01]  /*1e50*/  @!P1 IMAD.MOV R90, RZ, RZ, -R90 ;  /* 0x000000ffff5a9224 */ /* 0x000fe200078e0a5a */
[----:B------:R-:W-:Y:S01]  /*1e60*/  ISETP.GE.AND P1, PT, R12, RZ, PT ;  /* 0x000000ff0c00720c */ /* 0x000fe20003f26270 */
[----:B------:R-:W-:Y:S01]  /*1e70*/  @!P3 IMAD.MOV R86, RZ, RZ, -R86 ;  /* 0x000000ffff56b224 */ /* 0x000fe200078e0a56 */
[----:B------:R-:W-:Y:S01]  /*1e80*/  ISETP.GE.AND P3, PT, R14, RZ, PT ;  /* 0x000000ff0e00720c */ /* 0x000fe20003f66270 */
[----:B------:R-:W-:-:S02]  /*1e90*/  VIADD R14, R88, 0x21 ;  /* 0x00000021580e7836 */ /* 0x000fc40000000000 */
[--C-:B------:R-:W-:Y:S01]  /*1ea0*/  @!P6 IMAD.IADD R78, R78, 0x1, -R53.reuse ;  /* 0x000000014e4ee824 */ /* 0x100fe200078e0a35 */
[C---:B------:R-:W-:Y:S01]  /*1eb0*/  ISETP.GT.U32.AND P6, PT, R53.reuse, R74, PT ;  /* 0x0000004a3500720c */ /* 0x040fe20003fc4070 */
[--C-:B------:R-:W-:Y:S01]  /*1ec0*/  @!P2 IMAD.IADD R76, R76, 0x1, -R53.reuse ;  /* 0x000000014c4ca824 */ /* 0x100fe200078e0a35 */
[----:B------:R-:W-:Y:S01]  /*1ed0*/  IABS R68, R14 ;  /* 0x0000000e00447213 */ /* 0x000fe20000000000 */
[--C-:B------:R-:W-:Y:S02]  /*1ee0*/  @!P4 IMAD.IADD R72, R72, 0x1, -R53.reuse ;  /* 0x000000014848c824 */ /* 0x100fe400078e0a35 */
[----:B------:R-:W-:Y:S01]  /*1ef0*/  VIADD R12, R88, 0x20 ;  /* 0x00000020580c7836 */ /* 0x000fe20000000000 */
[C---:B------:R-:W-:Y:S01]  /*1f00*/  ISETP.GT.U32.AND P2, PT, R53.reuse, R76, PT ;  /* 0x0000004c3500720c */ /* 0x040fe20003f44070 */
[----:B------:R-:W-:Y:S01]  /*1f10*/  @!P5 IMAD.IADD R80, R80, 0x1, -R53 ;  /* 0x000000015050d824 */ /* 0x000fe200078e0a35 */
[----:B------:R-:W-:Y:S01]  /*1f20*/  ISETP.GT.U32.AND P4, PT, R53, R72, PT ;  /* 0x000000483500720c */ /* 0x000fe20003f84070 */
[----:B------:R-:W-:Y:S01]  /*1f30*/  IMAD.HI.U32 R10, R4, R68, RZ ;  /* 0x00000044040a7227 */ /* 0x000fe200078e00ff */
[----:B------:R-:W-:-:S02]  /*1f40*/  IABS R70, R12 ;  /* 0x0000000c00467213 */ /* 0x000fc40000000000 */
[----:B------:R-:W-:Y:S01]  /*1f50*/  ISETP.GT.U32.AND P5, PT, R53, R80, PT ;  /* 0x000000503500720c */ /* 0x000fe20003fa4070 */
[----:B------:R-:W-:Y:S01]  /*1f60*/  @!P1 IMAD.MOV R78, RZ, RZ, -R78 ;  /* 0x000000ffff4e9224 */ /* 0x000fe200078e0a4e */
[----:B------:R-:W-:Y:S01]  /*1f70*/  ISETP.GE.AND P1, PT, R12, RZ, PT ;  /* 0x000000ff0c00720c */ /* 0x000fe20003f26270 */
[----:B------:R-:W-:Y:S02]  /*1f80*/  VIADD R12, R88, 0x22 ;  /* 0x00000022580c7836 */ /* 0x000fe40000000000 */
[----:B------:R-:W-:Y:S02]  /*1f90*/  IMAD.MOV R10, RZ, RZ, -R10 ;  /* 0x000000ffff0a7224 */ /* 0x000fe400078e0a0a */
[----:B------:R-:W-:Y:S01]  /*1fa0*/  IMAD.HI.U32 R6, R4, R70, RZ ;  /* 0x0000004604067227 */ /* 0x000fe200078e00ff */
[----:B------:R-:W-:-:S03]  /*1fb0*/  IABS R66, R12 ;  /* 0x0000000c00427213 */ /* 0x000fc60000000000 */
[--C-:B------:R-:W-:Y:S02]  /*1fc0*/  @!P6 IMAD.IADD R74, R74, 0x1, -R53.reuse ;  /* 0x000000014a4ae824 */ /* 0x100fe400078e0a35 */
[C---:B------:R-:W-:Y:S02]  /*1fd0*/  IMAD R68, R53.reuse, R10, R68 ;  /* 0x0000000a35447224 */ /* 0x040fe400078e0244 */
[----:B------:R-:W-:Y:S01]  /*1fe0*/  IMAD.MOV R6, RZ, RZ, -R6 ;  /* 0x000000ffff067224 */ /* 0x000fe200078e0a06 */
[C---:B------:R-:W-:Y:S01]  /*1ff0*/  ISETP.GT.U32.AND P6, PT, R53.reuse, R74, PT ;  /* 0x0000004a3500720c */ /* 0x040fe20003fc4070 */
[--C-:B------:R-:W-:Y:S01]  /*2000*/  @!P2 IMAD.IADD R76, R76, 0x1, -R53.reuse ;  /* 0x000000014c4ca824 */ /* 0x100fe200078e0a35 */
[----:B------:R-:W-:Y:S01]  /*2010*/  ISETP.GE.AND P2, PT, R14, RZ, PT ;  /* 0x000000ff0e00720c */ /* 0x000fe20003f46270 */
[----:B------:R-:W-:Y:S01]  /*2020*/  @!P4 IMAD.IADD R72, R72, 0x1, -R53 ;  /* 0x000000014848c824 */ /* 0x000fe200078e0a35 */
[C---:B------:R-:W-:Y:S01]  /*2030*/  ISETP.GT.U32.AND P4, PT, R53.reuse, R68, PT ;  /* 0x000000443500720c */ /* 0x040fe20003f84070 */
[----:B------:R-:W-:-:S02]  /*2040*/  IMAD R70, R53, R6, R70 ;  /* 0x0000000635467224 */ /* 0x000fc400078e0246 */
[----:B------:R-:W-:Y:S02]  /*2050*/  VIADD R14, R88, 0x23 ;  /* 0x00000023580e7836 */ /* 0x000fe40000000000 */
[----:B------:R-:W-:-:S03]  /*2060*/  IMAD.HI.U32 R6, R4, R66, RZ ;  /* 0x0000004204067227 */ /* 0x000fc600078e00ff */
[----:B------:R-:W-:Y:S01]  /*2070*/  IABS R64, R14 ;  /* 0x0000000e00407213 */ /* 0x000fe20000000000 */
[--C-:B------:R-:W-:Y:S01]  /*2080*/  @!P5 IMAD.IADD R80, R80, 0x1, -R53.reuse ;  /* 0x000000015050d824 */ /* 0x100fe200078e0a35 */
[----:B------:R-:W-:Y:S01]  /*2090*/  ISETP.GE.AND P5, PT, R16, RZ, PT ;  /* 0x000000ff1000720c */ /* 0x000fe20003fa6270 */
[----:B------:R-:W-:Y:S02]  /*20a0*/  IMAD.MOV R6, RZ, RZ, -R6 ;  /* 0x000000ffff067224 */ /* 0x000fe400078e0a06 */
[----:B------:R-:W-:Y:S01]  /*20b0*/  @!P0 IMAD.MOV R80, RZ, RZ, -R80 ;  /* 0x000000ffff508224 */ /* 0x000fe200078e0a50 */
[----:B------:R-:W-:Y:S01]  /*20c0*/  ISETP.GE.AND P0, PT, R18, RZ, PT ;  /* 0x000000ff1200720c */ /* 0x000fe20003f06270 */
[----:B------:R-:W-:Y:S02]  /*20d0*/  VIADD R18, R88, 0x25 ;  /* 0x0000002558127836 */ /* 0x000fe40000000000 */
[C---:B------:R-:W-:Y:S02]  /*20e0*/  IMAD R66, R53.reuse, R6, R66 ;  /* 0x0000000635427224 */ /* 0x040fe400078e0242 */
[----:B------:R-:W-:Y:S01]  /*20f0*/  @!P6 IMAD.IADD R74, R74, 0x1, -R53 ;  /* 0x000000014a4ae824 */ /* 0x000fe200078e0a35 */
[----:B------:R-:W-:Y:S01]  /*2100*/  ISETP.GT.U32.AND P6, PT, R53, R70, PT ;  /* 0x000000463500720c */ /* 0x000fe20003fc4070 */
[----:B------:R-:W-:Y:S01]  /*2110*/  IMAD.HI.U32 R6, R4, R64, RZ ;  /* 0x0000004004067227 */ /* 0x000fe200078e00ff */
[----:B------:R-:W-:-:S03]  /*2120*/  IABS R60, R18 ;  /* 0x00000012003c7213 */ /* 0x000fc60000000000 */
[----:B------:R-:W-:Y:S01]  /*2130*/  @!P4 IMAD.IADD R68, R68, 0x1, -R53 ;  /* 0x000000014444c824 */ /* 0x000fe200078e0a35 */
[----:B------:R-:W-:Y:S01]  /*2140*/  ISETP.GE.AND P4, PT, R12, RZ, PT ;  /* 0x000000ff0c00720c */ /* 0x000fe20003f86270 */
[----:B------:R-:W-:Y:S02]  /*2150*/  IMAD.MOV R6, RZ, RZ, -R6 ;  /* 0x000000ffff067224 */ /* 0x000fe400078e0a06 */
[----:B------:R-:W-:Y:S02]  /*2160*/  VIADD R16, R88, 0x24 ;  /* 0x0000002458107836 */ /* 0x000fe40000000000 */
[----:B------:R-:W-:Y:S01]  /*2170*/  @!P5 IMAD.MOV R74, RZ, RZ, -R74 ;  /* 0x000000ffff4ad224 */ /* 0x000fe200078e0a4a */
[C---:B------:R-:W-:Y:S01]  /*2180*/  ISETP.GT.U32.AND P5, PT, R53.reuse, R68, PT ;  /* 0x000000443500720c */ /* 0x040fe20003fa4070 */
[----:B------:R-:W-:Y:S01]  /*2190*/  IMAD R64, R53, R6, R64 ;  /* 0x0000000635407224 */ /* 0x000fe200078e0240 */
[----:B------:R-:W-:Y:S01]  /*21a0*/  IABS R62, R16 ;  /* 0x00000010003e7213 */ /* 0x000fe20000000000 */
[----:B------:R-:W-:-:S04]  /*21b0*/  IMAD.HI.U32 R6, R4, R60, RZ ;  /* 0x0000003c04067227 */ /* 0x000fc800078e00ff */
[----:B------:R-:W-:Y:S02]  /*21c0*/  IMAD.MOV R6, RZ, RZ, -R6 ;  /* 0x000000ffff067224 */ /* 0x000fe400078e0a06 */
[----:B------:R-:W-:Y:S01]  /*21d0*/  @!P6 IMAD.IADD R70, R70, 0x1, -R53 ;  /* 0x000000014646e824 */ /* 0x000fe200078e0a35 */
[----:B------:R-:W-:Y:S01]  /*21e0*/  ISETP.GT.U32.AND P6, PT, R53, R66, PT ;  /* 0x000000423500720c */ /* 0x000fe20003fc4070 */
[----:B------:R-:W-:-:S04]  /*21f0*/  IMAD.HI.U32 R10, R4, R62, RZ ;  /* 0x0000003e040a7227 */ /* 0x000fc800078e00ff */
[C---:B------:R-:W-:Y:S02]  /*2200*/  IMAD R60, R53.reuse, R6, R60 ;  /* 0x00000006353c7224 */ /* 0x040fe400078e023c */
[----:B------:R-:W-:Y:S01]  /*2210*/  @!P3 IMAD.MOV R76, RZ, RZ, -R76 ;  /* 0x000000ffff4cb224 */ /* 0x000fe200078e0a4c */
[C---:B------:R-:W-:Y:S01]  /*2220*/  ISETP.GT.U32.AND P3, PT, R53.reuse, R70, PT ;  /* 0x000000463500720c */ /* 0x040fe20003f64070 */
[----:B------:R-:W-:Y:S02]  /*2230*/  IMAD.MOV R10, RZ, RZ, -R10 ;  /* 0x000000ffff0a7224 */ /* 0x000fe400078e0a0a */
[----:B------:R-:W-:Y:S01]  /*2240*/  @!P5 IMAD.IADD R68, R68, 0x1, -R53 ;  /* 0x000000014444d824 */ /* 0x000fe200078e0a35 */
[C---:B------:R-:W-:Y:S01]  /*2250*/  ISETP.GT.U32.AND P5, PT, R53.reuse, R60, PT ;  /* 0x0000003c3500720c */ /* 0x040fe20003fa4070 */
[----:B------:R-:W-:Y:S02]  /*2260*/  VIADD R20, R88, 0x26 ;  /* 0x0000002658147836 */ /* 0x000fe40000000000 */
[----:B------:R-:W-:-:S02]  /*2270*/  IMAD R62, R53, R10, R62 ;  /* 0x0000000a353e7224 */ /* 0x000fc400078e023e */
[--C-:B------:R-:W-:Y:S01]  /*2280*/  @!P6 IMAD.IADD R66, R66, 0x1, -R53.reuse ;  /* 0x000000014242e824 */ /* 0x100fe200078e0a35 */
[----:B------:R-:W-:Y:S01]  /*2290*/  IABS R58, R20 ;  /* 0x00000014003a7213 */ /* 0x000fe20000000000 */
[----:B------:R-:W-:Y:S01]  /*22a0*/  @!P0 IMAD.MOV R72, RZ, RZ, -R72 ;  /* 0x000000ffff488224 */ /* 0x000fe200078e0a48 */
[C---:B------:R-:W-:Y:S01]  /*22b0*/  ISETP.GT.U32.AND P0, PT, R53.reuse, R62, PT ;  /* 0x0000003e3500720c */ /* 0x040fe20003f04070 */
[----:B------:R-:W-:Y:S01]  /*22c0*/  VIADD R12, R88, 0x27 ;  /* 0x00000027580c7836 */ /* 0x000fe20000000000 */
[C---:B------:R-:W-:Y:S01]  /*22d0*/  ISETP.GT.U32.AND P6, PT, R53.reuse, R66, PT ;  /* 0x000000423500720c */ /* 0x040fe20003fc4070 */
[----:B------:R-:W-:Y:S01]  /*22e0*/  @!P3 IMAD.IADD R70, R70, 0x1, -R53 ;  /* 0x000000014646b824 */ /* 0x000fe200078e0a35 */
[----:B------:R-:W-:Y:S01]  /*22f0*/  ISETP.GT.U32.AND P3, PT, R53, R64, PT ;  /* 0x000000403500720c */ /* 0x000fe20003f64070 */
[----:B------:R-:W-:Y:S01]  /*2300*/  IMAD.HI.U32 R6, R4, R58, RZ ;  /* 0x0000003a04067227 */ /* 0x000fe200078e00ff */
[----:B------:R-:W-:-:S03]  /*2310*/  IABS R56, R12 ;  /* 0x0000000c00387213 */ /* 0x000fc60000000000 */
[----:B------:R-:W-:Y:S02]  /*2320*/  @!P5 IMAD.IADD R60, R60, 0x1, -R53 ;  /* 0x000000013c3cd824 */ /* 0x000fe400078e0a35 */
[----:B------:R-:W-:Y:S02]  /*2330*/  IMAD.MOV R6, RZ, RZ, -R6 ;  /* 0x000000ffff067224 */ /* 0x000fe400078e0a06 */
[----:B------:R-:W-:Y:S01]  /*2340*/  @!P2 IMAD.MOV R68, RZ, RZ, -R68 ;  /* 0x000000ffff44a224 */ /* 0x000fe200078e0a44 */
[C---:B------:R-:W-:Y:S01]  /*2350*/  ISETP.GT.U32.AND P2, PT, R53.reuse, R60, PT ;  /* 0x0000003c3500720c */ /* 0x040fe20003f44070 */
[----:B------:R-:W-:Y:S01]  /*2360*/  @!P1 IMAD.MOV R70, RZ, RZ, -R70 ;  /* 0x000000ffff469224 */ /* 0x000fe200078e0a46 */
[----:B------:R-:W-:Y:S01]  /*2370*/  ISETP.GE.AND P1, PT, R14, RZ, PT ;  /* 0x000000ff0e00720c */ /* 0x000fe20003f26270 */
[----:B------:R-:W-:Y:S02]  /*2380*/  IMAD R58, R53, R6, R58 ;  /* 0x00000006353a7224 */ /* 0x000fe400078e023a */
[----:B------:R-:W-:-:S04]  /*2390*/  IMAD.HI.U32 R6, R4, R56, RZ ;  /* 0x0000003804067227 */ /* 0x000fc800078e00ff */
[----:B------:R-:W-:Y:S02]  /*23a0*/  VIADD R14, R88, 0x28 ;  /* 0x00000028580e7836 */ /* 0x000fe40000000000 */
[--C-:B------:R-:W-:Y:S02]  /*23b0*/  @!P0 IMAD.IADD R62, R62, 0x1, -R53.reuse ;  /* 0x000000013e3e8824 */ /* 0x100fe400078e0a35 */
[----:B------:R-:W-:Y:S01]  /*23c0*/  IMAD.MOV R10, RZ, RZ, -R6 ;  /* 0x000000ffff0a7224 */ /* 0x000fe200078e0a06 */
[----:B------:R-:W-:Y:S01]  /*23d0*/  IABS R54, R14 ;  /* 0x0000000e00367213 */ /* 0x000fe20000000000 */
[--C-:B------:R-:W-:Y:S01]  /*23e0*/  @!P6 IMAD.IADD R66, R66, 0x1, -R53.reuse ;  /* 0x000000014242e824 */ /* 0x100fe200078e0a35 */
[C---:B------:R-:W-:Y:S01]  /*23f0*/  ISETP.GT.U32.AND P5, PT, R53.reuse, R62, PT ;  /* 0x0000003e3500720c */ /* 0x040fe20003fa4070 */
[----:B------:R-:W-:Y:S01]  /*2400*/  @!P3 IMAD.IADD R64, R64, 0x1, -R53 ;  /* 0x000000014040b824 */ /* 0x000fe200078e0a35 */
[----:B------:R-:W-:Y:S01]  /*2410*/  ISETP.GE.AND P6, PT, R16, RZ, PT ;  /* 0x000000ff1000720c */ /* 0x000fe20003fc6270 */
[C---:B------:R-:W-:Y:S01]  /*2420*/  IMAD R56, R53.reuse, R10, R56 ;  /* 0x0000000a35387224 */ /* 0x040fe200078e0238 */
[----:B------:R-:W-:Y:S01]  /*2430*/  ISETP.GE.AND P3, PT, R18, RZ, PT ;  /* 0x000000ff1200720c */ /* 0x000fe20003f66270 */
[----:B------:R-:W-:Y:S01]  /*2440*/  @!P4 IMAD.MOV R66, RZ, RZ, -R66 ;  /* 0x000000ffff42c224 */ /* 0x000fe200078e0a42 */
[C---:B------:R-:W-:Y:S01]  /*2450*/  ISETP.GT.U32.AND P0, PT, R53.reuse, R64, PT ;  /* 0x000000403500720c */ /* 0x040fe20003f04070 */
[----:B------:R-:W-:Y:S01]  /*2460*/  IMAD.HI.U32 R6, R4, R54, RZ ;  /* 0x0000003604067227 */ /* 0x000fe200078e00ff */
[----:B------:R-:W-:-:S03]  /*2470*/  ISETP.GT.U32.AND P4, PT, R53, R58, PT ;  /* 0x0000003a3500720c */ /* 0x000fc60003f84070 */
[--C-:B------:R-:W-:Y:S01]  /*2480*/  @!P2 IMAD.IADD R60, R60, 0x1, -R53.reuse ;  /* 0x000000013c3ca824 */ /* 0x100fe200078e0a35 */
[C---:B------:R-:W-:Y:S01]  /*2490*/  ISETP.GT.U32.AND P2, PT, R53.reuse, R56, PT ;  /* 0x000000383500720c */ /* 0x040fe20003f44070 */
[----:B------:R-:W-:Y:S02]  /*24a0*/  IMAD.MOV R6, RZ, RZ, -R6 ;  /* 0x000000ffff067224 */ /* 0x000fe400078e0a06 */
[----:B------:R-:W-:Y:S02]  /*24b0*/  VIADD R16, R88, 0x29 ;  /* 0x0000002958107836 */ /* 0x000fe40000000000 */
[--C-:B------:R-:W-:Y:S01]  /*24c0*/  @!P5 IMAD.IADD R62, R62, 0x1, -R53.reuse ;  /* 0x000000013e3ed824 */ /* 0x100fe200078e0a35 */
[----:B------:R-:W-:Y:S01]  /*24d0*/  ISETP.GE.AND P5, PT, R12, RZ, PT ;  /* 0x000000ff0c00720c */ /* 0x000fe20003fa6270 */
[C---:B------:R-:W-:Y:S01]  /*24e0*/  IMAD R54, R53.reuse, R6, R54 ;  /* 0x0000000635367224 */ /* 0x040fe200078e0236 */
[----:B------:R-:W-:Y:S01]  /*24f0*/  IABS R52, R16 ;  /* 0x0000001000347213 */ /* 0x000fe20000000000 */
[--C-:B------:R-:W-:Y:S01]  /*2500*/  @!P0 IMAD.IADD R64, R64, 0x1, -R53.reuse ;  /* 0x0000000140408824 */ /* 0x100fe200078e0a35 */
[----:B------:R-:W-:Y:S01]  /*2510*/  ISETP.GE.AND P0, PT, R20, RZ, PT ;  /* 0x000000ff1400720c */ /* 0x000fe20003f06270 */
[--C-:B------:R-:W-:Y:S01]  /*2520*/  @!P4 IMAD.IADD R58, R58, 0x1, -R53.reuse ;  /* 0x000000013a3ac824 */ /* 0x100fe200078e0a35 */
[----:B------:R-:W-:Y:S01]  /*2530*/  ISETP.GE.AND P4, PT, R14, RZ, PT ;  /* 0x000000ff0e00720c */ /* 0x000fe20003f86270 */
[----:B------:R-:W-:Y:S01]  /*2540*/  @!P6 IMAD.MOV R62, RZ, RZ, -R62 ;  /* 0x000000ffff3ee224 */ /* 0x000fe200078e0a3e */
[----:B------:R-:W-:Y:S01]  /*2550*/  ISETP.GT.U32.AND P6, PT, R53, R54, PT ;  /* 0x000000363500720c */ /* 0x000fe20003fc4070 */
[----:B------:R-:W-:-:S02]  /*2560*/  @!P2 IMAD.IADD R56, R56, 0x1, -R53 ;  /* 0x000000013838a824 */ /* 0x000fc400078e0a35 */
[----:B------:R-:W-:Y:S01]  /*2570*/  @!P1 IMAD.MOV R64, RZ, RZ, -R64 ;  /* 0x000000ffff409224 */ /* 0x000fe200078e0a40 */
[C---:B------:R-:W-:Y:S01]  /*2580*/  ISETP.GT.U32.AND P1, PT, R53.reuse, R58, PT ;  /* 0x0000003a3500720c */ /* 0x040fe20003f24070 */
[----:B------:R-:W-:Y:S01]  /*2590*/  IMAD.HI.U32 R6, R4, R52, RZ ;  /* 0x0000003404067227 */ /* 0x000fe200078e00ff */
[----:B------:R-:W-:-:S03]  /*25a0*/  ISETP.GT.U32.AND P2, PT, R53, R56, PT ;  /* 0x000000383500720c */ /* 0x000fc60003f44070 */
[C---:B------:R-:W-:Y:S02]  /*25b0*/  VIADD R12, R88.reuse, 0x2a ;  /* 0x0000002a580c7836 */ /* 0x040fe40000000000 */
[----:B------:R-:W-:Y:S02]  /*25c0*/  IMAD.MOV R6, RZ, RZ, -R6 ;  /* 0x000000ffff067224 */ /* 0x000fe400078e0a06 */
[C---:B------:R-:W-:Y:S01]  /*25d0*/  VIADD R14, R88.reuse, 0x2b ;  /* 0x0000002b580e7836 */ /* 0x040fe20000000000 */
[----:B------:R-:W-:Y:S01]  /*25e0*/  IABS R50, R12 ;  /* 0x0000000c00327213 */ /* 0x000fe20000000000 */
[----:B------:R-:W-:Y:S02]  /*25f0*/  VIADD R18, R88, 0x2c ;  /* 0x0000002c58127836 */ /* 0x000fe40000000000 */
[C---:B------:R-:W-:Y:S01]  /*2600*/  IMAD R52, R53.reuse, R6, R52 ;  /* 0x0000000635347224 */ /* 0x040fe200078e0234 */
[----:B------:R-:W-:Y:S01]  /*2610*/  IABS R48, R14 ;  /* 0x0000000e00307213 */ /* 0x000fe20000000000 */
[--C-:B------:R-:W-:Y:S01]  /*2620*/  @!P6 IMAD.IADD R54, R54, 0x1, -R53.reuse ;  /* 0x000000013636e824 */ /* 0x100fe200078e0a35 */
[----:B------:R-:W-:Y:S01]  /*2630*/  IABS R46, R18 ;  /* 0x00000012002e7213 */ /* 0x000fe20000000000 */
[----:B------:R-:W-:Y:S01]  /*2640*/  @!P1 IMAD.IADD R58, R58, 0x1, -R53 ;  /* 0x000000013a3a9824 */ /* 0x000fe200078e0a35 */
[C---:B------:R-:W-:Y:S01]  /*2650*/  ISETP.GT.U32.AND P1, PT, R53.reuse, R52, PT ;  /* 0x000000343500720c */ /* 0x040fe20003f24070 */
[----:B------:R-:W-:Y:S01]  /*2660*/  IMAD.HI.U32 R6, R4, R50, RZ ;  /* 0x0000003204067227 */ /* 0x000fe200078e00ff */
[----:B------:R-:W-:-:S03]  /*2670*/  ISETP.GT.U32.AND P6, PT, R53, R54, PT ;  /* 0x000000363500720c */ /* 0x000fc60003fc4070 */
[----:B------:R-:W-:Y:S01]  /*2680*/  @!P2 IMAD.IADD R56, R56, 0x1, -R53 ;  /* 0x000000013838a824 */ /* 0x000fe200078e0a35 */
[----:B------:R-:W-:Y:S01]  /*2690*/  ISETP.GE.AND P2, PT, R12, RZ, PT ;  /* 0x000000ff0c00720c */ /* 0x000fe20003f46270 */
[----:B------:R-:W-:Y:S02]  /*26a0*/  IMAD.MOV R12, RZ, RZ, -R6 ;  /* 0x000000ffff0c7224 */ /* 0x000fe400078e0a06 */
[----:B------:R-:W-:-:S04]  /*26b0*/  IMAD.HI.U32 R10, R4, R48, RZ ;  /* 0x00000030040a7227 */ /* 0x000fc800078e00ff */
[----:B------:R-:W-:-:S04]  /*26c0*/  IMAD.HI.U32 R6, R4, R46, RZ ;  /* 0x0000002e04067227 */ /* 0x000fc800078e00ff */
[----:B------:R-:W-:Y:S02]  /*26d0*/  IMAD.MOV R10, RZ, RZ, -R10 ;  /* 0x000000ffff0a7224 */ /* 0x000fe400078e0a0a */
[C---:B------:R-:W-:Y:S02]  /*26e0*/  IMAD R50, R53.reuse, R12, R50 ;  /* 0x0000000c35327224 */ /* 0x040fe400078e0232 */
[----:B------:R-:W-:Y:S02]  /*26f0*/  IMAD.MOV R6, RZ, RZ, -R6 ;  /* 0x000000ffff067224 */ /* 0x000fe400078e0a06 */
[C---:B------:R-:W-:Y:S02]  /*2700*/  IMAD R48, R53.reuse, R10, R48 ;  /* 0x0000000a35307224 */ /* 0x040fe400078e0230 */
[----:B------:R-:W-:Y:S01]  /*2710*/  @!P1 IMAD.IADD R52, R52, 0x1, -R53 ;  /* 0x0000000134349824 */ /* 0x000fe200078e0a35 */
[C---:B------:R-:W-:Y:S01]  /*2720*/  ISETP.GT.U32.AND P1, PT, R53.reuse, R50, PT ;  /* 0x000000323500720c */ /* 0x040fe20003f24070 */
[----:B------:R-:W-:-:S02]  /*2730*/  IMAD R46, R53, R6, R46 ;  /* 0x00000006352e7224 */ /* 0x000fc400078e022e */
[----:B------:R-:W-:Y:S01]  /*2740*/  @!P6 IMAD.IADD R54, R54, 0x1, -R53 ;  /* 0x000000013636e824 */ /* 0x000fe200078e0a35 */
[C---:B------:R-:W-:Y:S01]  /*2750*/  ISETP.GT.U32.AND P6, PT, R53.reuse, R48, PT ;  /* 0x000000303500720c */ /* 0x040fe20003fc4070 */
[----:B------:R-:W-:Y:S01]  /*2760*/  @!P3 IMAD.MOV R60, RZ, RZ, -R60 ;  /* 0x000000ffff3cb224 */ /* 0x000fe200078e0a3c */
[----:B------:R-:W-:Y:S01]  /*2770*/  ISETP.GE.AND P3, PT, R16, RZ, PT ;  /* 0x000000ff1000720c */ /* 0x000fe20003f66270 */
[----:B------:R-:W-:Y:S01]  /*2780*/  @!P0 IMAD.MOV R58, RZ, RZ, -R58 ;  /* 0x000000ffff3a8224 */ /* 0x000fe200078e0a3a */
[C---:B------:R-:W-:Y:S01]  /*2790*/  ISETP.GT.U32.AND P0, PT, R53.reuse, R52, PT ;  /* 0x000000343500720c */ /* 0x040fe20003f04070 */
[----:B------:R-:W-:Y:S01]  /*27a0*/  @!P4 IMAD.MOV R54, RZ, RZ, -R54 ;  /* 0x000000ffff36c224 */ /* 0x000fe200078e0a36 */
[----:B------:R-:W-:Y:S01]  /*27b0*/  ISETP.GT.U32.AND P4, PT, R53, R46, PT ;  /* 0x0000002e3500720c */ /* 0x000fe20003f84070 */
[C---:B------:R-:W-:Y:S02]  /*27c0*/  VIADD R16, R88.reuse, 0x2d ;  /* 0x0000002d58107836 */ /* 0x040fe40000000000 */
[----:B------:R-:W-:-:S02]  /*27d0*/  VIADD R10, R88, 0x2e ;  /* 0x0000002e580a7836 */ /* 0x000fc40000000000 */
[--C-:B------:R-:W-:Y:S01]  /*27e0*/  @!P1 IMAD.IADD R50, R50, 0x1, -R53.reuse ;  /* 0x0000000132329824 */ /* 0x100fe200078e0a35 */
[----:B------:R-:W-:Y:S01]  /*27f0*/  IABS R44, R16 ;  /* 0x00000010002c7213 */ /* 0x000fe20000000000 */
[--C-:B------:R-:W-:Y:S01]  /*2800*/  @!P6 IMAD.IADD R48, R48, 0x1, -R53.reuse ;  /* 0x000000013030e824 */ /* 0x100fe200078e0a35 */
[----:B------:R-:W-:Y:S01]  /*2810*/  IABS R42, R10 ;  /* 0x0000000a002a7213 */ /* 0x000fe20000000000 */
[----:B------:R-:W-:Y:S01]  /*2820*/  VIADD R12, R88, 0x2f ;  /* 0x0000002f580c7836 */ /* 0x000fe20000000000 */
[C---:B------:R-:W-:Y:S01]  /*2830*/  ISETP.GT.U32.AND P6, PT, R53.reuse, R50, PT ;  /* 0x000000323500720c */ /* 0x040fe20003fc4070 */
[----:B------:R-:W-:Y:S01]  /*2840*/  IMAD.HI.U32 R6, R4, R44, RZ ;  /* 0x0000002c04067227 */ /* 0x000fe200078e00ff */
[----:B------:R-:W-:Y:S02]  /*2850*/  ISETP.GE.AND P1, PT, R16, RZ, PT ;  /* 0x000000ff1000720c */ /* 0x000fe40003f26270 */
[----:B------:R-:W-:Y:S01]  /*2860*/  IABS R40, R12 ;  /* 0x0000000c00287213 */ /* 0x000fe20000000000 */
[--C-:B------:R-:W-:Y:S01]  /*2870*/  @!P0 IMAD.IADD R52, R52, 0x1, -R53.reuse ;  /* 0x0000000134348824 */ /* 0x100fe200078e0a35 */
[----:B------:R-:W-:Y:S01]  /*2880*/  ISETP.GE.AND P0, PT, R18, RZ, PT ;  /* 0x000000ff1200720c */ /* 0x000fe20003f06270 */
[----:B------:R-:W-:Y:S01]  /*2890*/  @!P4 IMAD.IADD R46, R46, 0x1, -R53 ;  /* 0x000000012e2ec824 */ /* 0x000fe200078e0a35 */
[----:B------:R-:W-:Y:S01]  /*28a0*/  ISETP.GT.U32.AND P4, PT, R53, R48, PT ;  /* 0x000000303500720c */ /* 0x000fe20003f84070 */
[----:B------:R-:W-:-:S02]  /*28b0*/  IMAD.MOV R6, RZ, RZ, -R6 ;  /* 0x000000ffff067224 */ /* 0x000fc400078e0a06 */
[----:B------:R-:W-:Y:S01]  /*28c0*/  @!P3 IMAD.MOV R52, RZ, RZ, -R52 ;  /* 0x000000ffff34b224 */ /* 0x000fe200078e0a34 */
[C---:B------:R-:W-:Y:S01]  /*28d0*/  ISETP.GT.U32.AND P3, PT, R53.reuse, R46, PT ;  /* 0x0000002e3500720c */ /* 0x040fe20003f64070 */
[----:B------:R-:W-:Y:S02]  /*28e0*/  IMAD R44, R53, R6, R44 ;  /* 0x00000006352c7224 */ /* 0x000fe400078e022c */
[----:B------:R-:W-:-:S04]  /*28f0*/  IMAD.HI.U32 R6, R4, R42, RZ ;  /* 0x0000002a04067227 */ /* 0x000fc800078e00ff */
[----:B------:R-:W-:Y:S02]  /*2900*/  IMAD.MOV R6, RZ, RZ, -R6 ;  /* 0x000000ffff067224 */ /* 0x000fe400078e0a06 */
[----:B------:R-:W-:Y:S01]  /*2910*/  @!P5 IMAD.MOV R56, RZ, RZ, -R56 ;  /* 0x000000ffff38d224 */ /* 0x000fe200078e0a38 */
[----:B------:R-:W-:Y:S01]  /*2920*/  ISETP.GE.AND P5, PT, R14, RZ, PT ;  /* 0x000000ff0e00720c */ /* 0x000fe20003fa6270 */
[----:B------:R-:W-:Y:S01]  /*2930*/  @!P6 IMAD.IADD R50, R50, 0x1, -R53 ;  /* 0x000000013232e824 */ /* 0x000fe200078e0a35 */
[C---:B------:R-:W-:Y:S01]  /*2940*/  ISETP.GT.U32.AND P6, PT, R53.reuse, R44, PT ;  /* 0x0000002c3500720c */ /* 0x040fe20003fc4070 */
[----:B------:R-:W-:Y:S02]  /*2950*/  IMAD R42, R53, R6, R42 ;  /* 0x00000006352a7224 */ /* 0x000fe400078e022a */
[----:B------:R-:W-:-:S04]  /*2960*/  IMAD.HI.U32 R6, R4, R40, RZ ;  /* 0x0000002804067227 */ /* 0x000fc800078e00ff */
[--C-:B------:R-:W-:Y:S01]  /*2970*/  @!P4 IMAD.IADD R48, R48, 0x1, -R53.reuse ;  /* 0x000000013030c824 */ /* 0x100fe200078e0a35 */
[C---:B------:R-:W-:Y:S01]  /*2980*/  ISETP.GT.U32.AND P4, PT, R53.reuse, R42, PT ;  /* 0x0000002a3500720c */ /* 0x040fe20003f84070 */
[--C-:B------:R-:W-:Y:S01]  /*2990*/  @!P3 IMAD.IADD R46, R46, 0x1, -R53.reuse ;  /* 0x000000012e2eb824 */ /* 0x100fe200078e0a35 */
[----:B------:R-:W-:Y:S01]  /*29a0*/  ISETP.GE.AND P3, PT, R10, RZ, PT ;  /* 0x000000ff0a00720c */ /* 0x000fe20003f66270 */
[----:B------:R-:W-:Y:S02]  /*29b0*/  IMAD.MOV R10, RZ, RZ, -R6 ;  /* 0x000000ffff0a7224 */ /* 0x000fe400078e0a06 */
[----:B------:R-:W-:Y:S02]  /*29c0*/  VIADD R16, R88, 0x31 ;  /* 0x0000003158107836 */ /* 0x000fe40000000000 */
[C---:B------:R-:W-:Y:S02]  /*29d0*/  IMAD R40, R53.reuse, R10, R40 ;  /* 0x0000000a35287224 */ /* 0x040fe400078e0228 */
[--C-:B------:R-:W-:Y:S01]  /*29e0*/  @!P6 IMAD.IADD R44, R44, 0x1, -R53.reuse ;  /* 0x000000012c2ce824 */ /* 0x100fe200078e0a35 */
[----:B------:R-:W-:Y:S01]  /*29f0*/  IABS R36, R16 ;  /* 0x0000001000247213 */ /* 0x000fe20000000000 */
[----:B------:R-:W-:Y:S01]  /*2a00*/  @!P5 IMAD.MOV R48, RZ, RZ, -R48 ;  /* 0x000000ffff30d224 */ /* 0x000fe200078e0a30 */
[C---:B------:R-:W-:Y:S01]  /*2a10*/  ISETP.GT.U32.AND P5, PT, R53.reuse, R40, PT ;  /* 0x000000283500720c */ /* 0x040fe20003fa4070 */
[----:B------:R-:W-:Y:S01]  /*2a20*/  @!P4 IMAD.IADD R42, R42, 0x1, -R53 ;  /* 0x000000012a2ac824 */ /* 0x000fe200078e0a35 */
[----:B------:R-:W-:Y:S01]  /*2a30*/  ISETP.GT.U32.AND P6, PT, R53, R44, PT ;  /* 0x0000002c3500720c */ /* 0x000fe20003fc4070 */
[----:B------:R-:W-:-:S02]  /*2a40*/  VIADD R14, R88, 0x30 ;  /* 0x00000030580e7836 */ /* 0x000fc40000000000 */
[----:B------:R-:W-:Y:S01]  /*2a50*/  IMAD.HI.U32 R10, R4, R36, RZ ;  /* 0x00000024040a7227 */ /* 0x000fe200078e00ff */
[----:B------:R-:W-:Y:S02]  /*2a60*/  ISETP.GT.U32.AND P4, PT, R53, R42, PT ;  /* 0x0000002a3500720c */ /* 0x000fe40003f84070 */
[----:B------:R-:W-:Y:S01]  /*2a70*/  IABS R38, R14 ;  /* 0x0000000e00267213 */ /* 0x000fe20000000000 */
[----:B------:R-:W-:Y:S01]  /*2a80*/  @!P2 IMAD.MOV R50, RZ, RZ, -R50 ;  /* 0x000000ffff32a224 */ /* 0x000fe200078e0a32 */
[----:B------:R-:W-:Y:S01]  /*2a90*/  ISETP.GE.AND P2, PT, R12, RZ, PT ;  /* 0x000000ff0c00720c */ /* 0x000fe20003f46270 */
[----:B------:R-:W-:Y:S02]  /*2aa0*/  IMAD.MOV R10, RZ, RZ, -R10 ;  /* 0x000000ffff0a7224 */ /* 0x000fe400078e0a0a */
[----:B------:R-:W-:Y:S02]  /*2ab0*/  VIADD R12, R88, 0x32 ;  /* 0x00000032580c7836 */ /* 0x000fe40000000000 */
[----:B------:R-:W-:-:S02]  /*2ac0*/  @!P5 IMAD.IADD R40, R40, 0x1, -R53 ;  /* 0x000000012828d824 */ /* 0x000fc400078e0a35 */
[----:B------:R-:W-:Y:S01]  /*2ad0*/  IMAD.HI.U32 R6, R4, R38, RZ ;  /* 0x0000002604067227 */ /* 0x000fe200078e00ff */
[----:B------:R-:W-:Y:S02]  /*2ae0*/  IABS R34, R12 ;  /* 0x0000000c00227213 */ /* 0x000fe40000000000 */
[C---:B------:R-:W-:Y:S01]  /*2af0*/  ISETP.GT.U32.AND P5, PT, R53.reuse, R40, PT ;  /* 0x000000283500720c */ /* 0x040fe20003fa4070 */
[--C-:B------:R-:W-:Y:S01]  /*2b00*/  @!P6 IMAD.IADD R44, R44, 0x1, -R53.reuse ;  /* 0x000000012c2ce824 */ /* 0x100fe200078e0a35 */
[----:B------:R-:W-:Y:S01]  /*2b10*/  ISETP.GE.AND P6, PT, R16, RZ, PT ;  /* 0x000000ff1000720c */ /* 0x000fe20003fc6270 */
[----:B------:R-:W-:Y:S02]  /*2b20*/  IMAD R36, R53, R10, R36 ;  /* 0x0000000a35247224 */ /* 0x000fe400078e0224 */
[----:B------:R-:W-:Y:S02]  /*2b30*/  IMAD.MOV R6, RZ, RZ, -R6 ;  /* 0x000000ffff067224 */ /* 0x000fe400078e0a06 */
[----:B------:R-:W-:-:S02]  /*2b40*/  @!P4 IMAD.IADD R42, R42, 0x1, -R53 ;  /* 0x000000012a2ac824 */ /* 0x000fc400078e0a35 */
[----:B------:R-:W-:Y:S01]  /*2b50*/  @!P1 IMAD.MOV R44, RZ, RZ, -R44 ;  /* 0x000000ffff2c9224 */ /* 0x000fe200078e0a2c */
[C---:B------:R-:W-:Y:S01]  /*2b60*/  ISETP.GT.U32.AND P1, PT, R53.reuse, R36, PT ;  /* 0x000000243500720c */ /* 0x040fe20003f24070 */
[----:B------:R-:W-:Y:S02]  /*2b70*/  IMAD R38, R53, R6, R38 ;  /* 0x0000000635267224 */ /* 0x000fe400078e0226 */
[----:B------:R-:W-:-:S03]  /*2b80*/  IMAD.HI.U32 R6, R4, R34, RZ ;  /* 0x0000002204067227 */ /* 0x000fc600078e00ff */
[C---:B------:R-:W-:Y:S01]  /*2b90*/  ISETP.GT.U32.AND P4, PT, R53.reuse, R38, PT ;  /* 0x000000263500720c */ /* 0x040fe20003f84070 */
[----:B------:R-:W-:Y:S01]  /*2ba0*/  @!P3 IMAD.MOV R42, RZ, RZ, -R42 ;  /* 0x000000ffff2ab224 */ /* 0x000fe200078e0a2a */
[----:B------:R-:W-:Y:S01]  /*2bb0*/  ISETP.GE.AND P3, PT, R12, RZ, PT ;  /* 0x000000ff0c00720c */ /* 0x000fe20003f66270 */
[----:B------:R-:W-:Y:S02]  /*2bc0*/  IMAD.MOV R12, RZ, RZ, -R6 ;  /* 0x000000ffff0c7224 */ /* 0x000fe400078e0a06 */
[--C-:B------:R-:W-:Y:S02]  /*2bd0*/  @!P5 IMAD.IADD R40, R40, 0x1, -R53.reuse ;  /* 0x000000012828d824 */ /* 0x100fe400078e0a35 */
[----:B------:R-:W-:Y:S02]  /*2be0*/  IMAD R34, R53, R12, R34 ;  /* 0x0000000c35227224 */ /* 0x000fe400078e0222 */
[----:B------:R-:W-:Y:S02]  /*2bf0*/  VIADD R10, R88, 0x33 ;  /* 0x00000033580a7836 */ /* 0x000fe40000000000 */
[----:B------:R-:W-:-:S02]  /*2c00*/  @!P1 IMAD.IADD R36, R36, 0x1, -R53 ;  /* 0x0000000124249824 */ /* 0x000fc400078e0a35 */
[----:B------:R-:W-:Y:S01]  /*2c10*/  @!P2 IMAD.MOV R40, RZ, RZ, -R40 ;  /* 0x000000ffff28a224 */ /* 0x000fe200078e0a28 */
[C---:B------:R-:W-:Y:S01]  /*2c20*/  ISETP.GT.U32.AND P2, PT, R53.reuse, R34, PT ;  /* 0x000000223500720c */ /* 0x040fe20003f44070 */
[----:B------:R-:W-:Y:S01]  /*2c30*/  @!P0 IMAD.MOV R46, RZ, RZ, -R46 ;  /* 0x000000ffff2e8224 */ /* 0x000fe200078e0a2e */
[----:B------:R-:W-:Y:S01]  /*2c40*/  IABS R32, R10 ;  /* 0x0000000a00207213 */ /* 0x000fe20000000000 */
[----:B------:R-:W-:Y:S01]  /*2c50*/  @!P4 IMAD.IADD R38, R38, 0x1, -R53 ;  /* 0x000000012626c824 */ /* 0x000fe200078e0a35 */
[C---:B------:R-:W-:Y:S01]  /*2c60*/  ISETP.GT.U32.AND P1, PT, R53.reuse, R36, PT ;  /* 0x000000243500720c */ /* 0x040fe20003f24070 */
[----:B------:R-:W-:Y:S01]  /*2c70*/  VIADD R16, R88, 0x37 ;  /* 0x0000003758107836 */ /* 0x000fe20000000000 */
[----:B------:R-:W-:Y:S01]  /*2c80*/  ISETP.GE.AND P0, PT, R14, RZ, PT ;  /* 0x000000ff0e00720c */ /* 0x000fe20003f06270 */
[----:B------:R-:W-:Y:S01]  /*2c90*/  VIADD R14, R88, 0x34 ;  /* 0x00000034580e7836 */ /* 0x000fe20000000000 */
[----:B------:R-:W-:Y:S01]  /*2ca0*/  ISETP.GE.AND P5, PT, R10, RZ, PT ;  /* 0x000000ff0a00720c */ /* 0x000fe20003fa6270 */
[----:B------:R-:W-:Y:S01]  /*2cb0*/  IMAD.HI.U32 R6, R4, R32, RZ ;  /* 0x0000002004067227 */ /* 0x000fe200078e00ff */
[----:B------:R-:W-:-:S02]  /*2cc0*/  ISETP.GT.U32.AND P4, PT, R53, R38, PT ;  /* 0x000000263500720c */ /* 0x000fc40003f84070 */
[----:B------:R-:W-:Y:S01]  /*2cd0*/  IABS R30, R14 ;  /* 0x0000000e001e7213 */ /* 0x000fe20000000000 */
[----:B------:R-:W-:Y:S01]  /*2ce0*/  IMAD.MOV R6, RZ, RZ, -R6 ;  /* 0x000000ffff067224 */ /* 0x000fe200078e0a06 */
[----:B------:R-:W-:Y:S01]  /*2cf0*/  IABS R24, R16 ;  /* 0x0000001000187213 */ /* 0x000fe20000000000 */
[--C-:B------:R-:W-:Y:S02]  /*2d00*/  @!P2 IMAD.IADD R34, R34, 0x1, -R53.reuse ;  /* 0x000000012222a824 */ /* 0x100fe400078e0a35 */
[C---:B------:R-:W-:Y:S02]  /*2d10*/  IMAD R32, R53.reuse, R6, R32 ;  /* 0x0000000635207224 */ /* 0x040fe400078e0220 */
[----:B------:R-:W-:Y:S01]  /*2d20*/  @!P1 IMAD.IADD R36, R36, 0x1, -R53 ;  /* 0x0000000124249824 */ /* 0x000fe200078e0a35 */
[----:B------:R-:W-:Y:S01]  /*2d30*/  ISETP.GT.U32.AND P2, PT, R53, R34, PT ;  /* 0x000000223500720c */ /* 0x000fe20003f44070 */
[----:B------:R-:W-:-:S04]  /*2d40*/  IMAD.HI.U32 R10, R4, R30, RZ ;  /* 0x0000001e040a7227 */ /* 0x000fc800078e00ff */
[----:B------:R-:W-:Y:S01]  /*2d50*/  @!P6 IMAD.MOV R36, RZ, RZ, -R36 ;  /* 0x000000ffff24e224 */ /* 0x000fe200078e0a24 */
[C---:B------:R-:W-:Y:S01]  /*2d60*/  ISETP.GT.U32.AND P6, PT, R53.reuse, R32, PT ;  /* 0x000000203500720c */ /* 0x040fe20003fc4070 */
[----:B------:R-:W-:Y:S02]  /*2d70*/  IMAD.MOV R10, RZ, RZ, -R10 ;  /* 0x000000ffff0a7224 */ /* 0x000fe400078e0a0a */
[C---:B------:R-:W-:Y:S02]  /*2d80*/  VIADD R6, R88.reuse, 0x35 ;  /* 0x0000003558067836 */ /* 0x040fe40000000000 */
[C---:B------:R-:W-:Y:S02]  /*2d90*/  IMAD R30, R53.reuse, R10, R30 ;  /* 0x0000000a351e7224 */ /* 0x040fe400078e021e */
[----:B------:R-:W-:Y:S01]  /*2da0*/  VIADD R10, R88, 0x36 ;  /* 0x00000036580a7836 */ /* 0x000fe20000000000 */
[----:B------:R-:W-:Y:S01]  /*2db0*/  IABS R28, R6 ;  /* 0x00000006001c7213 */ /* 0x000fe20000000000 */
[--C-:B------:R-:W-:Y:S01]  /*2dc0*/  @!P2 IMAD.IADD R34, R34, 0x1, -R53.reuse ;  /* 0x000000012222a824 */ /* 0x100fe200078e0a35 */
[----:B------:R-:W-:Y:S01]  /*2dd0*/  ISETP.GT.U32.AND P2, PT, R53, R30, PT ;  /* 0x0000001e3500720c */ /* 0x000fe20003f44070 */
[--C-:B------:R-:W-:Y:S01]  /*2de0*/  @!P4 IMAD.IADD R38, R38, 0x1, -R53.reuse ;  /* 0x000000012626c824 */ /* 0x100fe200078e0a35 */
[----:B------:R-:W-:Y:S01]  /*2df0*/  ISETP.GE.AND P1, PT, R6, RZ, PT ;  /* 0x000000ff0600720c */ /* 0x000fe20003f26270 */
[----:B------:R-:W-:Y:S01]  /*2e00*/  @!P6 IMAD.IADD R32, R32, 0x1, -R53 ;  /* 0x000000012020e824 */ /* 0x000fe200078e0a35 */
[----:B------:R-:W-:Y:S01]  /*2e10*/  IABS R26, R10 ;  /* 0x0000000a001a7213 */ /* 0x000fe20000000000 */
[----:B------:R-:W-:Y:S01]  /*2e20*/  IMAD.HI.U32 R6, R4, R28, RZ ;  /* 0x0000001c04067227 */ /* 0x000fe200078e00ff */
[----:B------:R-:W-:-:S03]  /*2e30*/  ISETP.GE.AND P4, PT, R14, RZ, PT ;  /* 0x000000ff0e00720c */ /* 0x000fc60003f86270 */
[----:B------:R-:W-:Y:S01]  /*2e40*/  @!P0 IMAD.MOV R38, RZ, RZ, -R38 ;  /* 0x000000ffff268224 */ /* 0x000fe200078e0a26 */
[----:B------:R-:W-:Y:S01]  /*2e50*/  ISETP.GE.AND P0, PT, R10, RZ, PT ;  /* 0x000000ff0a00720c */ /* 0x000fe20003f06270 */
[----:B------:R-:W-:Y:S01]  /*2e60*/  @!P3 IMAD.MOV R34, RZ, RZ, -R34 ;  /* 0x000000ffff22b224 */ /* 0x000fe200078e0a22 */
[----:B------:R-:W-:Y:S01]  /*2e70*/  ISETP.GT.U32.AND P3, PT, R53, R32, PT ;  /* 0x000000203500720c */ /* 0x000fe20003f64070 */
[----:B------:R-:W-:Y:S02]  /*2e80*/  IMAD.MOV R10, RZ, RZ, -R6 ;  /* 0x000000ffff0a7224 */ /* 0x000fe400078e0a06 */
[----:B------:R-:W-:-:S04]  /*2e90*/  IMAD.HI.U32 R6, R4, R26, RZ ;  /* 0x0000001a04067227 */ /* 0x000fc800078e00ff */
[----:B------:R-:W-:Y:S02]  /*2ea0*/  VIADD R55, R88, 0x39 ;  /* 0x0000003958377836 */ /* 0x000fe40000000000 */
[----:B------:R-:W-:Y:S02]  /*2eb0*/  IMAD.MOV R6, RZ, RZ, -R6 ;  /* 0x000000ffff067224 */ /* 0x000fe400078e0a06 */
[----:B------:R-:W-:Y:S01]  /*2ec0*/  @!P2 IMAD.IADD R30, R30, 0x1, -R53 ;  /* 0x000000011e1ea824 */ /* 0x000fe200078e0a35 */
[----:B------:R-:W-:Y:S01]  /*2ed0*/  IABS R20, R55 ;  /* 0x0000003700147213 */ /* 0x000fe20000000000 */
[C---:B------:R-:W-:Y:S02]  /*2ee0*/  IMAD R28, R53.reuse, R10, R28 ;  /* 0x0000000a351c7224 */ /* 0x040fe400078e021c */
[C---:B------:R-:W-:Y:S01]  /*2ef0*/  IMAD R26, R53.reuse, R6, R26 ;  /* 0x00000006351a7224 */ /* 0x040fe200078e021a */
[C---:B------:R-:W-:Y:S01]  /*2f00*/  ISETP.GT.U32.AND P2, PT, R53.reuse, R30, PT ;  /* 0x0000001e3500720c */ /* 0x040fe20003f44070 */
[----:B------:R-:W-:Y:S01]  /*2f10*/  IMAD.HI.U32 R10, R4, R24, RZ ;  /* 0x00000018040a7227 */ /* 0x000fe200078e00ff */
[----:B------:R-:W-:-:S03]  /*2f20*/  ISETP.GT.U32.AND P6, PT, R53, R28, PT ;  /* 0x0000001c3500720c */ /* 0x000fc60003fc4070 */
[----:B------:R-:W-:Y:S01]  /*2f30*/  @!P3 IMAD.IADD R32, R32, 0x1, -R53 ;  /* 0x000000012020b824 */ /* 0x000fe200078e0a35 */
[----:B------:R-:W-:Y:S01]  /*2f40*/  ISETP.GT.U32.AND P3, PT, R53, R26, PT ;  /* 0x0000001a3500720c */ /* 0x000fe20003f64070 */
[----:B------:R-:W-:-:S04]  /*2f50*/  IMAD.HI.U32 R14, R4, R20, RZ ;  /* 0x00000014040e7227 */ /* 0x000fc800078e00ff */
[----:B------:R-:W-:Y:S02]  /*2f60*/  IMAD.MOV R10, RZ, RZ, -R10 ;  /* 0x000000ffff0a7224 */ /* 0x000fe400078e0a0a */
[----:B------:R-:W-:Y:S02]  /*2f70*/  IMAD.MOV R14, RZ, RZ, -R14 ;  /* 0x000000ffff0e7224 */ /* 0x000fe400078e0a0e */
[C---:B------:R-:W-:Y:S02]  /*2f80*/  IMAD R24, R53.reuse, R10, R24 ;  /* 0x0000000a35187224 */ /* 0x040fe400078e0218 */
[----:B------:R-:W-:Y:S02]  /*2f90*/  VIADD R57, R88, 0x38 ;  /* 0x0000003858397836 */ /* 0x000fe40000000000 */
[C---:B------:R-:W-:Y:S02]  /*2fa0*/  IMAD R20, R53.reuse, R14, R20 ;  /* 0x0000000e35147224 */ /* 0x040fe400078e0214 */
[--C-:B------:R-:W-:Y:S01]  /*2fb0*/  @!P2 IMAD.IADD R30, R30, 0x1, -R53.reuse ;  /* 0x000000011e1ea824 */ /* 0x100fe200078e0a35 */
[C---:B------:R-:W-:Y:S01]  /*2fc0*/  ISETP.GT.U32.AND P2, PT, R53.reuse, R24, PT ;  /* 0x000000183500720c */ /* 0x040fe20003f44070 */
[--C-:B------:R-:W-:Y:S01]  /*2fd0*/  @!P6 IMAD.IADD R28, R28, 0x1, -R53.reuse ;  /* 0x000000011c1ce824 */ /* 0x100fe200078e0a35 */
[----:B------:R-:W-:Y:S01]  /*2fe0*/  IABS R22, R57 ;  /* 0x0000003900167213 */ /* 0x000fe20000000000 */
[----:B------:R-:W-:Y:S01]  /*2ff0*/  @!P3 IMAD.IADD R26, R26, 0x1, -R53 ;  /* 0x000000011a1ab824 */ /* 0x000fe200078e0a35 */
[C---:B------:R-:W-:Y:S01]  /*3000*/  ISETP.GT.U32.AND P3, PT, R53.reuse, R20, PT ;  /* 0x000000143500720c */ /* 0x040fe20003f64070 */
[----:B------:R-:W-:Y:S01]  /*3010*/  VIADD R65, R88, 0x3b ;  /* 0x0000003b58417836 */ /* 0x000fe20000000000 */
[----:B------:R-:W-:Y:S01]  /*3020*/  ISETP.GT.U32.AND P6, PT, R53, R28, PT ;  /* 0x0000001c3500720c */ /* 0x000fe20003fc4070 */
[----:B------:R-:W-:-:S03]  /*3030*/  IMAD.HI.U32 R12, R4, R22, RZ ;  /* 0x00000016040c7227 */ /* 0x000fc600078e00ff */
[----:B------:R-:W-:Y:S01]  /*3040*/  IABS R18, R65 ;  /* 0x0000004100127213 */ /* 0x000fe20000000000 */
[----:B------:R-:W-:Y:S02]  /*3050*/  IMAD.MOV R12, RZ, RZ, -R12 ;  /* 0x000000ffff0c7224 */ /* 0x000fe400078e0a0c */
[----:B------:R-:W-:Y:S02]  /*3060*/  VIADD R67, R88, 0x3a ;  /* 0x0000003a58437836 */ /* 0x000fe40000000000 */
[--C-:B------:R-:W-:Y:S01]  /*3070*/  @!P2 IMAD.IADD R24, R24, 0x1, -R53.reuse ;  /* 0x000000011818a824 */ /* 0x100fe200078e0a35 */
[----:B------:R-:W-:Y:S01]  /*3080*/  ISETP.GE.AND P2, PT, R16, RZ, PT ;  /* 0x000000ff1000720c */ /* 0x000fe20003f46270 */
[C---:B------:R-:W-:Y:S01]  /*3090*/  IMAD R22, R53.reuse, R12, R22 ;  /* 0x0000000c35167224 */ /* 0x040fe200078e0216 */
[----:B------:R-:W-:Y:S01]  /*30a0*/  IABS R12, R67 ;  /* 0x00000043000c7213 */ /* 0x000fe20000000000 */
[--C-:B------:R-:W-:Y:S01]  /*30b0*/  @!P3 IMAD.IADD R20, R20, 0x1, -R53.reuse ;  /* 0x000000011414b824 */ /* 0x100fe200078e0a35 */
[C---:B------:R-:W-:Y:S01]  /*30c0*/  ISETP.GT.U32.AND P3, PT, R53.reuse, R24, PT ;  /* 0x000000183500720c */ /* 0x040fe20003f64070 */
[----:B------:R-:W-:Y:S01]  /*30d0*/  @!P6 IMAD.IADD R28, R28, 0x1, -R53 ;  /* 0x000000011c1ce824 */ /* 0x000fe200078e0a35 */
[----:B------:R-:W-:Y:S01]  /*30e0*/  ISETP.GT.U32.AND P6, PT, R53, R22, PT ;  /* 0x000000163500720c */ /* 0x000fe20003fc4070 */
[----:B------:R-:W-:-:S02]  /*30f0*/  VIADD R61, R88, 0x3c ;  /* 0x0000003c583d7836 */ /* 0x000fc40000000000 */
[----:B------:R-:W-:Y:S02]  /*3100*/  VIADD R59, R88, 0x3d ;  /* 0x0000003d583b7836 */ /* 0x000fe40000000000 */
[C---:B------:R-:W-:Y:S01]  /*3110*/  IMAD.HI.U32 R10, R4.reuse, R18, RZ ;  /* 0x00000012040a7227 */ /* 0x040fe200078e00ff */
[----:B------:R-:W-:Y:S02]  /*3120*/  IABS R14, R61 ;  /* 0x0000003d000e7213 */ /* 0x000fe40000000000 */
[----:B------:R-:W-:Y:S01]  /*3130*/  IABS R63, R59 ;  /* 0x0000003b003f7213 */ /* 0x000fe20000000000 */
[----:B------:R-:W-:-:S04]  /*3140*/  IMAD.HI.U32 R6, R4, R12, RZ ;  /* 0x0000000c04067227 */ /* 0x000fc800078e00ff */
[----:B------:R-:W-:Y:S02]  /*3150*/  IMAD.MOV R10, RZ, RZ, -R10 ;  /* 0x000000ffff0a7224 */ /* 0x000fe400078e0a0a */
[----:B------:R-:W-:Y:S02]  /*3160*/  IMAD.MOV R6, RZ, RZ, -R6 ;  /* 0x000000ffff067224 */ /* 0x000fe400078e0a06 */
[C---:B------:R-:W-:Y:S02]  /*3170*/  IMAD R18, R53.reuse, R10, R18 ;  /* 0x0000000a35127224 */ /* 0x040fe400078e0212 */
[----:B------:R-:W-:Y:S01]  /*3180*/  @!P4 IMAD.MOV R30, RZ, RZ, -R30 ;  /* 0x000000ffff1ec224 */ /* 0x000fe200078e0a1e */
[C---:B------:R-:W-:Y:S01]  /*3190*/  ISETP.GT.U32.AND P4, PT, R53.reuse, R20, PT ;  /* 0x000000143500720c */ /* 0x040fe20003f84070 */
[----:B------:R-:W-:Y:S02]  /*31a0*/  IMAD R16, R53, R6, R12 ;  /* 0x0000000635107224 */ /* 0x000fe400078e020c */
[----:B------:R-:W-:-:S02]  /*31b0*/  IMAD.MOV.U32 R12, RZ, RZ, R63 ;  /* 0x000000ffff0c7224 */ /* 0x000fc400078e003f */
[----:B------:R-:W-:-:S04]  /*31c0*/  IMAD.HI.U32 R6, R4, R14, RZ ;  /* 0x0000000e04067227 */ /* 0x000fc800078e00ff */
[--C-:B------:R-:W-:Y:S01]  /*31d0*/  @!P3 IMAD.IADD R24, R24, 0x1, -R53.reuse ;  /* 0x000000011818b824 */ /* 0x100fe200078e0a35 */
[C---:B------:R-:W-:Y:S01]  /*31e0*/  ISETP.GT.U32.AND P3, PT, R53.reuse, R18, PT ;  /* 0x000000123500720c */ /* 0x040fe20003f64070 */
[----:B------:R-:W-:Y:S01]  /*31f0*/  @!P6 IMAD.IADD R22, R22, 0x1, -R53 ;  /* 0x000000011616e824 */ /* 0x000fe200078e0a35 */
[----:B------:R-:W-:Y:S01]  /*3200*/  ISETP.GT.U32.AND P6, PT, R53, R26, PT ;  /* 0x0000001a3500720c */ /* 0x000fe20003fc4070 */
[----:B------:R-:W-:-:S04]  /*3210*/  IMAD.HI.U32 R10, R4, R12, RZ ;  /* 0x0000000c040a7227 */ /* 0x000fc800078e00ff */
[----:B------:R-:W-:Y:S02]  /*3220*/  IMAD.MOV R6, RZ, RZ, -R6 ;  /* 0x000000ffff067224 */ /* 0x000fe400078e0a06 */
[----:B------:R-:W-:Y:S01]  /*3230*/  @!P5 IMAD.MOV R32, RZ, RZ, -R32 ;  /* 0x000000ffff20d224 */ /* 0x000fe200078e0a20 */
[C---:B------:R-:W-:Y:S01]  /*3240*/  ISETP.GT.U32.AND P5, PT, R53.reuse, R22, PT ;  /* 0x000000163500720c */ /* 0x040fe20003fa4070 */
[C---:B------:R-:W-:Y:S02]  /*3250*/  IMAD R14, R53.reuse, R6, R14 ;  /* 0x00000006350e7224 */ /* 0x040fe400078e020e */
[----:B------:R-:W-:Y:S02]  /*3260*/  IMAD.MOV R10, RZ, RZ, -R10 ;  /* 0x000000ffff0a7224 */ /* 0x000fe400078e0a0a */
[----:B------:R-:W-:Y:S01]  /*3270*/  @!P1 IMAD.MOV R28, RZ, RZ, -R28 ;  /* 0x000000ffff1c9224 */ /* 0x000fe200078e0a1c */
[C---:B------:R-:W-:Y:S01]  /*3280*/  ISETP.GT.U32.AND P1, PT, R53.reuse, R16, PT ;  /* 0x000000103500720c */ /* 0x040fe20003f24070 */
[----:B------:R-:W-:-:S02]  /*3290*/  IMAD R12, R53, R10, R12 ;  /* 0x0000000a350c7224 */ /* 0x000fc400078e020c */
[--C-:B------:R-:W-:Y:S01]  /*32a0*/  @!P4 IMAD.IADD R20, R20, 0x1, -R53.reuse ;  /* 0x000000011414c824 */ /* 0x100fe200078e0a35 */
[C---:B------:R-:W-:Y:S01]  /*32b0*/  ISETP.GT.U32.AND P4, PT, R53.reuse, R14, PT ;  /* 0x0000000e3500720c */ /* 0x040fe20003f84070 */
[--C-:B------:R-:W-:Y:S01]  /*32c0*/  @!P3 IMAD.IADD R18, R18, 0x1, -R53.reuse ;  /* 0x000000011212b824 */ /* 0x100fe200078e0a35 */
[----:B------:R-:W-:Y:S01]  /*32d0*/  ISETP.GT.U32.AND P3, PT, R53, R12, PT ;  /* 0x0000000c3500720c */ /* 0x000fe20003f64070 */
[--C-:B------:R-:W-:Y:S01]  /*32e0*/  @!P5 IMAD.IADD R22, R22, 0x1, -R53.reuse ;  /* 0x000000011616d824 */ /* 0x100fe200078e0a35 */
[----:B------:R-:W-:Y:S01]  /*32f0*/  ISETP.GE.AND P5, PT, R55, RZ, PT ;  /* 0x000000ff3700720c */ /* 0x000fe20003fa6270 */
[----:B------:R-:W-:Y:S01]  /*3300*/  VIADD R63, R88, 0x3e ;  /* 0x0000003e583f7836 */ /* 0x000fe20000000000 */
[----:B------:R-:W-:Y:S01]  /*3310*/  IABS R55, R88 ;  /* 0x0000005800377213 */ /* 0x000fe20000000000 */
[----:B------:R-:W-:Y:S02]  /*3320*/  IMAD R77, R5, 0x200, R82 ;  /* 0x00000200054d7824 */ /* 0x000fe400078e0252 */
[--C-:B------:R-:W-:Y:S01]  /*3330*/  @!P1 IMAD.IADD R16, R16, 0x1, -R53.reuse ;  /* 0x0000000110109824 */ /* 0x100fe200078e0a35 */
[----:B------:R-:W-:Y:S01]  /*3340*/  IABS R10, R63 ;  /* 0x0000003f000a7213 */ /* 0x000fe20000000000 */
[----:B------:R-:W-:Y:S01]  /*3350*/  IMAD.HI.U32 R6, R4, R55, RZ ;  /* 0x0000003704067227 */ /* 0x000fe200078e00ff */
[----:B------:R-:W-:Y:S02]  /*3360*/  STL [R1+0x53c], R77 ;  /* 0x00053c4d01007387 */ /* 0x000fe40000100800 */
[C---:B------:R-:W-:Y:S01]  /*3370*/  ISETP.GT.U32.AND P1, PT, R53.reuse, R16, PT ;  /* 0x000000103500720c */ /* 0x040fe20003f24070 */
[--C-:B------:R-:W-:Y:S01]  /*3380*/  @!P4 IMAD.IADD R14, R14, 0x1, -R53.reuse ;  /* 0x000000010e0ec824 */ /* 0x100fe200078e0a35 */
[----:B------:R-:W-:Y:S01]  /*3390*/  ISETP.GT.U32.AND P4, PT, R53, R18, PT ;  /* 0x000000123500720c */ /* 0x000fe20003f84070 */
[----:B------:R-:W-:-:S02]  /*33a0*/  @!P3 IMAD.IADD R12, R12, 0x1, -R53 ;  /* 0x000000010c0cb824 */ /* 0x000fc400078e0a35 */
[----:B------:R-:W-:Y:S02]  /*33b0*/  IMAD.MOV R6, RZ, RZ, -R6 ;  /* 0x000000ffff067224 */ /* 0x000fe400078e0a06 */
[----:B------:R-:W-:Y:S01]  /*33c0*/  IMAD.HI.U32 R4, R4, R10, RZ ;  /* 0x0000000a04047227 */ /* 0x000fe200078e00ff */
[----:B------:R-:W-:-:S03]  /*33d0*/  ISETP.GT.U32.AND P3, PT, R53, R12, PT ;  /* 0x0000000c3500720c */ /* 0x000fc60003f64070 */
[----:B------:R-:W-:Y:S01]  /*33e0*/  IMAD R55, R53, R6, R55 ;  /* 0x0000000635377224 */ /* 0x000fe200078e0237 */
[----:B------:R-:W-:Y:S01]  /*33f0*/  IABS R6, R77 ;  /* 0x0000004d00067213 */ /* 0x000fe20000000000 */
[----:B------:R-:W-:Y:S02]  /*3400*/  VIADD R75, R77, 0x80 ;  /* 0x000000804d4b7836 */ /* 0x000fe40000000000 */
[----:B------:R-:W-:Y:S02]  /*3410*/  IMAD.MOV R4, RZ, RZ, -R4 ;  /* 0x000000ffff047224 */ /* 0x000fe400078e0a04 */
[--C-:B------:R-:W-:Y:S01]  /*3420*/  @!P4 IMAD.IADD R18, R18, 0x1, -R53.reuse ;  /* 0x000000011212c824 */ /* 0x100fe200078e0a35 */
[----:B------:R-:W-:Y:S01]  /*3430*/  ISETP.GT.U32.AND P4, PT, R53, R55, PT ;  /* 0x000000373500720c */ /* 0x000fe20003f84070 */
[--C-:B------:R-:W-:Y:S01]  /*3440*/  @!P1 IMAD.IADD R16, R16, 0x1, -R53.reuse ;  /* 0x0000000110109824 */ /* 0x100fe200078e0a35 */
[----:B------:R-:W-:Y:S01]  /*3450*/  ISETP.GE.AND P1, PT, R67, RZ, PT ;  /* 0x000000ff4300720c */ /* 0x000fe20003f26270 */
[C---:B------:R-:W-:Y:S01]  /*3460*/  IMAD R10, R53.reuse, R4, R10 ;  /* 0x00000004350a7224 */ /* 0x040fe200078e020a */
[----:B------:R-:W-:Y:S01]  /*3470*/  IABS R67, R75 ;  /* 0x0000004b00437213 */ /* 0x000fe20000000000 */
[----:B------:R-:W-:Y:S01]  /*3480*/  @!P3 IMAD.IADD R12, R12, 0x1, -R53 ;  /* 0x000000010c0cb824 */ /* 0x000fe200078e0a35 */
[----:B------:R-:W-:Y:S01]  /*3490*/  STL [R1+0x6d4], R75 ;  /* 0x0006d44b01007387 */ /* 0x000fe20000100800 */
[----:B------:R-:W-:Y:S01]  /*34a0*/  @!P5 IMAD.MOV R20, RZ, RZ, -R20 ;  /* 0x000000ffff14d224 */ /* 0x000fe200078e0a14 */
[----:B------:R-:W-:Y:S01]  /*34b0*/  ISETP.GT.U32.AND P3, PT, R53, R10, PT ;  /* 0x0000000a3500720c */ /* 0x000fe20003f64070 */
[----:B------:R-:W-:-:S04]  /*34c0*/  IMAD.HI.U32 R5, R0, R67, RZ ;  /* 0x0000004300057227 */ /* 0x000fc800078e00ff */
[----:B------:R-:W-:Y:S02]  /*34d0*/  IMAD.MOV R5, RZ, RZ, -R5 ;  /* 0x000000ffff057224 */ /* 0x000fe400078e0a05 */
[----:B------:R-:W-:Y:S02]  /*34e0*/  @!P4 IMAD.IADD R55, R55, 0x1, -R53 ;  /* 0x000000013737c824 */ /* 0x000fe400078e0a35 */
[----:B------:R-:W-:Y:S02]  /*34f0*/  IMAD R5, R7, R5, R67 ;  /* 0x0000000507057224 */ /* 0x000fe400078e0243 */
[--C-:B------:R-:W-:Y:S01]  /*3500*/  @!P6 IMAD.IADD R26, R26, 0x1, -R53.reuse ;  /* 0x000000011a1ae824 */ /* 0x100fe200078e0a35 */
[----:B------:R-:W-:Y:S01]  /*3510*/  ISETP.GT.U32.AND P4, PT, R53, R55, PT ;  /* 0x000000373500720c */ /* 0x000fe20003f84070 */
[----:B------:R-:W-:Y:S01]  /*3520*/  @!P3 IMAD.IADD R10, R10, 0x1, -R53 ;  /* 0x000000010a0ab824 */ /* 0x000fe200078e0a35 */
[----:B------:R-:W-:Y:S01]  /*3530*/  ISETP.GT.U32.AND P5, PT, R7, R5, PT ;  /* 0x000000050700720c */ /* 0x000fe20003fa4070 */
[----:B------:R-:W-:Y:S01]  /*3540*/  @!P2 IMAD.MOV R24, RZ, RZ, -R24 ;  /* 0x000000ffff18a224 */ /* 0x000fe200078e0a18 */
[----:B------:R-:W-:Y:S01]  /*3550*/  ISETP.GE.AND P2, PT, R88, RZ, PT ;  /* 0x000000ff5800720c */ /* 0x000fe20003f46270 */
[----:B------:R-:W-:Y:S01]  /*3560*/  @!P0 IMAD.MOV R26, RZ, RZ, -R26 ;  /* 0x000000ffff1a8224 */ /* 0x000fe200078e0a1a */
[----:B------:R-:W-:Y:S01]  /*3570*/  ISETP.GT.U32.AND P0, PT, R53, R14, PT ;  /* 0x0000000e3500720c */ /* 0x000fe20003f04070 */
[----:B------:R-:W-:Y:S01]  /*3580*/  VIADD R73, R77, 0x100 ;  /* 0x000001004d497836 */ /* 0x000fe20000000000 */
[----:B------:R-:W-:Y:S01]  /*3590*/  ISETP.GT.U32.AND P3, PT, R53, R10, PT ;  /* 0x0000000a3500720c */ /* 0x000fe20003f64070 */
[----:B------:R-:W-:Y:S01]  /*35a0*/  VIADD R71, R77, 0x180 ;  /* 0x000001804d477836 */ /* 0x000fe20000000000 */
[----:B------:R-:W-:Y:S01]  /*35b0*/  ISETP.GE.AND P6, PT, R57, RZ, PT ;  /* 0x000000ff3900720c */ /* 0x000fe20003fc6270 */
[----:B------:R-:W-:Y:S01]  /*35c0*/  IMAD.HI.U32 R4, R0, R6, RZ ;  /* 0x0000000600047227 */ /* 0x000fe200078e00ff */
[----:B------:R-:W-:Y:S01]  /*35d0*/  STL [R1+0x6d0], R73 ;  /* 0x0006d04901007387 */ /* 0x000fe20000100800 */
[----:B------:R-:W-:-:S02]  /*35e0*/  IABS R57, R73 ;  /* 0x0000004900397213 */ /* 0x000fc40000000000 */
[----:B------:R-:W-:Y:S01]  /*35f0*/  @!P4 IMAD.IADD R55, R55, 0x1, -R53 ;  /* 0x000000013737c824 */ /* 0x000fe200078e0a35 */
[----:B------:R-:W-:Y:S01]  /*3600*/  STL [R1+0x6cc], R71 ;  /* 0x0006cc4701007387 */ /* 0x000fe20000100800 */
[----:B------:R-:W-:Y:S01]  /*3610*/  @!P5 IMAD.IADD R5, R5, 0x1, -R7 ;  /* 0x000000010505d824 */ /* 0x000fe200078e0a07 */
[----:B------:R-:W-:Y:S01]  /*3620*/  ISETP.NE.AND P5, PT, R3, RZ, PT ;  /* 0x000000ff0300720c */ /* 0x000fe20003fa5270 */
[----:B------:R-:W-:Y:S01]  /*3630*/  @!P2 IMAD.MOV R55, RZ, RZ, -R55 ;  /* 0x000000ffff37a224 */ /* 0x000fe200078e0a37 */
[----:B------:R-:W-:Y:S01]  /*3640*/  LOP3.LUT R3, RZ, R3, RZ, 0x33, !PT ;  /* 0x00000003ff037212 */ /* 0x000fe200078e33ff */
[--C-:B------:R-:W-:Y:S01]  /*3650*/  @!P0 IMAD.IADD R14, R14, 0x1, -R53.reuse ;  /* 0x000000010e0e8824 */ /* 0x100fe200078e0a35 */
[----:B------:R-:W-:Y:S01]  /*3660*/  ISETP.GE.AND P0, PT, R65, RZ, PT ;  /* 0x000000ff4100720c */ /* 0x000fe20003f06270 */
[----:B------:R-:W-:Y:S01]  /*3670*/  @!P3 IMAD.IADD R10, R10, 0x1, -R53 ;  /* 0x000000010a0ab824 */ /* 0x000fe200078e0a35 */
[C---:B------:R-:W-:Y:S01]  /*3680*/  SEL R53, R3.reuse, R55, !P5 ;  /* 0x0000003703357207 */ /* 0x040fe20006800000 */
[----:B------:R-:W-:Y:S01]  /*3690*/  IMAD.MOV R65, RZ, RZ, -R4 ;  /* 0x000000ffff417224 */ /* 0x000fe200078e0a04 */
[----:B------:R-:W-:Y:S01]  /*36a0*/  IABS R69, R71 ;  /* 0x0000004700457213 */ /* 0x000fe20000000000 */
[----:B------:R-:W-:Y:S01]  /*36b0*/  IMAD.MOV.U32 R4, RZ, RZ, R57 ;  /* 0x000000ffff047224 */ /* 0x000fe200078e0039 */
[----:B------:R-:W-:Y:S01]  /*36c0*/  SEL R8, R3, R8, !P5 ;  /* 0x0000000803087207 */ /* 0x000fe20006800000 */
[----:B------:R0:W-:Y:S01]  /*36d0*/  STL [R1+0x5e4], R53 ;  /* 0x0005e43501007387 */ /* 0x0001e20000100800 */
[----:B------:R-:W-:-:S02]  /*36e0*/  IMAD R6, R7, R65, R6 ;  /* 0x0000004107067224 */ /* 0x000fc400078e0206 */
[----:B------:R-:W-:-:S03]  /*36f0*/  IMAD.HI.U32 R65, R0, R4, RZ ;  /* 0x0000000400417227 */ /* 0x000fc600078e00ff */
[----:B------:R-:W-:Y:S01]  /*3700*/  ISETP.GT.U32.AND P4, PT, R7, R6, PT ;  /* 0x000000060700720c */ /* 0x000fe20003f84070 */
[----:B------:R-:W-:Y:S02]  /*3710*/  IMAD.MOV R65, RZ, RZ, -R65 ;  /* 0x000000ffff417224 */ /* 0x000fe400078e0a41 */
[----:B------:R-:W-:Y:S01]  /*3720*/  IMAD.MOV.U32 R57, RZ, RZ, R69 ;  /* 0x000000ffff397224 */ /* 0x000fe200078e0045 */
[----:B0-----:R-:W-:Y:S01]  /*3730*/  SEL R53, R3, R51, !P5 ;  /* 0x0000003303357207 */ /* 0x001fe20006800000 */
[----:B------:R-:W-:Y:S01]  /*3740*/  IMAD R4, R7, R65, R4 ;  /* 0x0000004107047224 */ /* 0x000fe200078e0204 */
[C---:B------:R-:W-:Y:S01]  /*3750*/  SEL R51, R3.reuse, R49, !P5 ;  /* 0x0000003103337207 */ /* 0x040fe20006800000 */
[----:B------:R-:W-:Y:S01]  /*3760*/  IMAD.HI.U32 R0, R0, R57, RZ ;  /* 0x0000003900007227 */ /* 0x000fe200078e00ff */
[C---:B------:R-:W-:Y:S01]  /*3770*/  SEL R49, R3.reuse, R47, !P5 ;  /* 0x0000002f03317207 */ /* 0x040fe20006800000 */
[----:B------:R-:W-:Y:S01]  /*3780*/  STL [R1+0x5e8], R53 ;  /* 0x0005e83501007387 */ /* 0x000fe20000100800 */
[C---:B------:R-:W-:Y:S01]  /*3790*/  SEL R47, R3.reuse, R45, !P5 ;  /* 0x0000002d032f7207 */ /* 0x040fe20006800000 */
[----:B------:R-:W-:Y:S01]  /*37a0*/  IMAD.MOV R0, RZ, RZ, -R0 ;  /* 0x000000ffff007224 */ /* 0x000fe200078e0a00 */
[C---:B------:R-:W-:Y:S01]  /*37b0*/  SEL R45, R3.reuse, R43, !P5 ;  /* 0x0000002b032d7207 */ /* 0x040fe20006800000 */
[----:B------:R-:W-:Y:S01]  /*37c0*/  STL [R1+0x5ec], R51 ;  /* 0x0005ec3301007387 */ /* 0x000fe20000100800 */
[C---:B------:R-:W-:Y:S01]  /*37d0*/  SEL R43, R3.reuse, R41, !P5 ;  /* 0x00000029032b7207 */ /* 0x040fe20006800000 */
[----:B------:R-:W-:Y:S01]  /*37e0*/  @!P1 IMAD.MOV R16, RZ, RZ, -R16 ;  /* 0x000000ffff109224 */ /* 0x000fe200078e0a10 */
[C---:B------:R-:W-:Y:S01]  /*37f0*/  SEL R41, R3.reuse, R39, !P5 ;  /* 0x0000002703297207 */ /* 0x040fe20006800000 */
[----:B------:R-:W-:Y:S01]  /*3800*/  STL [R1+0x5f0], R49 ;  /* 0x0005f03101007387 */ /* 0x000fe20000100800 */
[----:B------:R-:W-:Y:S01]  /*3810*/  SEL R39, R3, R37, !P5 ;  /* 0x0000002503277207 */ /* 0x000fe20006800000 */
[----:B------:R-:W-:Y:S01]  /*3820*/  IMAD R0, R7, R0, R57 ;  /* 0x0000000007007224 */ /* 0x000fe200078e0239 */
[C---:B------:R-:W-:Y:S01]  /*3830*/  SEL R37, R3.reuse, R35, !P5 ;  /* 0x0000002303257207 */ /* 0x040fe20006800000 */
[----:B------:R-:W-:Y:S01]  /*3840*/  STL [R1+0x5f4], R47 ;  /* 0x0005f42f01007387 */ /* 0x000fe20000100800 */
[C---:B------:R-:W-:Y:S01]  /*3850*/  SEL R35, R3.reuse, R33, !P5 ;  /* 0x0000002103237207 */ /* 0x040fe20006800000 */
[----:B------:R-:W-:Y:S01]  /*3860*/  @!P6 IMAD.MOV R22, RZ, RZ, -R22 ;  /* 0x000000ffff16e224 */ /* 0x000fe200078e0a16 */
[C---:B------:R-:W-:Y:S01]  /*3870*/  SEL R33, R3.reuse, R31, !P5 ;  /* 0x0000001f03217207 */ /* 0x040fe20006800000 */
[----:B------:R-:W-:Y:S01]  /*3880*/  STL [R1+0x5f8], R45 ;  /* 0x0005f82d01007387 */ /* 0x000fe20000100800 */
[C---:B------:R-:W-:Y:S01]  /*3890*/  SEL R31, R3.reuse, R29, !P5 ;  /* 0x0000001d031f7207 */ /* 0x040fe20006800000 */
[----:B------:R-:W-:Y:S01]  /*38a0*/  @!P4 IMAD.IADD R6, R6, 0x1, -R7 ;  /* 0x000000010606c824 */ /* 0x000fe200078e0a07 */
[C---:B------:R-:W-:Y:S01]  /*38b0*/  SEL R29, R3.reuse, R27, !P5 ;  /* 0x0000001b031d7207 */ /* 0x040fe20006800000 */
[----:B------:R-:W-:Y:S01]  /*38c0*/  STL [R1+0x5fc], R43 ;  /* 0x0005fc2b01007387 */ /* 0x000fe20000100800 */
[C---:B------:R-:W-:Y:S01]  /*38d0*/  SEL R27, R3.reuse, R25, !P5 ;  /* 0x00000019031b7207 */ /* 0x040fe20006800000 */
[----:B------:R-:W-:Y:S01]  /*38e0*/  @!P0 IMAD.MOV R18, RZ, RZ, -R18 ;  /* 0x000000ffff128224 */ /* 0x000fe200078e0a12 */
[C---:B------:R-:W-:Y:S01]  /*38f0*/  SEL R25, R3.reuse, R23, !P5 ;  /* 0x0000001703197207 */ /* 0x040fe20006800000 */
[----:B------:R-:W-:Y:S01]  /*3900*/  STL [R1+0x600], R41 ;  /* 0x0006002901007387 */ /* 0x000fe20000100800 */
[----:B------:R-:W-:-:S02]  /*3910*/  SEL R23, R3, R21, !P5 ;  /* 0x0000001503177207 */ /* 0x000fc40006800000 */
[C---:B------:R-:W-:Y:S01]  /*3920*/  SEL R21, R3.reuse, R19, !P5 ;  /* 0x0000001303157207 */ /* 0x040fe20006800000 */
[----:B------:R-:W-:Y:S01]  /*3930*/  STL [R1+0x604], R39 ;  /* 0x0006042701007387 */ /* 0x000fe20000100800 */
[C---:B------:R-:W-:Y:S02]  /*3940*/  SEL R19, R3.reuse, R17, !P5 ;  /* 0x0000001103137207 */ /* 0x040fe40006800000 */
[C---:B------:R-:W-:Y:S01]  /*3950*/  SEL R17, R3.reuse, R15, !P5 ;  /* 0x0000000f03117207 */ /* 0x040fe20006800000 */
[----:B------:R-:W-:Y:S01]  /*3960*/  STL [R1+0x608], R37 ;  /* 0x0006082501007387 */ /* 0x000fe20000100800 */
[C---:B------:R-:W-:Y:S02]  /*3970*/  SEL R15, R3.reuse, R13, !P5 ;  /* 0x0000000d030f7207 */ /* 0x040fe40006800000 */
[C---:B------:R-:W-:Y:S01]  /*3980*/  SEL R13, R3.reuse, R11, !P5 ;  /* 0x0000000b030d7207 */ /* 0x040fe20006800000 */
[----:B------:R-:W-:Y:S01]  /*3990*/  STL [R1+0x60c], R35 ;  /* 0x00060c2301007387 */ /* 0x000fe20000100800 */
[----:B------:R-:W-:-:S02]  /*39a0*/  SEL R11, R3, R9, !P5 ;  /* 0x00000009030b7207 */ /* 0x000fc40006800000 */
[----:B------:R-:W-:Y:S01]  /*39b0*/  SEL R9, R3, R92, !P5 ;  /* 0x0000005c03097207 */ /* 0x000fe20006800000 */
[----:B------:R-:W-:Y:S01]  /*39c0*/  STL [R1+0x610], R33 ;  /* 0x0006102101007387 */ /* 0x000fe20000100800 */
[----:B------:R-:W-:Y:S02]  /*39d0*/  ISETP.GT.U32.AND P3, PT, R7, R4, PT ;  /* 0x000000040700720c */ /* 0x000fe40003f64070 */
[----:B------:R-:W-:Y:S01]  /*39e0*/  ISETP.GE.AND P1, PT, R59, RZ, PT ;  /* 0x000000ff3b00720c */ /* 0x000fe20003f26270 */
[----:B------:R-:W-:Y:S01]  /*39f0*/  STL [R1+0x614], R31 ;  /* 0x0006141f01007387 */ /* 0x000fe20000100800 */
[----:B------:R-:W-:Y:S01]  /*3a00*/  ISETP.GT.U32.AND P2, PT, R7, R0, PT ;  /* 0x000000000700720c */ /* 0x000fe20003f44070 */
[----:B------:R-:W0:Y:S01]  /*3a10*/  LDC R59, c[0x0][0x3a0] ;  /* 0x0000e800ff3b7b82 */ /* 0x000e220000000800 */
[----:B------:R-:W-:Y:S01]  /*3a20*/  ISETP.GE.AND P6, PT, R61, RZ, PT ;  /* 0x000000ff3d00720c */ /* 0x000fe20003fc6270 */
[----:B------:R-:W-:Y:S01]  /*3a30*/  STL [R1+0x618], R29 ;  /* 0x0006181d01007387 */ /* 0x000fe20000100800 */
[----:B------:R-:W-:-:S02]  /*3a40*/  ISETP.GE.AND P4, PT, R63, RZ, PT ;  /* 0x000000ff3f00720c */ /* 0x000fc40003f86270 */
[C---:B------:R-:W-:Y:S01]  /*3a50*/  ISETP.GT.U32.AND P0, PT, R7.reuse, R5, PT ;  /* 0x000000050700720c */ /* 0x040fe20003f04070 */
[----:B------:R-:W-:Y:S02]  /*3a60*/  STL [R1+0x61c], R27 ;  /* 0x00061c1b01007387 */ /* 0x000fe40000100800 */
[--C-:B------:R-:W-:Y:S01]  /*3a70*/  @!P3 IMAD.IADD R4, R4, 0x1, -R7.reuse ;  /* 0x000000010404b824 */ /* 0x100fe200078e0a07 */
[C---:B------:R-:W-:Y:S01]  /*3a80*/  ISETP.GT.U32.AND P3, PT, R7.reuse, R6, PT ;  /* 0x000000060700720c */ /* 0x040fe20003f64070 */
[----:B------:R-:W-:Y:S01]  /*3a90*/  STL [R1+0x620], R25 ;  /* 0x0006201901007387 */ /* 0x000fe20000100800 */
[----:B------:R-:W-:Y:S02]  /*3aa0*/  @!P1 IMAD.MOV R12, RZ, RZ, -R12 ;  /* 0x000000ffff0c9224 */ /* 0x000fe400078e0a0c */
[----:B------:R-:W-:Y:S01]  /*3ab0*/  ISETP.GT.U32.AND P1, PT, R7, R4, PT ;  /* 0x000000040700720c */ /* 0x000fe20003f24070 */
[----:B------:R-:W-:Y:S01]  /*3ac0*/  STL [R1+0x624], R23 ;  /* 0x0006241701007387 */ /* 0x000fe20000100800 */
[----:B------:R-:W-:-:S02]  /*3ad0*/  @!P2 IMAD.IADD R0, R0, 0x1, -R7 ;  /* 0x000000010000a824 */ /* 0x000fc400078e0a07 */
[----:B------:R-:W-:Y:S01]  /*3ae0*/  @!P6 IMAD.MOV R14, RZ, RZ, -R14 ;  /* 0x000000ffff0ee224 */ /* 0x000fe200078e0a0e */
[----:B------:R-:W-:Y:S01]  /*3af0*/  STL [R1+0x628], R21 ;  /* 0x0006281501007387 */ /* 0x000fe20000100800 */
[----:B------:R-:W-:Y:S01]  /*3b00*/  @!P4 IMAD.MOV R10, RZ, RZ, -R10 ;  /* 0x000000ffff0ac224 */ /* 0x000fe200078e0a0a */
[----:B------:R-:W-:Y:S01]  /*3b10*/  ISETP.GT.U32.AND P2, PT, R7, R0, PT ;  /* 0x000000000700720c */ /* 0x000fe20003f44070 */
[--C-:B------:R-:W-:Y:S01]  /*3b20*/  @!P0 IMAD.IADD R5, R5, 0x1, -R7.reuse ;  /* 0x0000000105058824 */ /* 0x100fe200078e0a07 */
[----:B------:R-:W-:Y:S01]  /*3b30*/  STL [R1+0x62c], R19 ;  /* 0x00062c1301007387 */ /* 0x000fe20000100800 */
[--C-:B------:R-:W-:Y:S01]  /*3b40*/  @!P3 IMAD.IADD R6, R6, 0x1, -R7.reuse ;  /* 0x000000010606b824 */ /* 0x100fe200078e0a07 */
[----:B------:R-:W-:Y:S02]  /*3b50*/  ISETP.GE.AND P4, PT, R73, RZ, PT ;  /* 0x000000ff4900720c */ /* 0x000fe40003f86270 */
[----:B------:R-:W-:Y:S01]  /*3b60*/  STL [R1+0x630], R17 ;  /* 0x0006301101007387 */ /* 0x000fe20000100800 */
[----:B------:R-:W-:Y:S01]  /*3b70*/  @!P1 IMAD.IADD R4, R4, 0x1, -R7 ;  /* 0x0000000104049824 */ /* 0x000fe200078e0a07 */
[----:B------:R-:W-:-:S02]  /*3b80*/  ISETP.GE.AND P1, PT, R75, RZ, PT ;  /* 0x000000ff4b00720c */ /* 0x000fc40003f26270 */
[----:B------:R-:W-:Y:S01]  /*3b90*/  STL [R1+0x634], R15 ;  /* 0x0006340f01007387 */ /* 0x000fe20000100800 */
[----:B------:R-:W-:Y:S02]  /*3ba0*/  ISETP.GE.AND P3, PT, R71, RZ, PT ;  /* 0x000000ff4700720c */ /* 0x000fe40003f66270 */
[----:B------:R-:W-:Y:S01]  /*3bb0*/  @!P2 IMAD.IADD R0, R0, 0x1, -R7 ;  /* 0x000000010000a824 */ /* 0x000fe200078e0a07 */
[----:B------:R1:W-:Y:S01]  /*3bc0*/  STL [R1+0x638], R13 ;  /* 0x0006380d01007387 */ /* 0x0003e20000100800 */
[----:B------:R-:W-:Y:S02]  /*3bd0*/  ISETP.NE.AND P6, PT, R2, RZ, PT ;  /* 0x000000ff0200720c */ /* 0x000fe40003fc5270 */
[----:B------:R-:W-:Y:S01]  /*3be0*/  @!P4 IMAD.MOV R4, RZ, RZ, -R4 ;  /* 0x000000ffff04c224 */ /* 0x000fe200078e0a04 */
[----:B------:R4:W-:Y:S03]  /*3bf0*/  STL [R1+0x63c], R11 ;  /* 0x00063c0b01007387 */ /* 0x0009e60000100800 */
[----:B------:R-:W-:Y:S01]  /*3c00*/  @!P1 IMAD.MOV R5, RZ, RZ, -R5 ;  /* 0x000000ffff059224 */ /* 0x000fe200078e0a05 */
[----:B------:R5:W-:Y:S01]  /*3c10*/  STL [R1+0x640], R9 ;  /* 0x0006400901007387 */ /* 0x000be20000100800 */
[C---:B-1----:R-:W-:Y:S01]  /*3c20*/  SEL R13, R3.reuse, R90, !P5 ;  /* 0x0000005a030d7207 */ /* 0x042fe20006800000 */
[----:B------:R-:W-:Y:S01]  /*3c30*/  @!P3 IMAD.MOV R0, RZ, RZ, -R0 ;  /* 0x000000ffff00b224 */ /* 0x000fe200078e0a00 */
[----:B----4-:R-:W-:-:S03]  /*3c40*/  SEL R11, R3, R86, !P5 ;  /* 0x00000056030b7207 */ /* 0x010fc60006800000 */
[----:B------:R1:W-:Y:S01]  /*3c50*/  STL [R1+0x644], R13 ;  /* 0x0006440d01007387 */ /* 0x0003e20000100800 */
[----:B-----5:R-:W-:-:S03]  /*3c60*/  SEL R9, R3, R84, !P5 ;  /* 0x0000005403097207 */ /* 0x020fc60006800000 */
[----:B------:R4:W-:Y:S04]  /*3c70*/  STL [R1+0x648], R11 ;  /* 0x0006480b01007387 */ /* 0x0009e80000100800 */
[----:B------:R5:W-:Y:S01]  /*3c80*/  STL [R1+0x64c], R9 ;  /* 0x00064c0901007387 */ /* 0x000be20000100800 */
[C---:B-1----:R-:W-:Y:S02]  /*3c90*/  SEL R13, R3.reuse, R80, !P5 ;  /* 0x00000050030d7207 */ /* 0x042fe40006800000 */
        /* <DEDUP_REMOVED lines=67> */
[----:B------:R-:W-:Y:S01]  /*40d0*/  STL [R1+0x800], R13 ;  /* 0x0008000d01007387 */ /* 0x000fe20000100800 */
[----:B-----5:R-:W-:Y:S01]  /*40e0*/  SEL R9, R3, R10, !P5 ;  /* 0x0000000a03097207 */ /* 0x020fe20006800000 */
[----:B0-----:R-:W-:Y:S01]  /*40f0*/  VIADD R3, R59, 0xffffffff ;  /* 0xffffffff3b037836 */ /* 0x001fe20000000000 */
[----:B------:R-:W-:Y:S01]  /*4100*/  ISETP.GE.AND P5, PT, R77, RZ, PT ;  /* 0x000000ff4d00720c */ /* 0x000fe20003fa6270 */
[----:B------:R-:W-:Y:S03]  /*4110*/  STL [R1+0x804], R11 ;  /* 0x0008040b01007387 */ /* 0x000fe60000100800 */
[----:B------:R-:W-:Y:S01]  /*4120*/  ISETP.GE.U32.AND P2, PT, R3, 0x7fffff80, PT ;  /* 0x7fffff800300780c */ /* 0x000fe20003f46070 */
[----:B------:R-:W-:Y:S01]  /*4130*/  STL [R1+0x808], R9 ;  /* 0x0008080901007387 */ /* 0x000fe20000100800 */
[----:B------:R-:W-:-:S03]  /*4140*/  LOP3.LUT R3, RZ, R2, RZ, 0x33, !PT ;  /* 0x00000002ff037212 */ /* 0x000fc600078e33ff */
[----:B------:R0:W-:Y:S01]  /*4150*/  STL [R1+0x15c0], R8 ;  /* 0x0015c00801007387 */ /* 0x0001e20000100800 */
[----:B------:R-:W-:Y:S01]  /*4160*/  SEL R7, R3, R5, !P6 ;  /* 0x0000000503077207 */ /* 0x000fe20007000000 */
[----:B------:R-:W-:Y:S02]  /*4170*/  VIADD R5, R59, 0xfffffffa ;  /* 0xfffffffa3b057836 */ /* 0x000fe40000000000 */
[----:B------:R-:W-:Y:S01]  /*4180*/  @!P5 IMAD.MOV R6, RZ, RZ, -R6 ;  /* 0x000000ffff06d224 */ /* 0x000fe200078e0a06 */
[----:B------:R-:W-:-:S04]  /*4190*/  ISETP.NE.U32.AND P5, PT, R82, RZ, PT ;  /* 0x000000ff5200720c */ /* 0x000fc80003fa5070 */
[----:B------:R-:W-:Y:S01]  /*41a0*/  SEL R2, R3, R6, !P6 ;  /* 0x0000000603027207 */ /* 0x000fe20007000000 */
[----:B0-----:R-:W-:Y:S01]  /*41b0*/  VIADD R8, R59, 0xfffffffd ;  /* 0xfffffffd3b087836 */ /* 0x001fe20000000000 */
[----:B------:R-:W-:-:S04]  /*41c0*/  SEL R6, R3, R0, !P6 ;  /* 0x0000000003067207 */ /* 0x000fc80007000000 */
[----:B------:R-:W-:Y:S02]  /*41d0*/  ISETP.GE.U32.AND P0, PT, R8, 0x7fffff7e, PT ;  /* 0x7fffff7e0800780c */ /* 0x000fe40003f06070 */
[----:B------:R-:W-:Y:S01]  /*41e0*/  SEL R8, R3, R4, !P6 ;  /* 0x0000000403087207 */ /* 0x000fe20007000000 */
[C---:B------:R-:W-:Y:S02]  /*41f0*/  VIADD R3, R59.reuse, 0xfffffffc ;  /* 0xfffffffc3b037836 */ /* 0x040fe40000000000 */
[----:B------:R-:W-:Y:S01]  /*4200*/  VIADD R4, R59, 0xfffffffb ;  /* 0xfffffffb3b047836 */ /* 0x000fe20000000000 */
[----:B--23--:R-:W-:Y:S07]  /*4210*/  BRA.U UP0, `(.L_x_5) ;  /* 0x0000000100187547 */ /* 0x00cfee000b800000 */
[----:B------:R-:W-:Y:S01]  /*4220*/  ELECT P1, URZ, PT ;  /* 0x0000000000ff782f */ /* 0x000fe20003820000 */
[----:B------:R-:W-:Y:S01]  /*4230*/  IMAD.MOV.U32 R0, RZ, RZ, 0x1 ;  /* 0x00000001ff007424 */ /* 0x000fe200078e00ff */
[----:B------:R-:W-:Y:S01]  /*4240*/  UMOV UR9, 0x40 ;  /* 0x0000004000097882 */ /* 0x000fe20000000000 */
[----:B------:R-:W-:Y:S01]  /*4250*/  UVIRTCOUNT.DEALLOC.SMPOOL 0x80 ;  /* 0x000000800000784c */ /* 0x000fe20000000000 */
[----:B------:R-:W-:-:S09]  /*4260*/  ULEA UR9, UR8, UR9, 0x18 ;  /* 0x0000000908097291 */ /* 0x000fd2000f8ec0ff */
[----:B------:R0:W-:Y:S03]  /*4270*/  @P1 STS.U8 [UR9], R0 ;  /* 0x00000000ff001988 */ /* 0x0001e60008000009 */
.L_x_5:
[----:B------:R-:W-:Y:S01]  /*4280*/  STTM.x64 tmem[UR7], RZ ;  /* 0x000000ff000079ed */ /* 0x000fe20008340007 */
[----:B------:R-:W-:Y:S01]  /*4290*/  STTM.x64 tmem[UR7+0x40], RZ ;  /* 0x000040ff000079ed */ /* 0x000fe20008340007 */
[----:B------:R-:W-:Y:S01]  /*42a0*/  STTM.x64 tmem[UR7+0x80], RZ ;  /* 0x000080ff000079ed */ /* 0x000fe20008340007 */
[----:B------:R-:W-:Y:S01]  /*42b0*/  STTM.x64 tmem[UR7+0xc0], RZ ;  /* 0x0000c0ff000079ed */ /* 0x000fe20008340007 */
[----:B------:R-:W1:Y:S02]  /*42c0*/  FENCE.VIEW.ASYNC.T ;  /* 0x00000000000073c6 */ /* 0x000e640000000200 */
[----:B-1----:R-:W-:Y:S01]  /*42d0*/  VOTEU.ALL UP1, P5 ;  /* 0x0000000000ff7886 */ /* 0x002fe20002820000 */
[----:B------:R-:W-:Y:S01]  /*42e0*/  VOTEU.ALL UP2, P5 ;  /* 0x0000000000ff7886 */ /* 0x000fe20002840000 */
[----:B------:R-:W-:Y:S01]  /*42f0*/  IMAD R2, R2, UR12, RZ ;  /* 0x0000000c02027c24 */ /* 0x000fe2000f8e02ff */
[----:B------:R-:W1:Y:S01]  /*4300*/  LDCU.64 UR14, c[0x0][0x358] ;  /* 0x00006b00ff0e77ac */ /* 0x000e620008000a00 */
[----:B------:R-:W-:Y:S01]  /*4310*/  IMAD R7, R7, UR12, RZ ;  /* 0x0000000c07077c24 */ /* 0x000fe2000f8e02ff */
[----:B------:R-:W-:-:S04]  /*4320*/  @!UP1 UIADD3 UR8, UPT, UPT, -UR10, 0x100000, URZ ;  /* 0x001000000a089890 */ /* 0x000fc8000fffe1ff */
[----:B------:R-:W-:Y:S02]  /*4330*/  @!UP1 USHF.L.U32 UR9, UR8, 0xb, URZ ;  /* 0x0000000b08099899 */ /* 0x000fe400080006ff */
[----:B------:R-:W-:Y:S01]  /*4340*/  @!UP1 USHF.L.U32 UR8, UR8, 0x1, URZ ;  /* 0x0000000108089899 */ /* 0x000fe200080006ff */
[----:B------:R-:W-:Y:S01]  /*4350*/  BAR.SYNC.DEFER_BLOCKING 0x0 ;  /* 0x0000000000007b1d */ /* 0x000fe20000010000 */
[----:B0-----:R-:W-:Y:S01]  /*4360*/  IADD3 R0, P6, PT, R2, UR16, RZ ;  /* 0x0000001002007c10 */ /* 0x001fe2000ffde0ff */
[----:B------:R-:W-:Y:S01]  /*4370*/  IMAD R8, R8, UR12, RZ ;  /* 0x0000000c08087c24 */ /* 0x000fe2000f8e02ff */
[----:B------:R-:W-:Y:S02]  /*4380*/  ISETP.GE.U32.AND P4, PT, R4, 0x7fffff7c, PT ;  /* 0x7fffff7c0400780c */ /* 0x000fe40003f86070 */
[----:B------:R-:W-:Y:S01]  /*4390*/  LEA.HI.X.SX32 R2, R2, UR17, 0x1, P6 ;  /* 0x0000001102027c11 */ /* 0x000fe2000b0f0eff */
[----:B------:R-:W-:Y:S01]  /*43a0*/  @!P2 IMAD.MOV.U32 R4, RZ, RZ, R0 ;  /* 0x000000ffff04a224 */ /* 0x000fe200078e0000 */
[----:B------:R-:W-:Y:S01]  /*43b0*/  ISETP.GE.U32.AND P1, PT, R5, 0x7fffff7b, PT ;  /* 0x7fffff7b0500780c */ /* 0x000fe20003f26070 */
[----:B------:R-:W-:Y:S01]  /*43c0*/  STL [R1+0x1eb8], R26 ;  /* 0x001eb81a01007387 */ /* 0x000fe20000100800 */
[----:B------:R-:W-:Y:S01]  /*43d0*/  PRMT R52, RZ, 0x7610, R52 ;  /* 0x00007610ff347816 */ /* 0x000fe20000000034 */
[----:B------:R-:W-:Y:S01]  /*43e0*/  @!P2 IMAD.MOV.U32 R5, RZ, RZ, R2 ;  /* 0x000000ffff05a224 */ /* 0x000fe200078e0002 */
[----:B------:R-:W-:Y:S01]  /*43f0*/  ISETP.GE.U32.AND P3, PT, R3, 0x7fffff7d, PT ;  /* 0x7fffff7d0300780c */ /* 0x000fe20003f66070 */
[----:B------:R-:W-:Y:S01]  /*4400*/  IMAD R10, R6, UR12, RZ ;  /* 0x0000000c060a7c24 */ /* 0x000fe2000f8e02ff */
[----:B------:R-:W-:Y:S01]  /*4410*/  IADD3 R3, P6, PT, R7, UR16, RZ ;  /* 0x0000001007037c10 */ /* 0x000fe2000ffde0ff */
[----:B------:R-:W-:Y:S01]  /*4420*/  STL [R1+0x1ec4], R26 ;  /* 0x001ec41a01007387 */ /* 0x000fe20000100800 */
[----:B------:R-:W-:Y:S01]  /*4430*/  PRMT R51, RZ, 0x7610, R51 ;  /* 0x00007610ff337816 */ /* 0x000fe20000000033 */
[----:B------:R-:W0:Y:S01]  /*4440*/  LDC.64 R16, c[0x0][0x3a8] ;  /* 0x0000ea00ff107b82 */ /* 0x000e220000000a00 */
[----:B------:R-:W-:Y:S01]  /*4450*/  PRMT R54, RZ, 0x7610, R54 ;  /* 0x00007610ff367816 */ /* 0x000fe20000000036 */
[----:B------:R-:W-:Y:S01]  /*4460*/  STL [R1+0x1ed0], R26 ;  /* 0x001ed01a01007387 */ /* 0x000fe20000100800 */
[----:B------:R-:W-:Y:S01]  /*4470*/  PRMT R53, RZ, 0x7610, R53 ;  /* 0x00007610ff357816 */ /* 0x000fe20000000035 */
[----:B------:R-:W-:Y:S01]  /*4480*/  VIADD R13, R59, 0xfffffff9 ;  /* 0xfffffff93b0d7836 */ /* 0x000fe20000000000 */
[----:B------:R-:W2:Y:S01]  /*4490*/  LDCU UR40, c[0x0][0x3b0] ;  /* 0x00007600ff2877ac */ /* 0x000ea20008000800 */
[----:B------:R-:W-:Y:S04]  /*44a0*/  STL [R1+0x1edc], R26 ;  /* 0x001edc1a01007387 */ /* 0x000fe80000100800 */
[----:B------:R-:W3:Y:S02]  /*44b0*/  FENCE.VIEW.ASYNC.S ;  /* 0x00000000000073c6 */ /* 0x000ee40000000000 */
[----:B---3--:R3:W4:Y:S01]  /*44c0*/  @!UP2 SYNCS.EXCH.64 URZ, [UR6], UR8 ;  /* 0x0000000806ffa5b2 */ /* 0x0087220008000100 */
[----:B------:R-:W0:Y:S01]  /*44d0*/  LDCU UR41, c[0x0][0x3b0] ;  /* 0x00007600ff2977ac */ /* 0x000e220008000800 */
[----:B----4-:R-:W-:Y:S06]  /*44e0*/  BAR.SYNC.DEFER_BLOCKING 0x0 ;  /* 0x0000000000007b1d */ /* 0x010fec0000010000 */
[----:B------:R-:W4:Y:S01]  /*44f0*/  LDCU UR42, c[0x0][0x3b0] ;  /* 0x00007600ff2a77ac */ /* 0x000f220008000800 */
[----:B------:R-:W-:Y:S01]  /*4500*/  STL [R1+0x1ee8], R26 ;  /* 0x001ee81a01007387 */ /* 0x000fe20000100800 */
[----:B------:R-:W0:Y:S03]  /*4510*/  LDCU UR43, c[0x0][0x3b0] ;  /* 0x00007600ff2b77ac */ /* 0x000e260008000800 */
[----:B------:R-:W-:Y:S01]  /*4520*/  STL [R1+0x1ef4], R26 ;  /* 0x001ef41a01007387 */ /* 0x000fe20000100800 */
[----:B------:R-:W0:Y:S03]  /*4530*/  LDCU UR36, c[0x0][0x3b0] ;  /* 0x00007600ff2477ac */ /* 0x000e260008000800 */
[----:B------:R-:W-:Y:S01]  /*4540*/  STL [R1+0x1f00], R26 ;  /* 0x001f001a01007387 */ /* 0x000fe20000100800 */
[----:B------:R-:W0:Y:S03]  /*4550*/  LDCU UR37, c[0x0][0x3b0] ;  /* 0x00007600ff2577ac */ /* 0x000e260008000800 */
[----:B------:R-:W-:Y:S01]  /*4560*/  STL [R1+0x1f0c], R26 ;  /* 0x001f0c1a01007387 */ /* 0x000fe20000100800 */
[----:B------:R-:W0:Y:S03]  /*4570*/  LDCU UR38, c[0x0][0x3b0] ;  /* 0x00007600ff2677ac */ /* 0x000e260008000800 */
[----:B-1----:R1:W2:Y:S01]  /*4580*/  @!P2 LDG.E.U8 R52, desc[UR14][R4.64] ;  /* 0x0000000e0434a981 */ /* 0x0022a2000c1e1100 */
[----:B------:R-:W0:Y:S03]  /*4590*/  LDCU UR12, c[0x0][0x3b0] ;  /* 0x00007600ff0c77ac */ /* 0x000e260008000800 */
[----:B------:R-:W-:Y:S01]  /*45a0*/  STL [R1+0x1f18], R26 ;  /* 0x001f181a01007387 */ /* 0x000fe20000100800 */
[----:B------:R-:W2:Y:S03]  /*45b0*/  LDCU UR13, c[0x0][0x3b0] ;  /* 0x00007600ff0d77ac */ /* 0x000ea60008000800 */
[----:B------:R-:W-:Y:S01]  /*45c0*/  STL [R1+0x1f24], R26 ;  /* 0x001f241a01007387 */ /* 0x000fe20000100800 */
[----:B-1----:R-:W-:Y:S01]  /*45d0*/  LEA.HI.X.SX32 R4, R7, UR17, 0x1, P6 ;  /* 0x0000001107047c11 */ /* 0x002fe2000b0f0eff */
[----:B------:R-:W1:Y:S01]  /*45e0*/  LDCU UR34, c[0x0][0x3b0] ;  /* 0x00007600ff2277ac */ /* 0x000e620008000800 */
[C---:B------:R-:W-:Y:S01]  /*45f0*/  IADD3 R5, P6, PT, R8.reuse, UR16, RZ ;  /* 0x0000001008057c10 */ /* 0x040fe2000ffde0ff */
[----:B------:R-:W-:Y:S02]  /*4600*/  STL [R1+0x1f30], R26 ;  /* 0x001f301a01007387 */ /* 0x000fe40000100800 */
[----:B------:R-:W-:Y:S01]  /*4610*/  @!P2 IMAD.MOV.U32 R9, RZ, RZ, R4 ;  /* 0x000000ffff09a224 */ /* 0x000fe200078e0004 */
[----:B------:R-:W-:Y:S01]  /*4620*/  LEA.HI.X.SX32 R6, R8, UR17, 0x1, P6 ;  /* 0x0000001108067c11 */ /* 0x000fe2000b0f0eff */
[----:B------:R-:W-:Y:S01]  /*4630*/  @!P2 IMAD.MOV.U32 R8, RZ, RZ, R3 ;  /* 0x000000ffff08a224 */ /* 0x000fe200078e0003 */
[----:B------:R-:W-:Y:S01]  /*4640*/  IADD3 R7, P6, PT, R10, UR16, RZ ;  /* 0x000000100a077c10 */ /* 0x000fe2000ffde0ff */
[----:B------:R-:W-:Y:S01]  /*4650*/  STL [R1+0x1f3c], R26 ;  /* 0x001f3c1a01007387 */ /* 0x000fe20000100800 */
[----:B0-----:R-:W-:Y:S01]  /*4660*/  IMAD.SHL.U32 R12, R16, 0x2, RZ ;  /* 0x00000002100c7824 */ /* 0x001fe200078e00ff */
[----:B---3--:R-:W-:-:S04]  /*4670*/  @!UP1 UIADD3 UR8, UPT, UPT, -UR10, 0x100000, URZ ;  /* 0x001000000a089890 */ /* 0x008fc8000fffe1ff */
[----:B------:R-:W-:Y:S02]  /*4680*/  @!UP1 USHF.L.U32 UR9, UR8, 0xb, URZ ;  /* 0x0000000b08099899 */ /* 0x000fe400080006ff */
[----:B------:R-:W-:Y:S01]  /*4690*/  @!UP1 USHF.L.U32 UR8, UR8, 0x1, URZ ;  /* 0x0000000108089899 */ /* 0x000fe200080006ff */
[----:B------:R-:W0:Y:S01]  /*46a0*/  LDCU UR35, c[0x0][0x3b0] ;  /* 0x00007600ff2377ac */ /* 0x000e220008000800 */
[----:B------:R3:W2:Y:S01]  /*46b0*/  @!P2 LDG.E.U8 R51, desc[UR14][R8.64] ;  /* 0x0000000e0833a981 */ /* 0x0006a2000c1e1100 */
[----:B------:R-:W0:Y:S03]  /*46c0*/  LDCU UR10, c[0x0][0x3b0] ;  /* 0x00007600ff0a77ac */ /* 0x000e260008000800 */
[----:B------:R0:W-:Y:S01]  /*46d0*/  STL [R1+0x1f48], R26 ;  /* 0x001f481a01007387 */ /* 0x0001e20000100800 */
[----:B------:R-:W0:Y:S03]  /*46e0*/  LDCU UR39, c[0x0][0x3b0] ;  /* 0x00007600ff2777ac */ /* 0x000e260008000800 */
[----:B------:R-:W-:Y:S01]  /*46f0*/  STL [R1+0x1eb4], R25 ;  /* 0x001eb41901007387 */ /* 0x000fe20000100800 */
[----:B---3--:R-:W-:Y:S01]  /*4700*/  @!P2 IMAD.MOV.U32 R8, RZ, RZ, R5 ;  /* 0x000000ffff08a224 */ /* 0x008fe200078e0005 */
[----:B------:R-:W3:Y:S01]  /*4710*/  LDCU UR16, c[0x0][0x3b0] ;  /* 0x00007600ff1077ac */ /* 0x000ee20008000800 */
[----:B------:R-:W-:Y:S01]  /*4720*/  @!P2 IMAD.MOV.U32 R9, RZ, RZ, R6 ;  /* 0x000000ffff09a224 */ /* 0x000fe200078e0006 */
[----:B------:R-:W-:Y:S01]  /*4730*/  STL [R1+0x1ec8], R25 ;  /* 0x001ec81901007387 */ /* 0x000fe20000100800 */
[----:B------:R-:W0:Y:S03]  /*4740*/  LDCU UR20, c[0x0][0x3b0] ;  /* 0x00007600ff1477ac */ /* 0x000e260008000800 */
[----:B------:R1:W2:Y:S01]  /*4750*/  @!P2 LDG.E.U8 R54, desc[UR14][R8.64] ;  /* 0x0000000e0836a981 */ /* 0x0002a2000c1e1100 */
[----:B------:R-:W2:Y:S03]  /*4760*/  LDCU UR21, c[0x0][0x3b0] ;  /* 0x00007600ff1577ac */ /* 0x000ea60008000800 */
[----:B------:R-:W-:Y:S01]  /*4770*/  STL [R1+0x1ee0], R25 ;  /* 0x001ee01901007387 */ /* 0x000fe20000100800 */
[----:B------:R-:W2:Y:S03]  /*4780*/  LDCU UR22, c[0x0][0x3b0] ;  /* 0x00007600ff1677ac */ /* 0x000ea60008000800 */
[----:B------:R-:W-:Y:S01]  /*4790*/  STL [R1+0x1ef8], R25 ;  /* 0x001ef81901007387 */ /* 0x000fe20000100800 */
[----:B-1----:R-:W-:Y:S01]  /*47a0*/  LEA.HI.X.SX32 R8, R10, UR17, 0x1, P6 ;  /* 0x000000110a087c11 */ /* 0x002fe2000b0f0eff */
[----:B------:R-:W-:-:S02]  /*47b0*/  @!P2 IMAD.MOV.U32 R10, RZ, RZ, R7 ;  /* 0x000000ffff0aa224 */ /* 0x000fc400078e0007 */
[----:B------:R-:W-:Y:S01]  /*47c0*/  STL [R1+0x1f10], R25 ;  /* 0x001f101901007387 */ /* 0x000fe20000100800 */
[----:B------:R-:W-:Y:S01]  /*47d0*/  SHF.R.S32.HI R9, RZ, 0x1f, R12 ;  /* 0x0000001fff097819 */ /* 0x000fe2000001140c */
[----:B------:R-:W-:Y:S01]  /*47e0*/  VOTEU.ALL UP1, P5 ;  /* 0x0000000000ff7886 */ /* 0x000fe20002820000 */
[----:B------:R-:W-:Y:S01]  /*47f0*/  @!P2 IMAD.MOV.U32 R11, RZ, RZ, R8 ;  /* 0x000000ffff0ba224 */ /* 0x000fe200078e0008 */
[----:B------:R-:W-:Y:S01]  /*4800*/  STL [R1+0x1f28], R25 ;  /* 0x001f281901007387 */ /* 0x000fe20000100800 */
[----:B0-----:R-:W-:Y:S01]  /*4810*/  PRMT R26, RZ, 0x7610, R26 ;  /* 0x00007610ff1a7816 */ /* 0x001fe2000000001a */
[----:B------:R-:W0:Y:S01]  /*4820*/  LDCU UR17, c[0x0][0x3b0] ;  /* 0x00007600ff1177ac */ /* 0x000e220008000800 */
[----:B------:R1:W0:Y:S01]  /*4830*/  @!UP1 SYNCS.EXCH.64 URZ, [UR4+0x24008], UR8 ;  /* 0x0240080804ff95b2 */ /* 0x0002220008000100 */
[----:B------:R0:W2:Y:S01]  /*4840*/  @!P2 LDG.E.U8 R53, desc[UR14][R10.64] ;  /* 0x0000000e0a35a981 */ /* 0x0000a2000c1e1100 */
[----:B------:R-:W0:Y:S03]  /*4850*/  LDCU UR23, c[0x0][0x3b0] ;  /* 0x00007600ff1777ac */ /* 0x000e260008000800 */
[----:B------:R-:W-:Y:S01]  /*4860*/  STL [R1+0x1f40], R25 ;  /* 0x001f401901007387 */ /* 0x000fe20000100800 */
[----:B------:R-:W0:Y:S03]  /*4870*/  LDCU UR24, c[0x0][0x3b0] ;  /* 0x00007600ff1877ac */ /* 0x000e260008000800 */
[----:B------:R-:W-:Y:S01]  /*4880*/  STL [R1+0x1eb0], R24 ;  /* 0x001eb01801007387 */ /* 0x000fe20000100800 */
[----:B------:R-:W0:Y:S03]  /*4890*/  LDCU UR25, c[0x0][0x3b0] ;  /* 0x00007600ff1977ac */ /* 0x000e260008000800 */
[----:B------:R-:W-:Y:S01]  /*48a0*/  STL [R1+0x1ebc], R24 ;  /* 0x001ebc1801007387 */ /* 0x000fe20000100800 */
[----:B-1----:R-:W1:Y:S03]  /*48b0*/  LDCU UR9, c[0x0][0x3b0] ;  /* 0x00007600ff0977ac */ /* 0x002e660008000800 */
        /* <DEDUP_REMOVED lines=10> */
[----:B------:R0:W-:Y:S01]  /*4960*/  STL [R1+0x1f4c], R24 ;  /* 0x001f4c1801007387 */ /* 0x0001e20000100800 */
        /* <DEDUP_REMOVED lines=69> */
[----:B------:R-:W-:Y:S04]  /*4dc0*/  STL [R1+0x1ea8], R19 ;  /* 0x001ea81301007387 */ /* 0x000fe80000100800 */
        /* <DEDUP_REMOVED lines=182> */
[----:B------:R-:W-:Y:S01]  /*5930*/  STL [R1+0x1b34], R49 ;  /* 0x001b343101007387 */ /* 0x000fe20000100800 */
[----:B0-----:R-:W-:-:S03]  /*5940*/  IADD3 R24, P6, PT, R12, R0, RZ ;  /* 0x000000000c187210 */ /* 0x001fc60007fde0ff */
[----:B------:R-:W-:Y:S04]  /*5950*/  STL [R1+0x1b28], R48 ;  /* 0x001b283001007387 */ /* 0x000fe80000100800 */
[----:B------:R-:W-:Y:S04]  /*5960*/  STL [R1+0x1b24], R47 ;  /* 0x001b242f01007387 */ /* 0x000fe80000100800 */
[----:B------:R-:W-:Y:S04]  /*5970*/  STL [R1+0x1b0c], R58 ;  /* 0x001b0c3a01007387 */ /* 0x000fe80000100800 */
[----:B------:R-:W-:Y:S04]  /*5980*/  STL [R1+0x1b08], R62 ;  /* 0x001b083e01007387 */ /* 0x000fe80000100800 */
[----:B------:R-:W-:Y:S01]  /*5990*/  STL [R1+0x1b00], R57 ;  /* 0x001b003901007387 */ /* 0x000fe20000100800 */
[----:B------:R-:W-:-:S03]  /*59a0*/  IMAD.MOV.U32 R11, RZ, RZ, R24 ;  /* 0x000000ffff0b7224 */ /* 0x000fc600078e0018 */
[----:B------:R-:W-:Y:S01]  /*59b0*/  STL [R1+0x1af8], R56 ;  /* 0x001af83801007387 */ /* 0x000fe20000100800 */
[----:B------:R-:W-:-:S03]  /*59c0*/  IMAD.X R10, R9, 0x1, R2, P6 ;  /* 0x00000001090a7824 */ /* 0x000fc600030e0602 */
[----:B------:R-:W-:Y:S04]  /*59d0*/  STL [R1+0x1af0], R55 ;  /* 0x001af03701007387 */ /* 0x000fe80000100800 */
[----:B------:R-:W-:Y:S04]  /*59e0*/  STL [R1+0x1ae8], R61 ;  /* 0x001ae83d01007387 */ /* 0x000fe80000100800 */
[----:B------:R-:W-:Y:S04]  /*59f0*/  STL [R1+0x1ae4], R60 ;  /* 0x001ae43c01007387 */ /* 0x000fe80000100800 */
[----:B------:R-:W-:Y:S01]  /*5a00*/  STL [R1+0x18e8], R88 ;  /* 0x0018e85801007387 */ /* 0x000fe20000100800 */
[----:B------:R-:W-:-:S03]  /*5a10*/  @!P0 LOP3.LUT R11, R11, R10, RZ, 0x3c, !PT ;  /* 0x0000000a0b0b8212 */ /* 0x000fc600078e3cff */
[----:B------:R-:W-:Y:S04]  /*5a20*/  STL [R1+0x1a64], R88 ;  /* 0x001a645801007387 */ /* 0x000fe80000100800 */
[----:B--2---:R-:W-:Y:S04]  /*5a30*/  STL [R1+0x1b14], R52 ;  /* 0x001b143401007387 */ /* 0x004fe80000100800 */
[----:B------:R-:W-:Y:S04]  /*5a40*/  STL [R1+0x1b10], R51 ;  /* 0x001b103301007387 */ /* 0x000fe80000100800 */
[----:B------:R-:W-:Y:S04]  /*5a50*/  STL [R1+0x1b18], R54 ;  /* 0x001b183601007387 */ /* 0x000fe80000100800 */
[----:B------:R-:W-:Y:S04]  /*5a60*/  STL [R1+0x6fc], R24 ;  /* 0x0006fc1801007387 */ /* 0x000fe80000100800 */
[----:B------:R-:W-:Y:S04]  /*5a70*/  STL [R1+0x1b1c], R53 ;  /* 0x001b1c3501007387 */ /* 0x000fe80000100800 */
[----:B------:R0:W-:Y:S01]  /*5a80*/  STL [R1+0x6f8], R10 ;  /* 0x0006f80a01007387 */ /* 0x0001e20000100800 */
[----:B------:R-:W-:-:S02]  /*5a90*/  PRMT R25, RZ, 0x7610, R25 ;  /* 0x00007610ff197816 */ /* 0x000fc40000000019 */
[----:B0-----:R-:W-:-:S04]  /*5aa0*/  @!P0 LOP3.LUT R10, R11, R10, RZ, 0x3c, !PT ;  /* 0x0000000a0b0a8212 */ /* 0x001fc800078e3cff */
[----:B------:R-:W-:-:S05]  /*5ab0*/  @!P0 LOP3.LUT R11, R11, R10, RZ, 0x3c, !PT ;  /* 0x0000000a0b0b8212 */ /* 0x000fca00078e3cff */
[----:B------:R0:W2:Y:S01]  /*5ac0*/  @!P0 LDG.E.U8 R25, desc[UR14][R10.64] ;  /* 0x0000000e0a198981 */ /* 0x0000a2000c1e1100 */
[----:B------:R-:W-:-:S05]  /*5ad0*/  IADD3 R24, P6, PT, R12, R3, RZ ;  /* 0x000000030c187210 */ /* 0x000fca0007fde0ff */
[----:B------:R-:W-:Y:S02]  /*5ae0*/  IMAD.X R23, R9, 0x1, R4, P6 ;  /* 0x0000000109177824 */ /* 0x000fe400030e0604 */
[----:B0-----:R-:W-:Y:S02]  /*5af0*/  @!P0 IMAD.MOV.U32 R10, RZ, RZ, R24 ;  /* 0x000000ffff0a8224 */ /* 0x001fe400078e0018 */
[----:B------:R-:W-:Y:S01]  /*5b00*/  @!P0 IMAD.MOV.U32 R11, RZ, RZ, R23 ;  /* 0x000000ffff0b8224 */ /* 0x000fe200078e0017 */
[----:B------:R-:W-:Y:S01]  /*5b10*/  IADD3 R18, P6, PT, R12, R5, RZ ;  /* 0x000000050c127210 */ /* 0x000fe20007fde0ff */
[----:B------:R-:W-:Y:S04]  /*5b20*/  STL [R1+0x704], R24 ;  /* 0x0007041801007387 */ /* 0x000fe80000100800 */
[----:B------:R0:W3:Y:S04]  /*5b30*/  @!P0 LDG.E.U8 R26, desc[UR14][R10.64] ;  /* 0x0000000e0a1a8981 */ /* 0x0000e8000c1e1100 */
[----:B------:R1:W-:Y:S04]  /*5b40*/  STL [R1+0x700], R23 ;  /* 0x0007001701007387 */ /* 0x0003e80000100800 */
[----:B------:R-:W-:Y:S01]  /*5b50*/  STL [R1+0x70c], R18 ;  /* 0x00070c1201007387 */ /* 0x000fe20000100800 */
[----:B------:R-:W-:Y:S01]  /*5b60*/  ISETP.GE.U32.AND P2, PT, R13, 0x7fffff7a, PT ;  /* 0x7fffff7a0d00780c */ /* 0x000fe20003f46070 */
[----:B0-----:R-:W-:Y:S01]  /*5b70*/  @!P0 IMAD.MOV.U32 R10, RZ, RZ, R18 ;  /* 0x000000ffff0a8224 */ /* 0x001fe200078e0012 */
[----:B------:R-:W-:Y:S01]  /*5b80*/  PRMT R13, RZ, 0x7610, R13 ;  /* 0x00007610ff0d7816 */ /* 0x000fe2000000000d */
[----:B--2---:R0:W-:Y:S04]  /*5b90*/  STL [R1+0x39c], R25 ;  /* 0x00039c1901007387 */ /* 0x0041e80000100800 */
[----:B-1----:R-:W2:Y:S04]  /*5ba0*/  LDL.LU R23, [R1+0x1f50] ;  /* 0x001f500001177983 */ /* 0x002ea80000300800 */
[----:B------:R-:W4:Y:S01]  /*5bb0*/  LDL.LU R24, [R1+0x1f4c] ;  /* 0x001f4c0001187983 */ /* 0x000f220000300800 */
[----:B0-----:R-:W-:-:S04]  /*5bc0*/  IMAD.X R25, R9, 0x1, R6, P6 ;  /* 0x0000000109197824 */ /* 0x001fc800030e0606 */
[----:B------:R-:W-:-:S05]  /*5bd0*/  IMAD.MOV.U32 R11, RZ, RZ, R25 ;  /* 0x000000ffff0b7224 */ /* 0x000fca00078e0019 */
[----:B------:R0:W4:Y:S04]  /*5be0*/  @!P0 LDG.E.U8 R13, desc[UR14][R10.64] ;  /* 0x0000000e0a0d8981 */ /* 0x000128000c1e1100 */
[----:B---3--:R1:W-:Y:S04]  /*5bf0*/  STL [R1+0x398], R26 ;  /* 0x0003981a01007387 */ /* 0x0083e80000100800 */
[----:B-1----:R-:W3:Y:S04]  /*5c00*/  LDL.LU R26, [R1+0x1f48] ;  /* 0x001f4800011a7983 */ /* 0x002ee80000300800 */
[----:B------:R1:W-:Y:S02]  /*5c10*/  STL [R1+0x708], R25 ;  /* 0x0007081901007387 */ /* 0x0003e40000100800 */
[----:B-1----:R-:W-:Y:S01]  /*5c20*/  IADD3 R25, P6, PT, R12, R7, RZ ;  /* 0x000000070c197210 */ /* 0x002fe20007fde0ff */
[----:B------:R-:W-:-:S04]  /*5c30*/  IMAD R12, R16, 0x3, RZ ;  /* 0x00000003100c7824 */ /* 0x000fc800078e02ff */
[----:B0-----:R-:W-:Y:S01]  /*5c40*/  IMAD.X R11, R9, 0x1, R8, P6 ;  /* 0x00000001090b7824 */ /* 0x001fe200030e0608 */
[----:B------:R-:W-:Y:S01]  /*5c50*/  SHF.R.S32.HI R9, RZ, 0x1f, R12 ;  /* 0x0000001fff097819 */ /* 0x000fe2000001140c */
[----:B------:R-:W-:Y:S01]  /*5c60*/  @!P0 IMAD.MOV.U32 R10, RZ, RZ, R25 ;  /* 0x000000ffff0a8224 */ /* 0x000fe200078e0019 */
[----:B------:R-:W-:Y:S01]  /*5c70*/  IADD3 R18, P6, PT, R12, R0, RZ ;  /* 0x000000000c127210 */ /* 0x000fe20007fde0ff */
[----:B------:R-:W-:Y:S04]  /*5c80*/  STL [R1+0x714], R25 ;  /* 0x0007141901007387 */ /* 0x000fe80000100800 */
[----:B------:R0:W-:Y:S01]  /*5c90*/  STL [R1+0x710], R11 ;  /* 0x0007100b01007387 */ /* 0x0001e20000100800 */
[----:B--2---:R-:W-:-:S06]  /*5ca0*/  PRMT R23, RZ, 0x7610, R23 ;  /* 0x00007610ff177816 */ /* 0x004fcc0000000017 */
[----:B------:R0:W2:Y:S02]  /*5cb0*/  @!P0 LDG.E.U8 R23, desc[UR14][R10.64] ;  /* 0x0000000e0a178981 */ /* 0x0000a4000c1e1100 */
[----:B0-----:R-:W-:Y:S02]  /*5cc0*/  IMAD.MOV.U32 R11, RZ, RZ, R18 ;  /* 0x000000ffff0b7224 */ /* 0x001fe400078e0012 */
[----:B------:R-:W-:Y:S01]  /*5cd0*/  IMAD.X R10, R9, 0x1, R2, P6 ;  /* 0x00000001090a7824 */ /* 0x000fe200030e0602 */
[----:B----4-:R-:W-:Y:S04]  /*5ce0*/  STL [R1+0x394], R13 ;  /* 0x0003940d01007387 */ /* 0x010fe80000100800 */
[----:B------:R-:W-:Y:S01]  /*5cf0*/  @!P3 LOP3.LUT R11, R11, R10, RZ, 0x3c, !PT ;  /* 0x0000000a0b0bb212 */ /* 0x000fe200078e3cff */
[----:B------:R-:W-:Y:S04]  /*5d00*/  STL [R1+0x71c], R18 ;  /* 0x00071c1201007387 */ /* 0x000fe80000100800 */
[----:B------:R0:W-:Y:S01]  /*5d10*/  STL [R1+0x718], R10 ;  /* 0x0007180a01007387 */ /* 0x0001e20000100800 */
[----:B------:R-:W-:-:S02]  /*5d20*/  PRMT R24, RZ, 0x7610, R24 ;  /* 0x00007610ff187816 */ /* 0x000fc40000000018 */
[----:B0-----:R-:W-:-:S04]  /*5d30*/  @!P3 LOP3.LUT R10, R11, R10, RZ, 0x3c, !PT ;  /* 0x0000000a0b0ab212 */ /* 0x001fc800078e3cff */
[----:B------:R-:W-:-:S05]  /*5d40*/  @!P3 LOP3.LUT R11, R11, R10, RZ, 0x3c, !PT ;  /* 0x0000000a0b0bb212 */ /* 0x000fca00078e3cff */
[----:B------:R0:W4:Y:S01]  /*5d50*/  @!P3 LDG.E.U8 R24, desc[UR14][R10.64] ;  /* 0x0000000e0a18b981 */ /* 0x000122000c1e1100 */
[----:B------:R-:W-:-:S05]  /*5d60*/  IADD3 R25, P6, PT, R12, R3, RZ ;  /* 0x000000030c197210 */ /* 0x000fca0007fde0ff */
[----:B------:R-:W-:Y:S01]  /*5d70*/  STL [R1+0x724], R25 ;  /* 0x0007241901007387 */ /* 0x000fe20000100800 */
[----:B---3--:R-:W-:Y:S01]  /*5d80*/  PRMT R26, RZ, 0x7610, R26 ;  /* 0x00007610ff1a7816 */ /* 0x008fe2000000001a */
[----:B0-----:R-:W-:Y:S02]  /*5d90*/  @!P3 IMAD.MOV.U32 R10, RZ, RZ, R25 ;  /* 0x000000ffff0ab224 */ /* 0x001fe400078e0019 */
[----:B------:R-:W-:-:S05]  /*5da0*/  VIADD R13, R59, 0xfffffff8 ;  /* 0xfffffff83b0d7836 */ /* 0x000fca0000000000 */
[----:B------:R-:W-:Y:S02]  /*5db0*/  ISETP.GE.U32.AND P0, PT, R13, 0x7fffff79, PT ;  /* 0x7fffff790d00780c */ /* 0x000fe40003f06070 */
[----:B------:R-:W-:Y:S01]  /*5dc0*/  PRMT R13, RZ, 0x7610, R13 ;  /* 0x00007610ff0d7816 */ /* 0x000fe2000000000d */
[----:B--2---:R0:W-:Y:S02]  /*5dd0*/  STL [R1+0x390], R23 ;  /* 0x0003901701007387 */ /* 0x0041e40000100800 */
[----:B0-----:R-:W-:-:S04]  /*5de0*/  IMAD.X R23, R9, 0x1, R4, P6 ;  /* 0x0000000109177824 */ /* 0x001fc800030e0604 */
[----:B------:R-:W-:Y:S01]  /*5df0*/  @!P3 IMAD.MOV.U32 R11, RZ, RZ, R23 ;  /* 0x000000ffff0bb224 */ /* 0x000fe200078e0017 */
[----:B------:R-:W-:-:S04]  /*5e00*/  IADD3 R18, P6, PT, R12, R5, RZ ;  /* 0x000000050c127210 */ /* 0x000fc80007fde0ff */
[----:B------:R0:W2:Y:S04]  /*5e10*/  @!P3 LDG.E.U8 R26, desc[UR14][R10.64] ;  /* 0x0000000e0a1ab981 */ /* 0x0000a8000c1e1100 */
[----:B------:R1:W-:Y:S04]  /*5e20*/  STL [R1+0x720], R23 ;  /* 0x0007201701007387 */ /* 0x0003e80000100800 */
[----:B------:R-:W-:Y:S01]  /*5e30*/  STL [R1+0x72c], R18 ;  /* 0x00072c1201007387 */ /* 0x000fe20000100800 */
[----:B0-----:R-:W-:-:S03]  /*5e40*/  @!P3 IMAD.MOV.U32 R10, RZ, RZ, R18 ;  /* 0x000000ffff0ab224 */ /* 0x001fc600078e0012 */
[----:B----4-:R0:W-:Y:S04]  /*5e50*/  STL [R1+0x3ac], R24 ;  /* 0x0003ac1801007387 */ /* 0x0101e80000100800 */
[----:B-1----:R-:W3:Y:S04]  /*5e60*/  LDL.LU R23, [R1+0x1f44] ;  /* 0x001f440001177983 */ /* 0x002ee80000300800 */
[----:B------:R-:W4:Y:S01]  /*5e70*/  LDL.LU R25, [R1+0x1f40] ;  /* 0x001f400001197983 */ /* 0x000f220000300800 */
[----:B0-----:R-:W-:-:S04]  /*5e80*/  IMAD.X R24, R9, 0x1, R6, P6 ;  /* 0x0000000109187824 */ /* 0x001fc800030e0606 */
[----:B------:R-:W-:-:S05]  /*5e90*/  IMAD.MOV.U32 R11, RZ, RZ, R24 ;  /* 0x000000ffff0b7224 */ /* 0x000fca00078e0018 */
[----:B------:R0:W4:Y:S04]  /*5ea0*/  @!P3 LDG.E.U8 R13, desc[UR14][R10.64] ;  /* 0x0000000e0a0db981 */ /* 0x000128000c1e1100 */
[----:B--2---:R1:W-:Y:S04]  /*5eb0*/  STL [R1+0x3a8], R26 ;  /* 0x0003a81a01007387 */ /* 0x0043e80000100800 */
[----:B-1----:R-:W2:Y:S04]  /*5ec0*/  LDL.LU R26, [R1+0x1f3c] ;  /* 0x001f3c00011a7983 */ /* 0x002ea80000300800 */
[----:B------:R1:W-:Y:S02]  /*5ed0*/  STL [R1+0x728], R24 ;  /* 0x0007281801007387 */ /* 0x0003e40000100800 */
[----:B-1----:R-:W-:Y:S01]  /*5ee0*/  IADD3 R24, P6, PT, R12, R7, RZ ;  /* 0x000000070c187210 */ /* 0x002fe20007fde0ff */
[----:B------:R-:W-:Y:S01]  /*5ef0*/  IMAD.SHL.U32 R12, R16, 0x4, RZ ;  /* 0x00000004100c7824 */ /* 0x000fe200078e00ff */
[----:B---3--:R-:W-:-:S03]  /*5f00*/  PRMT R23, RZ, 0x7610, R23 ;  /* 0x00007610ff177816 */ /* 0x008fc60000000017 */
[----:B0-----:R-:W-:Y:S01]  /*5f10*/  IMAD.X R11, R9, 0x1, R8, P6 ;  /* 0x00000001090b7824 */ /* 0x001fe200030e0608 */
[----:B------:R-:W-:Y:S01]  /*5f20*/  SHF.R.S32.HI R9, RZ, 0x1f, R12 ;  /* 0x0000001fff097819 */ /* 0x000fe2000001140c */
[----:B------:R-:W-:Y:S01]  /*5f30*/  @!P3 IMAD.MOV.U32 R10, RZ, RZ, R24 ;  /* 0x000000ffff0ab224 */ /* 0x000fe200078e0018 */
[----:B------:R-:W-:Y:S01]  /*5f40*/  IADD3 R18, P6, PT, R12, R0, RZ ;  /* 0x000000000c127210 */ /* 0x000fe20007fde0ff */
[----:B------:R-:W-:Y:S04]  /*5f50*/  STL [R1+0x734], R24 ;  /* 0x0007341801007387 */ /* 0x000fe80000100800 */
[----:B------:R0:W-:Y:S04]  /*5f60*/  STL [R1+0x730], R11 ;  /* 0x0007300b01007387 */ /* 0x0001e80000100800 */
[----:B------:R0:W3:Y:S04]  /*5f70*/  @!P3 LDG.E.U8 R23, desc[UR14][R10.64] ;  /* 0x0000000e0a17b981 */ /* 0x0000e8000c1e1100 */
[----:B----4-:R-:W-:Y:S01]  /*5f80*/  STL [R1+0x3a4], R13 ;  /* 0x0003a40d01007387 */ /* 0x010fe20000100800 */
[----:B0-----:R-:W-:-:S02]  /*5f90*/  IMAD.MOV.U32 R11, RZ, RZ, R18 ;  /* 0x000000ffff0b7224 */ /* 0x001fc400078e0012 */
[----:B------:R-:W-:Y:S01]  /*5fa0*/  IMAD.X R10, R9, 0x1, R2, P6 ;  /* 0x00000001090a7824 */ /* 0x000fe200030e0602 */
[----:B------:R-:W-:Y:S04]  /*5fb0*/  STL [R1+0x73c], R18 ;  /* 0x00073c1201007387 */ /* 0x000fe80000100800 */
[-C--:B------:R-:W-:Y:S01]  /*5fc0*/  @!P4 LOP3.LUT R11, R11, R10.reuse, RZ, 0x3c, !PT ;  /* 0x0000000a0b0bc212 */ /* 0x080fe200078e3cff */
[----:B------:R0:W-:Y:S01]  /*5fd0*/  STL [R1+0x738], R10 ;  /* 0x0007380a01007387 */ /* 0x0001e20000100800 */
[----:B------:R-:W-:Y:S02]  /*5fe0*/  PRMT R25, RZ, 0x7610, R25 ;  /* 0x00007610ff197816 */ /* 0x000fe40000000019 */
[----:B0-----:R-:W-:-:S04]  /*5ff0*/  @!P4 LOP3.LUT R10, R11, R10, RZ, 0x3c, !PT ;  /* 0x0000000a0b0ac212 */ /* 0x001fc800078e3cff */
[----:B------:R-:W-:-:S05]  /*6000*/  @!P4 LOP3.LUT R11, R11, R10, RZ, 0x3c, !PT ;  /* 0x0000000a0b0bc212 */ /* 0x000fca00078e3cff */
[----:B------:R0:W4:Y:S01]  /*6010*/  @!P4 LDG.E.U8 R25, desc[UR14][R10.64] ;  /* 0x0000000e0a19c981 */ /* 0x000122000c1e1100 */
[----:B------:R-:W-:-:S05]  /*6020*/  IADD3 R24, P6, PT, R12, R3, RZ ;  /* 0x000000030c187210 */ /* 0x000fca0007fde0ff */
[----:B------:R-:W-:Y:S01]  /*6030*/  STL [R1+0x744], R24 ;  /* 0x0007441801007387 */ /* 0x000fe20000100800 */
[----:B0-----:R-:W-:Y:S02]  /*6040*/  @!P4 IMAD.MOV.U32 R10, RZ, RZ, R24 ;  /* 0x000000ffff0ac224 */ /* 0x001fe400078e0018 */
[----:B------:R-:W-:-:S05]  /*6050*/  VIADD R13, R59, 0xfffffff7 ;  /* 0xfffffff73b0d7836 */ /* 0x000fca0000000000 */
[----:B------:R-:W-:Y:S02]  /*6060*/  ISETP.GE.U32.AND P3, PT, R13, 0x7fffff78, PT ;  /* 0x7fffff780d00780c */ /* 0x000fe40003f66070 */
[----:B------:R-:W-:Y:S02]  /*6070*/  PRMT R13, RZ, 0x7610, R13 ;  /* 0x00007610ff0d7816 */ /* 0x000fe4000000000d */
[----:B--2---:R-:W-:Y:S01]  /*6080*/  PRMT R26, RZ, 0x7610, R26 ;  /* 0x00007610ff1a7816 */ /* 0x004fe2000000001a */
[----:B---3--:R0:W-:Y:S02]  /*6090*/  STL [R1+0x3a0], R23 ;  /* 0x0003a01701007387 */ /* 0x0081e40000100800 */
[----:B0-----:R-:W-:-:S04]  /*60a0*/  IMAD.X R23, R9, 0x1, R4, P6 ;  /* 0x0000000109177824 */ /* 0x001fc800030e0604 */
[----:B------:R-:W-:Y:S01]  /*60b0*/  @!P4 IMAD.MOV.U32 R11, RZ, RZ, R23 ;  /* 0x000000ffff0bc224 */ /* 0x000fe200078e0017 */
[----:B------:R-:W-:-:S04]  /*60c0*/  IADD3 R18, P6, PT, R12, R5, RZ ;  /* 0x000000050c127210 */ /* 0x000fc80007fde0ff */
[----:B------:R0:W2:Y:S04]  /*60d0*/  @!P4 LDG.E.U8 R26, desc[UR14][R10.64] ;  /* 0x0000000e0a1ac981 */ /* 0x0000a8000c1e1100 */
[----:B------:R1:W-:Y:S04]  /*60e0*/  STL [R1+0x740], R23 ;  /* 0x0007401701007387 */ /* 0x0003e80000100800 */
[----:B------:R-:W-:Y:S04]  /*60f0*/  STL [R1+0x74c], R18 ;  /* 0x00074c1201007387 */ /* 0x000fe80000100800 */
[----:B----4-:R3:W-:Y:S04]  /*6100*/  STL [R1+0x580], R25 ;  /* 0x0005801901007387 */ /* 0x0107e80000100800 */
[----:B-1----:R-:W4:Y:S01]  /*6110*/  LDL.LU R23, [R1+0x1f38] ;  /* 0x001f380001177983 */ /* 0x002f220000300800 */
[----:B0-----:R-:W-:-:S03]  /*6120*/  @!P4 IMAD.MOV.U32 R10, RZ, RZ, R18 ;  /* 0x000000ffff0ac224 */ /* 0x001fc600078e0012 */
[----:B------:R-:W4:Y:S01]  /*6130*/  LDL.LU R24, [R1+0x1f34] ;  /* 0x001f340001187983 */ /* 0x000f220000300800 */
[----:B---3--:R-:W-:-:S04]  /*6140*/  IMAD.X R25, R9, 0x1, R6, P6 ;  /* 0x0000000109197824 */ /* 0x008fc800030e0606 */
[----:B------:R-:W-:-:S05]  /*6150*/  IMAD.MOV.U32 R11, RZ, RZ, R25 ;  /* 0x000000ffff0b7224 */ /* 0x000fca00078e0019 */
[----:B------:R0:W3:Y:S04]  /*6160*/  @!P4 LDG.E.U8 R13, desc[UR14][R10.64] ;  /* 0x0000000e0a0dc981 */ /* 0x0000e8000c1e1100 */
[----:B--2---:R1:W-:Y:S04]  /*6170*/  STL [R1+0x57c], R26 ;  /* 0x00057c1a01007387 */ /* 0x0043e80000100800 */
[----:B-1----:R-:W2:Y:S04]  /*6180*/  LDL.LU R26, [R1+0x1f30] ;  /* 0x001f3000011a7983 */ /* 0x002ea80000300800 */
[----:B------:R1:W-:Y:S02]  /*6190*/  STL [R1+0x748], R25 ;  /* 0x0007481901007387 */ /* 0x0003e40000100800 */
[----:B-1----:R-:W-:Y:S01]  /*61a0*/  IADD3 R25, P6, PT, R12, R7, RZ ;  /* 0x000000070c197210 */ /* 0x002fe20007fde0ff */
[----:B------:R-:W-:Y:S01]  /*61b0*/  IMAD R12, R16, 0x5, RZ ;  /* 0x00000005100c7824 */ /* 0x000fe200078e02ff */
[----:B----4-:R-:W-:-:S03]  /*61c0*/  PRMT R23, RZ, 0x7610, R23 ;  /* 0x00007610ff177816 */ /* 0x010fc60000000017 */
[----:B0-----:R-:W-:Y:S01]  /*61d0*/  IMAD.X R11, R9, 0x1, R8, P6 ;  /* 0x00000001090b7824 */ /* 0x001fe200030e0608 */
[----:B------:R-:W-:Y:S01]  /*61e0*/  SHF.R.S32.HI R9, RZ, 0x1f, R12 ;  /* 0x0000001fff097819 */ /* 0x000fe2000001140c */
[----:B------:R-:W-:Y:S01]  /*61f0*/  @!P4 IMAD.MOV.U32 R10, RZ, RZ, R25 ;  /* 0x000000ffff0ac224 */ /* 0x000fe200078e0019 */
[----:B------:R-:W-:Y:S01]  /*6200*/  IADD3 R18, P6, PT, R12, R0, RZ ;  /* 0x000000000c127210 */ /* 0x000fe20007fde0ff */
[----:B------:R-:W-:Y:S04]  /*6210*/  STL [R1+0x754], R25 ;  /* 0x0007541901007387 */ /* 0x000fe80000100800 */
[----:B------:R0:W-:Y:S04]  /*6220*/  STL [R1+0x750], R11 ;  /* 0x0007500b01007387 */ /* 0x0001e80000100800 */
[----:B------:R0:W4:Y:S04]  /*6230*/  @!P4 LDG.E.U8 R23, desc[UR14][R10.64] ;  /* 0x0000000e0a17c981 */ /* 0x000128000c1e1100 */
[----:B---3--:R-:W-:Y:S01]  /*6240*/  STL [R1+0x578], R13 ;  /* 0x0005780d01007387 */ /* 0x008fe20000100800 */
        /* <DEDUP_REMOVED lines=8> */
[----:B------:R0:W3:Y:S01]  /*62d0*/  @!P1 LDG.E.U8 R24, desc[UR14][R10.64] ;  /* 0x0000000e0a189981 */ /* 0x0000e2000c1e1100 */
[----:B------:R-:W-:-:S05]  /*62e0*/  IADD3 R25, P6, PT, R12, R3, RZ ;  /* 0x000000030c197210 */ /* 0x000fca0007fde0ff */
[----:B------:R-:W-:Y:S01]  /*62f0*/  STL [R1+0x764], R25 ;  /* 0x0007641901007387 */ /* 0x000fe20000100800 */
[----:B0-----:R-:W-:Y:S02]  /*6300*/  @!P1 IMAD.MOV.U32 R10, RZ, RZ, R25 ;  /* 0x000000ffff0a9224 */ /* 0x001fe400078e0019 */
[----:B------:R-:W-:-:S05]  /*6310*/  VIADD R13, R59, 0xfffffff6 ;  /* 0xfffffff63b0d7836 */ /* 0x000fca0000000000 */
[----:B------:R-:W-:Y:S02]  /*6320*/  ISETP.GE.U32.AND P4, PT, R13, 0x7fffff77, PT ;  /* 0x7fffff770d00780c */ /* 0x000fe40003f86070 */
[----:B------:R-:W-:Y:S02]  /*6330*/  PRMT R13, RZ, 0x7610, R13 ;  /* 0x00007610ff0d7816 */ /* 0x000fe4000000000d */
[----:B--2---:R-:W-:Y:S01]  /*6340*/  PRMT R26, RZ, 0x7610, R26 ;  /* 0x00007610ff1a7816 */ /* 0x004fe2000000001a */
[----:B----4-:R0:W-:Y:S02]  /*6350*/  STL [R1+0x574], R23 ;  /* 0x0005741701007387 */ /* 0x0101e40000100800 */
[----:B0-----:R-:W-:-:S04]  /*6360*/  IMAD.X R23, R9, 0x1, R4, P6 ;  /* 0x0000000109177824 */ /* 0x001fc800030e0604 */
[----:B------:R-:W-:Y:S01]  /*6370*/  @!P1 IMAD.MOV.U32 R11, RZ, RZ, R23 ;  /* 0x000000ffff0b9224 */ /* 0x000fe200078e0017 */
[----:B------:R-:W-:-:S04]  /*6380*/  IADD3 R18, P6, PT, R12, R5, RZ ;  /* 0x000000050c127210 */ /* 0x000fc80007fde0ff */
[----:B------:R0:W2:Y:S04]  /*6390*/  @!P1 LDG.E.U8 R26, desc[UR14][R10.64] ;  /* 0x0000000e0a1a9981 */ /* 0x0000a8000c1e1100 */
[----:B------:R1:W-:Y:S04]  /*63a0*/  STL [R1+0x760], R23 ;  /* 0x0007601701007387 */ /* 0x0003e80000100800 */
[----:B------:R-:W-:Y:S04]  /*63b0*/  STL [R1+0x76c], R18 ;  /* 0x00076c1201007387 */ /* 0x000fe80000100800 */
[----:B---3--:R3:W-:Y:S04]  /*63c0*/  STL [R1+0x570], R24 ;  /* 0x0005701801007387 */ /* 0x0087e80000100800 */
        /* <DEDUP_REMOVED lines=98> */
[----:B------:R-:W-:Y:S01]  /*69f0*/  IMAD.SHL.U32 R12, R16, 0x8, RZ ;  /* 0x00000008100c7824 */ /* 0x000fe200078e00ff */
        /* <DEDUP_REMOVED lines=284> */
[----:B0-----:R-:W-:Y:S01]  /*7bc0*/  @!P4 IMAD.MOV.U32 R10, RZ, RZ, R24 ;  /* 0x000000ffff0ac224 */ /* 0x001fe200078e0018 */
[----:B--2---:R-:W-:Y:S02]  /*7bd0*/  PRMT R26, RZ, 0x7610, R26 ;  /* 0x00007610ff1a7816 */ /* 0x004fe4000000001a */
[----:B----4-:R0:W-:Y:S02]  /*7be0*/  STL [R1+0x520], R23 ;  /* 0x0005201701007387 */ /* 0x0101e40000100800 */
[----:B0-----:R-:W-:-:S04]  /*7bf0*/  IMAD.X R23, R9, 0x1, R4, P6 ;  /* 0x0000000109177824 */ /* 0x001fc800030e0604 */
[----:B------:R-:W-:Y:S01]  /*7c00*/  @!P4 IMAD.MOV.U32 R11, RZ, RZ, R23 ;  /* 0x000000ffff0bc224 */ /* 0x000fe200078e0017 */
[----:B------:R-:W-:Y:S01]  /*7c10*/  IADD3 R18, P6, PT, R12, R5, RZ ;  /* 0x000000050c127210 */ /* 0x000fe20007fde0ff */
[----:B------:R0:W-:Y:S04]  /*7c20*/  STL [R1+0x774], R23 ;  /* 0x0007741701007387 */ /* 0x0001e80000100800 */
[----:B------:R1:W2:Y:S04]  /*7c30*/  @!P4 LDG.E.U8 R26, desc[UR14][R10.64] ;  /* 0x0000000e0a1ac981 */ /* 0x0002a8000c1e1100 */
[----:B------:R-:W-:Y:S04]  /*7c40*/  STL [R1+0x780], R18 ;  /* 0x0007801201007387 */ /* 0x000fe80000100800 */
[----:B---3--:R3:W-:Y:S04]  /*7c50*/  STL [R1+0x51c], R25 ;  /* 0x00051c1901007387 */ /* 0x0087e80000100800 */
[----:B0-----:R-:W4:Y:S04]  /*7c60*/  LDL.LU R23, [R1+0x1ec0] ;  /* 0x001ec00001177983 */ /* 0x001f280000300800 */
[----:B------:R-:W4:Y:S01]  /*7c70*/  LDL.LU R24, [R1+0x1ebc] ;  /* 0x001ebc0001187983 */ /* 0x000f220000300800 */
[----:B------:R-:W-:-:S02]  /*7c80*/  VIADD R13, R59, 0xffffffed ;  /* 0xffffffed3b0d7836 */ /* 0x000fc40000000000 */
[----:B---3--:R-:W-:-:S03]  /*7c90*/  IMAD.X R25, R9, 0x1, R6, P6 ;  /* 0x0000000109197824 */ /* 0x008fc600030e0606 */
[----:B------:R-:W-:Y:S01]  /*7ca0*/  ISETP.GE.U32.AND P3, PT, R13, 0x7fffff6e, PT ;  /* 0x7fffff6e0d00780c */ /* 0x000fe20003f66070 */
[----:B-1----:R-:W-:Y:S01]  /*7cb0*/  IMAD.MOV.U32 R11, RZ, RZ, R25 ;  /* 0x000000ffff0b7224 */ /* 0x002fe200078e0019 */
[----:B------:R-:W-:Y:S01]  /*7cc0*/  PRMT R13, RZ, 0x7610, R13 ;  /* 0x00007610ff0d7816 */ /* 0x000fe2000000000d */
[----:B------:R-:W-:-:S05]  /*7cd0*/  @!P4 IMAD.MOV.U32 R10, RZ, RZ, R18 ;  /* 0x000000ffff0ac224 */ /* 0x000fca00078e0012 */
[----:B------:R0:W3:Y:S04]  /*7ce0*/  @!P4 LDG.E.U8 R13, desc[UR14][R10.64] ;  /* 0x0000000e0a0dc981 */ /* 0x0000e8000c1e1100 */
[----:B--2---:R1:W-:Y:S04]  /*7cf0*/  STL [R1+0x518], R26 ;  /* 0x0005181a01007387 */ /* 0x0043e80000100800 */
[----:B-1----:R-:W2:Y:S04]  /*7d00*/  LDL.LU R26, [R1+0x1eb8] ;  /* 0x001eb800011a7983 */ /* 0x002ea80000300800 */
[----:B------:R1:W-:Y:S02]  /*7d10*/  STL [R1+0x77c], R25 ;  /* 0x00077c1901007387 */ /* 0x0003e40000100800 */
[----:B-1----:R-:W-:-:S02]  /*7d20*/  IADD3 R25, P6, PT, R12, R7, RZ ;  /* 0x000000070c197210 */ /* 0x002fc40007fde0ff */
[----:B----4-:R-:W-:-:S03]  /*7d30*/  PRMT R24, RZ, 0x7610, R24 ;  /* 0x00007610ff187816 */ /* 0x010fc60000000018 */
[----:B0-----:R-:W-:Y:S02]  /*7d40*/  IMAD.X R11, R9, 0x1, R8, P6 ;  /* 0x00000001090b7824 */ /* 0x001fe400030e0608 */
[----:B------:R-:W-:-:S05]  /*7d50*/  @!P4 IMAD.MOV.U32 R10, RZ, RZ, R25 ;  /* 0x000000ffff0ac224 */ /* 0x000fca00078e0019 */
[----:B------:R0:W4:Y:S01]  /*7d60*/  @!P4 LDG.E.U8 R24, desc[UR14][R10.64] ;  /* 0x0000000e0a18c981 */ /* 0x000122000c1e1100 */
[----:B------:R-:W-:-:S05]  /*7d70*/  IMAD R12, R16, 0xf, RZ ;  /* 0x0000000f100c7824 */ /* 0x000fca00078e02ff */
[----:B------:R-:W-:Y:S02]  /*7d80*/  SHF.R.S32.HI R9, RZ, 0x1f, R12 ;  /* 0x0000001fff097819 */ /* 0x000fe4000001140c */
[----:B------:R-:W-:Y:S01]  /*7d90*/  IADD3 R18, P6, PT, R12, R0, RZ ;  /* 0x000000000c127210 */ /* 0x000fe20007fde0ff */
[----:B------:R-:W-:Y:S04]  /*7da0*/  STL [R1+0x788], R25 ;  /* 0x0007881901007387 */ /* 0x000fe80000100800 */
[----:B------:R1:W-:Y:S01]  /*7db0*/  STL [R1+0x784], R11 ;  /* 0x0007840b01007387 */ /* 0x0003e20000100800 */
[----:B0-----:R-:W-:-:S03]  /*7dc0*/  IMAD.X R10, R9, 0x1, R2, P6 ;  /* 0x00000001090a7824 */ /* 0x001fc600030e0602 */
[----:B---3--:R-:W-:Y:S01]  /*7dd0*/  STL [R1+0x514], R13 ;  /* 0x0005140d01007387 */ /* 0x008fe20000100800 */
[----:B-1----:R-:W-:-:S03]  /*7de0*/  IMAD.MOV.U32 R11, RZ, RZ, R18 ;  /* 0x000000ffff0b7224 */ /* 0x002fc600078e0012 */
[----:B------:R-:W-:Y:S02]  /*7df0*/  STL [R1+0x790], R18 ;  /* 0x0007901201007387 */ /* 0x000fe40000100800 */
[----:B------:R-:W-:Y:S02]  /*7e00*/  @!P1 LOP3.LUT R11, R11, R10, RZ, 0x3c, !PT ;  /* 0x0000000a0b0b9212 */ /* 0x000fe400078e3cff */
[----:B------:R-:W-:Y:S02]  /*7e10*/  PRMT R21, RZ, 0x7610, R21 ;  /* 0x00007610ff157816 */ /* 0x000fe40000000015 */
[----:B------:R-:W-:Y:S01]  /*7e20*/  PRMT R23, RZ, 0x7610, R23 ;  /* 0x00007610ff177816 */ /* 0x000fe20000000017 */
[----:B----4-:R0:W-:Y:S04]  /*7e30*/  STL [R1+0x510], R24 ;  /* 0x0005101801007387 */ /* 0x0101e80000100800 */
[----:B------:R1:W-:Y:S01]  /*7e40*/  STL [R1+0x78c], R10 ;  /* 0x00078c0a01007387 */ /* 0x0003e20000100800 */
[----:B0-----:R-:W-:-:S02]  /*7e50*/  IADD3 R24, P6, PT, R12, R3, RZ ;  /* 0x000000030c187210 */ /* 0x001fc40007fde0ff */
[----:B-1----:R-:W-:-:S03]  /*7e60*/  @!P1 LOP3.LUT R10, R11, R10, RZ, 0x3c, !PT ;  /* 0x0000000a0b0a9212 */ /* 0x002fc600078e3cff */
[----:B------:R-:W-:Y:S01]  /*7e70*/  IMAD.X R25, R9, 0x1, R4, P6 ;  /* 0x0000000109197824 */ /* 0x000fe200030e0604 */
[----:B------:R-:W-:-:S05]  /*7e80*/  @!P1 LOP3.LUT R11, R11, R10, RZ, 0x3c, !PT ;  /* 0x0000000a0b0b9212 */ /* 0x000fca00078e3cff */
[----:B------:R0:W3:Y:S02]  /*7e90*/  @!P1 LDG.E.U8 R21, desc[UR14][R10.64] ;  /* 0x0000000e0a159981 */ /* 0x0000e4000c1e1100 */
[----:B0-----:R-:W-:Y:S02]  /*7ea0*/  @!P1 IMAD.MOV.U32 R10, RZ, RZ, R24 ;  /* 0x000000ffff0a9224 */ /* 0x001fe400078e0018 */
[----:B------:R-:W-:-:S05]  /*7eb0*/  @!P1 IMAD.MOV.U32 R11, RZ, RZ, R25 ;  /* 0x000000ffff0b9224 */ /* 0x000fca00078e0019 */
[----:B------:R0:W4:Y:S01]  /*7ec0*/  @!P1 LDG.E.U8 R23, desc[UR14][R10.64] ;  /* 0x0000000e0a179981 */ /* 0x000122000c1e1100 */
[----:B------:R-:W-:Y:S01]  /*7ed0*/  IADD3 R18, P6, PT, R12, R5, RZ ;  /* 0x000000050c127210 */ /* 0x000fe20007fde0ff */
[----:B------:R-:W-:Y:S02]  /*7ee0*/  VIADD R13, R59, 0xffffffec ;  /* 0xffffffec3b0d7836 */ /* 0x000fe40000000000 */
[----:B------:R-:W-:Y:S04]  /*7ef0*/  STL [R1+0x798], R24 ;  /* 0x0007981801007387 */ /* 0x000fe80000100800 */
[----:B------:R1:W-:Y:S04]  /*7f00*/  STL [R1+0x794], R25 ;  /* 0x0007941901007387 */ /* 0x0003e80000100800 */
[----:B------:R-:W-:Y:S01]  /*7f10*/  STL [R1+0x7a0], R18 ;  /* 0x0007a01201007387 */ /* 0x000fe20000100800 */
[----:B------:R-:W-:Y:S01]  /*7f20*/  ISETP.GE.U32.AND P4, PT, R13, 0x7fffff6d, PT ;  /* 0x7fffff6d0d00780c */ /* 0x000fe20003f86070 */
[----:B0-----:R-:W-:Y:S01]  /*7f30*/  @!P1 IMAD.MOV.U32 R10, RZ, RZ, R18 ;  /* 0x000000ffff0a9224 */ /* 0x001fe200078e0012 */
[----:B------:R-:W-:-:S02]  /*7f40*/  PRMT R13, RZ, 0x7610, R13 ;  /* 0x00007610ff0d7816 */ /* 0x000fc4000000000d */
[----:B------:R-:W-:Y:S01]  /*7f50*/  PRMT R19, RZ, 0x7610, R19 ;  /* 0x00007610ff137816 */ /* 0x000fe20000000013 */
[----:B---3--:R0:W-:Y:S04]  /*7f60*/  STL [R1+0x5a8], R21 ;  /* 0x0005a81501007387 */ /* 0x0081e80000100800 */
[----:B-1----:R-:W3:Y:S04]  /*7f70*/  LDL.LU R25, [R1+0x1eb4] ;  /* 0x001eb40001197983 */ /* 0x002ee80000300800 */
[----:B------:R-:W3:Y:S01]  /*7f80*/  LDL.LU R24, [R1+0x1eb0] ;  /* 0x001eb00001187983 */ /* 0x000ee20000300800 */
[----:B0-----:R-:W-:-:S04]  /*7f90*/  IMAD.X R21, R9, 0x1, R6, P6 ;  /* 0x0000000109157824 */ /* 0x001fc800030e0606 */
[----:B------:R-:W-:Y:S01]  /*7fa0*/  IMAD.MOV.U32 R11, RZ, RZ, R21 ;  /* 0x000000ffff0b7224 */ /* 0x000fe200078e0015 */
[----:B----4-:R0:W-:Y:S04]  /*7fb0*/  STL [R1+0x5a4], R23 ;  /* 0x0005a41701007387 */ /* 0x0101e80000100800 */
[----:B------:R1:W4:Y:S04]  /*7fc0*/  @!P1 LDG.E.U8 R13, desc[UR14][R10.64] ;  /* 0x0000000e0a0d9981 */ /* 0x000328000c1e1100 */
[----:B0-----:R-:W4:Y:S04]  /*7fd0*/  LDL.LU R23, [R1+0x1eac] ;  /* 0x001eac0001177983 */ /* 0x001f280000300800 */
[----:B------:R0:W-:Y:S02]  /*7fe0*/  STL [R1+0x79c], R21 ;  /* 0x00079c1501007387 */ /* 0x0001e40000100800 */
[----:B0-----:R-:W-:-:S05]  /*7ff0*/  IADD3 R21, P6, PT, R12, R7, RZ ;  /* 0x000000070c157210 */ /* 0x001fca0007fde0ff */
[----:B-1----:R-:W-:Y:S02]  /*8000*/  IMAD.X R11, R9, 0x1, R8, P6 ;  /* 0x00000001090b7824 */ /* 0x002fe400030e0608 */
[----:B------:R-:W-:-:S05]  /*8010*/  @!P1 IMAD.MOV.U32 R10, RZ, RZ, R21 ;  /* 0x000000ffff0a9224 */ /* 0x000fca00078e0015 */
[----:B------:R0:W4:Y:S01]  /*8020*/  @!P1 LDG.E.U8 R19, desc[UR14][R10.64] ;  /* 0x0000000e0a139981 */ /* 0x000122000c1e1100 */
[----:B------:R-:W-:-:S05]  /*8030*/  IMAD.SHL.U32 R12, R16, 0x10, RZ ;  /* 0x00000010100c7824 */ /* 0x000fca00078e00ff */
[----:B------:R-:W-:Y:S02]  /*8040*/  SHF.R.S32.HI R9, RZ, 0x1f, R12 ;  /* 0x0000001fff097819 */ /* 0x000fe4000001140c */
[----:B------:R-:W-:Y:S01]  /*8050*/  IADD3 R18, P6, PT, R12, R0, RZ ;  /* 0x000000000c127210 */ /* 0x000fe20007fde0ff */
[----:B------:R-:W-:Y:S04]  /*8060*/  STL [R1+0x7a8], R21 ;  /* 0x0007a81501007387 */ /* 0x000fe80000100800 */
[----:B------:R1:W-:Y:S01]  /*8070*/  STL [R1+0x7a4], R11 ;  /* 0x0007a40b01007387 */ /* 0x0003e20000100800 */
[----:B0-----:R-:W-:Y:S02]  /*8080*/  IMAD.X R10, R9, 0x1, R2, P6 ;  /* 0x00000001090a7824 */ /* 0x001fe400030e0602 */
[----:B-1----:R-:W-:-:S05]  /*8090*/  IMAD.MOV.U32 R11, RZ, RZ, R18 ;  /* 0x000000ffff0b7224 */ /* 0x002fca00078e0012 */
[----:B------:R-:W-:Y:S02]  /*80a0*/  @!P2 LOP3.LUT R11, R11, R10, RZ, 0x3c, !PT ;  /* 0x0000000a0b0ba212 */ /* 0x000fe400078e3cff */
[----:B--2---:R-:W-:Y:S02]  /*80b0*/  PRMT R26, RZ, 0x7610, R26 ;  /* 0x00007610ff1a7816 */ /* 0x004fe4000000001a */
[----:B---3--:R-:W-:Y:S01]  /*80c0*/  PRMT R25, RZ, 0x7610, R25 ;  /* 0x00007610ff197816 */ /* 0x008fe20000000019 */
[----:B----4-:R0:W-:Y:S04]  /*80d0*/  STL [R1+0x5a0], R13 ;  /* 0x0005a00d01007387 */ /* 0x0101e80000100800 */
[----:B------:R-:W-:Y:S01]  /*80e0*/  STL [R1+0x7b0], R18 ;  /* 0x0007b01201007387 */ /* 0x000fe20000100800 */
[----:B0-----:R-:W-:Y:S01]  /*80f0*/  VIADD R13, R59, 0xffffffeb ;  /* 0xffffffeb3b0d7836 */ /* 0x001fe20000000000 */
[----:B------:R-:W-:-:S04]  /*8100*/  PRMT R24, RZ, 0x7610, R24 ;  /* 0x00007610ff187816 */ /* 0x000fc80000000018 */
[----:B------:R-:W-:Y:S01]  /*8110*/  ISETP.GE.U32.AND P1, PT, R13, 0x7fffff6c, PT ;  /* 0x7fffff6c0d00780c */ /* 0x000fe20003f26070 */
[----:B------:R0:W-:Y:S04]  /*8120*/  STL [R1+0x598], R19 ;  /* 0x0005981301007387 */ /* 0x0001e80000100800 */
[----:B------:R1:W-:Y:S01]  /*8130*/  STL [R1+0x7ac], R10 ;  /* 0x0007ac0a01007387 */ /* 0x0003e20000100800 */
[----:B0-----:R-:W-:Y:S02]  /*8140*/  IADD3 R19, P6, PT, R12, R3, RZ ;  /* 0x000000030c137210 */ /* 0x001fe40007fde0ff */
[----:B-1----:R-:W-:-:S03]  /*8150*/  @!P2 LOP3.LUT R10, R11, R10, RZ, 0x3c, !PT ;  /* 0x0000000a0b0aa212 */ /* 0x002fc600078e3cff */
[----:B------:R-:W-:Y:S01]  /*8160*/  IMAD.X R21, R9, 0x1, R4, P6 ;  /* 0x0000000109157824 */ /* 0x000fe200030e0604 */
[----:B------:R-:W-:Y:S02]  /*8170*/  @!P2 LOP3.LUT R11, R11, R10, RZ, 0x3c, !PT ;  /* 0x0000000a0b0ba212 */ /* 0x000fe400078e3cff */
[----:B------:R-:W-:-:S03]  /*8180*/  IADD3 R18, P6, PT, R12, R5, RZ ;  /* 0x000000050c127210 */ /* 0x000fc60007fde0ff */
[----:B------:R0:W2:Y:S02]  /*8190*/  @!P2 LDG.E.U8 R26, desc[UR14][R10.64] ;  /* 0x0000000e0a1aa981 */ /* 0x0000a4000c1e1100 */
[C---:B------:R-:W-:Y:S02]  /*81a0*/  IMAD.X R13, R9.reuse, 0x1, R6, P6 ;  /* 0x00000001090d7824 */ /* 0x040fe400030e0606 */
[----:B------:R1:W-:Y:S01]  /*81b0*/  STL [R1+0x7b8], R19 ;  /* 0x0007b81301007387 */ /* 0x0003e20000100800 */
[----:B0-----:R-:W-:Y:S02]  /*81c0*/  @!P2 IMAD.MOV.U32 R10, RZ, RZ, R19 ;  /* 0x000000ffff0aa224 */ /* 0x001fe400078e0013 */
[----:B------:R-:W-:Y:S01]  /*81d0*/  @!P2 IMAD.MOV.U32 R11, RZ, RZ, R21 ;  /* 0x000000ffff0ba224 */ /* 0x000fe200078e0015 */
[----:B-1----:R-:W-:Y:S01]  /*81e0*/  IADD3 R19, P6, PT, R12, R7, RZ ;  /* 0x000000070c137210 */ /* 0x002fe20007fde0ff */
[----:B------:R0:W-:Y:S04]  /*81f0*/  STL [R1+0x7b4], R21 ;  /* 0x0007b41501007387 */ /* 0x0001e80000100800 */
[----:B------:R1:W3:Y:S01]  /*8200*/  @!P2 LDG.E.U8 R25, desc[UR14][R10.64] ;  /* 0x0000000e0a19a981 */ /* 0x0002e2000c1e1100 */
[----:B------:R-:W-:Y:S01]  /*8210*/  PRMT R23, RZ, 0x7610, R23 ;  /* 0x00007610ff177816 */ /* 0x000fe20000000017 */
[----:B0-----:R-:W-:-:S02]  /*8220*/  IMAD.X R21, R9, 0x1, R8, P6 ;  /* 0x0000000109157824 */ /* 0x001fc400030e0608 */
[----:B-1----:R-:W-:Y:S02]  /*8230*/  @!P2 IMAD.MOV.U32 R10, RZ, RZ, R18 ;  /* 0x000000ffff0aa224 */ /* 0x002fe400078e0012 */
[----:B------:R-:W-:-:S05]  /*8240*/  @!P2 IMAD.MOV.U32 R11, RZ, RZ, R13 ;  /* 0x000000ffff0ba224 */ /* 0x000fca00078e000d */
[----:B------:R0:W4:Y:S02]  /*8250*/  @!P2 LDG.E.U8 R24, desc[UR14][R10.64] ;  /* 0x0000000e0a18a981 */ /* 0x000124000c1e1100 */
[----:B0-----:R-:W-:Y:S02]  /*8260*/  @!P2 IMAD.MOV.U32 R10, RZ, RZ, R19 ;  /* 0x000000ffff0aa224 */ /* 0x001fe400078e0013 */
[----:B------:R-:W-:-:S05]  /*8270*/  @!P2 IMAD.MOV.U32 R11, RZ, RZ, R21 ;  /* 0x000000ffff0ba224 */ /* 0x000fca00078e0015 */
[----:B------:R0:W4:Y:S01]  /*8280*/  @!P2 LDG.E.U8 R23, desc[UR14][R10.64] ;  /* 0x0000000e0a17a981 */ /* 0x000122000c1e1100 */
[----:B------:R-:W-:-:S05]  /*8290*/  IMAD R12, R16, 0x11, RZ ;  /* 0x00000011100c7824 */ /* 0x000fca00078e02ff */
[----:B------:R-:W-:Y:S02]  /*82a0*/  SHF.R.S32.HI R9, RZ, 0x1f, R12 ;  /* 0x0000001fff097819 */ /* 0x000fe4000001140c */
[----:B------:R-:W-:Y:S01]  /*82b0*/  PRMT R20, RZ, 0x7610, R20 ;  /* 0x00007610ff147816 */ /* 0x000fe20000000014 */
[----:B--2---:R-:W-:Y:S04]  /*82c0*/  STL [R1+0x1aec], R26 ;  /* 0x001aec1a01007387 */ /* 0x004fe80000100800 */
[----:B------:R1:W-:Y:S02]  /*82d0*/  STL [R1+0x7c0], R18 ;  /* 0x0007c01201007387 */ /* 0x0003e40000100800 */
[----:B-1----:R-:W-:-:S05]  /*82e0*/  IADD3 R18, P6, PT, R12, R0, RZ ;  /* 0x000000000c127210 */ /* 0x002fca0007fde0ff */
[----:B0-----:R-:W-:Y:S01]  /*82f0*/  IMAD.MOV.U32 R11, RZ, RZ, R18 ;  /* 0x000000ffff0b7224 */ /* 0x001fe200078e0012 */
[----:B---3--:R-:W-:Y:S01]  /*8300*/  STL [R1+0x1af4], R25 ;  /* 0x001af41901007387 */ /* 0x008fe20000100800 */
[----:B------:R-:W-:-:S03]  /*8310*/  IMAD.X R10, R9, 0x1, R2, P6 ;  /* 0x00000001090a7824 */ /* 0x000fc600030e0602 */
[----:B------:R-:W-:Y:S02]  /*8320*/  STL [R1+0x7bc], R13 ;  /* 0x0007bc0d01007387 */ /* 0x000fe40000100800 */
[-C--:B------:R-:W-:Y:S02]  /*8330*/  @!P0 LOP3.LUT R11, R11, R10.reuse, RZ, 0x3c, !PT ;  /* 0x0000000a0b0b8212 */ /* 0x080fe400078e3cff */
[----:B------:R-:W-:Y:S04]  /*8340*/  STL [R1+0x7c8], R19 ;  /* 0x0007c81301007387 */ /* 0x000fe80000100800 */
[----:B----4-:R-:W-:Y:S04]  /*8350*/  STL [R1+0x1afc], R24 ;  /* 0x001afc1801007387 */ /* 0x010fe80000100800 */
[----:B------:R-:W-:Y:S04]  /*8360*/  STL [R1+0x7c4], R21 ;  /* 0x0007c41501007387 */ /* 0x000fe80000100800 */
[----:B------:R-:W-:Y:S04]  /*8370*/  STL [R1+0x7d0], R18 ;  /* 0x0007d01201007387 */ /* 0x000fe80000100800 */
[----:B------:R-:W-:Y:S04]  /*8380*/  STL [R1+0x1b04], R23 ;  /* 0x001b041701007387 */ /* 0x000fe80000100800 */
[----:B------:R0:W-:Y:S02]  /*8390*/  STL [R1+0x7cc], R10 ;  /* 0x0007cc0a01007387 */ /* 0x0001e40000100800 */
[----:B0-----:R-:W-:-:S04]  /*83a0*/  @!P0 LOP3.LUT R10, R11, R10, RZ, 0x3c, !PT ;  /* 0x0000000a0b0a8212 */ /* 0x001fc800078e3cff */
[----:B------:R-:W-:-:S05]  /*83b0*/  @!P0 LOP3.LUT R11, R11, R10, RZ, 0x3c, !PT ;  /* 0x0000000a0b0b8212 */ /* 0x000fca00078e3cff */
[----:B------:R0:W2:Y:S01]  /*83c0*/  @!P0 LDG.E.U8 R20, desc[UR14][R10.64] ;  /* 0x0000000e0a148981 */ /* 0x0000a2000c1e1100 */
[----:B------:R-:W-:Y:S02]  /*83d0*/  IADD3 R21, P6, PT, R12, R3, RZ ;  /* 0x000000030c157210 */ /* 0x000fe40007fde0ff */
[----:B------:R-:W-:-:S03]  /*83e0*/  PRMT R22, RZ, 0x7610, R22 ;  /* 0x00007610ff167816 */ /* 0x000fc60000000016 */
[----:B------:R-:W-:Y:S02]  /*83f0*/  IMAD.X R19, R9, 0x1, R4, P6 ;  /* 0x0000000109137824 */ /* 0x000fe400030e0604 */
[----:B0-----:R-:W-:Y:S02]  /*8400*/  @!P0 IMAD.MOV.U32 R10, RZ, RZ, R21 ;  /* 0x000000ffff0a8224 */ /* 0x001fe400078e0015 */
[----:B------:R-:W-:Y:S01]  /*8410*/  @!P0 IMAD.MOV.U32 R11, RZ, RZ, R19 ;  /* 0x000000ffff0b8224 */ /* 0x000fe200078e0013 */
[----:B------:R-:W-:Y:S01]  /*8420*/  IADD3 R18, P6, PT, R12, R5, RZ ;  /* 0x000000050c127210 */ /* 0x000fe20007fde0ff */
[----:B------:R-:W-:Y:S04]  /*8430*/  STL [R1+0x7d8], R21 ;  /* 0x0007d81501007387 */ /* 0x000fe80000100800 */
[----:B------:R0:W3:Y:S04]  /*8440*/  @!P0 LDG.E.U8 R22, desc[UR14][R10.64] ;  /* 0x0000000e0a168981 */ /* 0x0000e8000c1e1100 */
[----:B------:R1:W-:Y:S01]  /*8450*/  STL [R1+0x7d4], R19 ;  /* 0x0007d41301007387 */ /* 0x0003e20000100800 */
[----:B------:R-:W-:-:S03]  /*8460*/  VIADD R13, R59, 0xffffffea ;  /* 0xffffffea3b0d7836 */ /* 0x000fc60000000000 */
[----:B------:R-:W-:Y:S02]  /*8470*/  STL [R1+0x7e0], R18 ;  /* 0x0007e01201007387 */ /* 0x000fe40000100800 */
        /* <DEDUP_REMOVED lines=57> */
[----:B------:R-:W-:Y:S01]  /*8810*/  IMAD R12, R16, 0x13, RZ ;  /* 0x00000013100c7824 */ /* 0x000fe200078e02ff */
        /* <DEDUP_REMOVED lines=223> */
[----:B------:R-:W-:-:S05]  /*9610*/  IMAD R12, R16, 0x18, RZ ;  /* 0x00000018100c7824 */ /* 0x000fca00078e02ff */
        /* <DEDUP_REMOVED lines=245> */
[----:B------:R-:W-:-:S02]  /*a570*/  VIADD R13, R59, 0xffffffde ;  /* 0xffffffde3b0d7836 */ /* 0x000fc40000000000 */
[----:B0-----:R-:W-:Y:S01]  /*a580*/  @!P4 IMAD.MOV.U32 R10, RZ, RZ, R18 ;  /* 0x000000ffff0ac224 */ /* 0x001fe200078e0012 */
[----:B------:R-:W4:Y:S01]  /*a590*/  LDL.LU R92, [R1+0x1e20] ;  /* 0x001e2000015c7983 */ /* 0x000f220000300800 */
[----:B---3--:R-:W-:Y:S01]  /*a5a0*/  IMAD.X R93, R9, 0x1, R6, P6 ;  /* 0x00000001095d7824 */ /* 0x008fe200030e0606 */
[----:B------:R-:W-:Y:S02]  /*a5b0*/  ISETP.GE.U32.AND P3, PT, R13, 0x7fffff5f, PT ;  /* 0x7fffff5f0d00780c */ /* 0x000fe40003f66070 */
[----:B------:R-:W-:Y:S01]  /*a5c0*/  PRMT R13, RZ, 0x7610, R13 ;  /* 0x00007610ff0d7816 */ /* 0x000fe2000000000d */
[----:B------:R-:W-:-:S05]  /*a5d0*/  IMAD.MOV.U32 R11, RZ, RZ, R93 ;  /* 0x000000ffff0b7224 */ /* 0x000fca00078e005d */
        /* <DEDUP_REMOVED lines=17> */
[----:B------:R-:W-:Y:S01]  /*a6f0*/  STL [R1+0x984], R18 ;  /* 0x0009841201007387 */ /* 0x000fe20000100800 */
[----:B------:R-:W-:Y:S02]  /*a700*/  IADD3 R93, P6, PT, R12, R3, RZ ;  /* 0x000000030c5d7210 */ /* 0x000fe40007fde0ff */
[----:B------:R-:W-:Y:S01]  /*a710*/  @!P1 LOP3.LUT R11, R11, R10, RZ, 0x3c, !PT ;  /* 0x0000000a0b0b9212 */ /* 0x000fe200078e3cff */
[----:B------:R0:W-:Y:S01]  /*a720*/  STL [R1+0x980], R10 ;  /* 0x0009800a01007387 */ /* 0x0001e20000100800 */
[----:B------:R-:W-:-:S03]  /*a730*/  PRMT R92, RZ, 0x7610, R92 ;  /* 0x00007610ff5c7816 */ /* 0x000fc6000000005c */
[----:B------:R-:W-:Y:S01]  /*a740*/  STL [R1+0x98c], R93 ;  /* 0x00098c5d01007387 */ /* 0x000fe20000100800 */
[----:B0-----:R-:W-:-:S04]  /*a750*/  @!P1 LOP3.LUT R10, R11, R10, RZ, 0x3c, !PT ;  /* 0x0000000a0b0a9212 */ /* 0x001fc800078e3cff */
[----:B------:R-:W-:-:S05]  /*a760*/  @!P1 LOP3.LUT R11, R11, R10, RZ, 0x3c, !PT ;  /* 0x0000000a0b0b9212 */ /* 0x000fca00078e3cff */
[----:B------:R0:W3:Y:S02]  /*a770*/  @!P1 LDG.E.U8 R92, desc[UR14][R10.64] ;  /* 0x0000000e0a5c9981 */ /* 0x0000e4000c1e1100 */
[----:B0-----:R-:W-:Y:S01]  /*a780*/  @!P1 IMAD.MOV.U32 R10, RZ, RZ, R93 ;  /* 0x000000ffff0a9224 */ /* 0x001fe200078e005d */
[----:B--2---:R-:W-:Y:S01]  /*a790*/  PRMT R82, RZ, 0x7610, R82 ;  /* 0x00007610ff527816 */ /* 0x004fe20000000052 */
[----:B----4-:R0:W-:Y:S02]  /*a7a0*/  STL [R1+0x464], R91 ;  /* 0x0004645b01007387 */ /* 0x0101e40000100800 */
[----:B0-----:R-:W-:-:S04]  /*a7b0*/  IMAD.X R91, R9, 0x1, R4, P6 ;  /* 0x00000001095b7824 */ /* 0x001fc800030e0604 */
[----:B------:R-:W-:-:S05]  /*a7c0*/  @!P1 IMAD.MOV.U32 R11, RZ, RZ, R91 ;  /* 0x000000ffff0b9224 */ /* 0x000fca00078e005b */
[----:B------:R0:W2:Y:S01]  /*a7d0*/  @!P1 LDG.E.U8 R82, desc[UR14][R10.64] ;  /* 0x0000000e0a529981 */ /* 0x0000a2000c1e1100 */
[----:B------:R-:W-:-:S03]  /*a7e0*/  IADD3 R18, P6, PT, R12, R5, RZ ;  /* 0x000000050c127210 */ /* 0x000fc60007fde0ff */
[----:B------:R1:W-:Y:S04]  /*a7f0*/  STL [R1+0x988], R91 ;  /* 0x0009885b01007387 */ /* 0x0003e80000100800 */
[----:B------:R-:W-:Y:S01]  /*a800*/  STL [R1+0x994], R18 ;  /* 0x0009941201007387 */ /* 0x000fe20000100800 */
[----:B------:R-:W-:Y:S02]  /*a810*/  VIADD R13, R59, 0xffffffdd ;  /* 0xffffffdd3b0d7836 */ /* 0x000fe40000000000 */
[----:B0-----:R-:W-:-:S03]  /*a820*/  @!P1 IMAD.MOV.U32 R10, RZ, RZ, R18 ;  /* 0x000000ffff0a9224 */ /* 0x001fc600078e0012 */
[----:B------:R-:W-:Y:S01]  /*a830*/  ISETP.GE.U32.AND P4, PT, R13, 0x7fffff5e, PT ;  /* 0x7fffff5e0d00780c */ /* 0x000fe20003f86070 */
[----:B---3--:R0:W-:Y:S04]  /*a840*/  STL [R1+0x460], R92 ;  /* 0x0004605c01007387 */ /* 0x0081e80000100800 */
[----:B-1----:R-:W3:Y:S04]  /*a850*/  LDL.LU R91, [R1+0x1e18] ;  /* 0x001e1800015b7983 */ /* 0x002ee80000300800 */
[----:B------:R-:W4:Y:S01]  /*a860*/  LDL.LU R93, [R1+0x1e14] ;  /* 0x001e1400015d7983 */ /* 0x000f220000300800 */
[----:B0-----:R-:W-:Y:S01]  /*a870*/  IMAD.X R92, R9, 0x1, R6, P6 ;  /* 0x00000001095c7824 */ /* 0x001fe200030e0606 */
[----:B------:R-:W-:-:S03]  /*a880*/  PRMT R13, RZ, 0x7610, R13 ;  /* 0x00007610ff0d7816 */ /* 0x000fc6000000000d */
[----:B------:R-:W-:-:S05]  /*a890*/  IMAD.MOV.U32 R11, RZ, RZ, R92 ;  /* 0x000000ffff0b7224 */ /* 0x000fca00078e005c */
[----:B------:R0:W3:Y:S04]  /*a8a0*/  @!P1 LDG.E.U8 R13, desc[UR14][R10.64] ;  /* 0x0000000e0a0d9981 */ /* 0x0000e8000c1e1100 */
[----:B--2---:R1:W-:Y:S04]  /*a8b0*/  STL [R1+0x45c], R82 ;  /* 0x00045c5201007387 */ /* 0x0043e80000100800 */
[----:B-1----:R-:W2:Y:S04]  /*a8c0*/  LDL.LU R82, [R1+0x1e10] ;  /* 0x001e100001527983 */ /* 0x002ea80000300800 */
[----:B------:R1:W-:Y:S02]  /*a8d0*/  STL [R1+0x990], R92 ;  /* 0x0009905c01007387 */ /* 0x0003e40000100800 */
[----:B-1----:R-:W-:Y:S01]  /*a8e0*/  IADD3 R92, P6, PT, R12, R7, RZ ;  /* 0x000000070c5c7210 */ /* 0x002fe20007fde0ff */
[----:B------:R-:W-:-:S04]  /*a8f0*/  IMAD R12, R16, 0x1f, RZ ;  /* 0x0000001f100c7824 */ /* 0x000fc800078e02ff */
[----:B0-----:R-:W-:Y:S02]  /*a900*/  IMAD.X R11, R9, 0x1, R8, P6 ;  /* 0x00000001090b7824 */ /* 0x001fe400030e0608 */
[----:B------:R-:W-:Y:S01]  /*a910*/  @!P1 IMAD.MOV.U32 R10, RZ, RZ, R92 ;  /* 0x000000ffff0a9224 */ /* 0x000fe200078e005c */
[----:B------:R-:W-:Y:S02]  /*a920*/  SHF.R.S32.HI R9, RZ, 0x1f, R12 ;  /* 0x0000001fff097819 */ /* 0x000fe4000001140c */
[----:B------:R-:W-:Y:S01]  /*a930*/  IADD3 R18, P6, PT, R12, R0, RZ ;  /* 0x000000000c127210 */ /* 0x000fe20007fde0ff */
[----:B------:R-:W-:Y:S04]  /*a940*/  STL [R1+0x99c], R92 ;  /* 0x00099c5c01007387 */ /* 0x000fe80000100800 */
[----:B------:R0:W-:Y:S01]  /*a950*/  STL [R1+0x998], R11 ;  /* 0x0009980b01007387 */ /* 0x0001e20000100800 */
[----:B----4-:R-:W-:-:S03]  /*a960*/  PRMT R93, RZ, 0x7610, R93 ;  /* 0x00007610ff5d7816 */ /* 0x010fc6000000005d */
[----:B---3--:R-:W-:Y:S04]  /*a970*/  STL [R1+0x458], R13 ;  /* 0x0004580d01007387 */ /* 0x008fe80000100800 */
[----:B------:R-:W-:Y:S01]  /*a980*/  STL [R1+0x9a4], R18 ;  /* 0x0009a41201007387 */ /* 0x000fe20000100800 */
[----:B--2---:R-:W-:-:S06]  /*a990*/  PRMT R82, RZ, 0x7610, R82 ;  /* 0x00007610ff527816 */ /* 0x004fcc0000000052 */
[----:B------:R0:W2:Y:S02]  /*a9a0*/  @!P1 LDG.E.U8 R82, desc[UR14][R10.64] ;  /* 0x0000000e0a529981 */ /* 0x0000a4000c1e1100 */
[----:B0-----:R-:W-:Y:S02]  /*a9b0*/  IMAD.MOV.U32 R11, RZ, RZ, R18 ;  /* 0x000000ffff0b7224 */ /* 0x001fe400078e0012 */
[----:B------:R-:W-:-:S05]  /*a9c0*/  IMAD.X R10, R9, 0x1, R2, P6 ;  /* 0x00000001090a7824 */ /* 0x000fca00030e0602 */
[-C--:B------:R-:W-:Y:S01]  /*a9d0*/  @!P2 LOP3.LUT R11, R11, R10.reuse, RZ, 0x3c, !PT ;  /* 0x0000000a0b0ba212 */ /* 0x080fe200078e3cff */
[----:B------:R0:W-:Y:S03]  /*a9e0*/  STL [R1+0x9a0], R10 ;  /* 0x0009a00a01007387 */ /* 0x0001e60000100800 */
[----:B0-----:R-:W-:-:S04]  /*a9f0*/  @!P2 LOP3.LUT R10, R11, R10, RZ, 0x3c, !PT ;  /* 0x0000000a0b0aa212 */ /* 0x001fc800078e3cff */
[----:B------:R-:W-:-:S05]  /*aa00*/  @!P2 LOP3.LUT R11, R11, R10, RZ, 0x3c, !PT ;  /* 0x0000000a0b0ba212 */ /* 0x000fca00078e3cff */
[----:B------:R0:W3:Y:S01]  /*aa10*/  @!P2 LDG.E.U8 R93, desc[UR14][R10.64] ;  /* 0x0000000e0a5da981 */ /* 0x0000e2000c1e1100 */
[----:B------:R-:W-:-:S05]  /*aa20*/  IADD3 R18, P6, PT, R12, R3, RZ ;  /* 0x000000030c127210 */ /* 0x000fca0007fde0ff */
[----:B------:R-:W-:Y:S01]  /*aa30*/  STL [R1+0x9ac], R18 ;  /* 0x0009ac1201007387 */ /* 0x000fe20000100800 */
[----:B------:R-:W-:Y:S01]  /*aa40*/  PRMT R91, RZ, 0x7610, R91 ;  /* 0x00007610ff5b7816 */ /* 0x000fe2000000005b */
[----:B0-----:R-:W-:Y:S02]  /*aa50*/  @!P2 IMAD.MOV.U32 R10, RZ, RZ, R18 ;  /* 0x000000ffff0aa224 */ /* 0x001fe400078e0012 */
[----:B--2---:R0:W-:Y:S02]  /*aa60*/  STL [R1+0x454], R82 ;  /* 0x0004545201007387 */ /* 0x0041e40000100800 */
[----:B0-----:R-:W-:-:S04]  /*aa70*/  IMAD.X R82, R9, 0x1, R4, P6 ;  /* 0x0000000109527824 */ /* 0x001fc800030e0604 */
[----:B------:R-:W-:-:S05]  /*aa80*/  @!P2 IMAD.MOV.U32 R11, RZ, RZ, R82 ;  /* 0x000000ffff0ba224 */ /* 0x000fca00078e0052 */
[----:B------:R0:W2:Y:S01]  /*aa90*/  @!P2 LDG.E.U8 R91, desc[UR14][R10.64] ;  /* 0x0000000e0a5ba981 */ /* 0x0000a2000c1e1100 */
[----:B------:R-:W-:-:S03]  /*aaa0*/  IADD3 R92, P6, PT, R12, R5, RZ ;  /* 0x000000050c5c7210 */ /* 0x000fc60007fde0ff */
[----:B------:R1:W-:Y:S04]  /*aab0*/  STL [R1+0x9a8], R82 ;  /* 0x0009a85201007387 */ /* 0x0003e80000100800 */
[----:B------:R-:W-:Y:S04]  /*aac0*/  STL [R1+0x9b4], R92 ;  /* 0x0009b45c01007387 */ /* 0x000fe80000100800 */
[----:B---3--:R3:W-:Y:S04]  /*aad0*/  STL [R1+0x550], R93 ;  /* 0x0005505d01007387 */ /* 0x0087e80000100800 */
[----:B-1----:R-:W4:Y:S04]  /*aae0*/  LDL.LU R82, [R1+0x1e0c] ;  /* 0x001e0c0001527983 */ /* 0x002f280000300800 */
[----:B------:R-:W4:Y:S01]  /*aaf0*/  LDL.LU R18, [R1+0x1e08] ;  /* 0x001e080001127983 */ /* 0x000f220000300800 */
[----:B------:R-:W-:-:S02]  /*ab00*/  VIADD R13, R59, 0xffffffdc ;  /* 0xffffffdc3b0d7836 */ /* 0x000fc40000000000 */
[----:B---3--:R-:W-:-:S03]  /*ab10*/  IMAD.X R93, R9, 0x1, R6, P6 ;  /* 0x00000001095d7824 */ /* 0x008fc600030e0606 */
[----:B------:R-:W-:Y:S01]  /*ab20*/  ISETP.GE.U32.AND P1, PT, R13, 0x7fffff5d, PT ;  /* 0x7fffff5d0d00780c */ /* 0x000fe20003f26070 */
[----:B0-----:R-:W-:Y:S01]  /*ab30*/  @!P2 IMAD.MOV.U32 R10, RZ, RZ, R92 ;  /* 0x000000ffff0aa224 */ /* 0x001fe200078e005c */
[----:B------:R-:W-:Y:S01]  /*ab40*/  PRMT R13, RZ, 0x7610, R13 ;  /* 0x00007610ff0d7816 */ /* 0x000fe2000000000d */
[----:B------:R-:W-:Y:S01]  /*ab50*/  @!P2 IMAD.MOV.U32 R11, RZ, RZ, R93 ;  /* 0x000000ffff0ba224 */ /* 0x000fe200078e005d */
[----:B------:R-:W-:-:S04]  /*ab60*/  PRMT R15, RZ, 0x7610, R15 ;  /* 0x00007610ff0f7816 */ /* 0x000fc8000000000f */
[----:B------:R0:W3:Y:S04]  /*ab70*/  @!P2 LDG.E.U8 R13, desc[UR14][R10.64] ;  /* 0x0000000e0a0da981 */ /* 0x0000e8000c1e1100 */
[----:B--2---:R1:W-:Y:S02]  /*ab80*/  STL [R1+0x54c], R91 ;  /* 0x00054c5b01007387 */ /* 0x0043e40000100800 */
[----:B-1----:R-:W-:Y:S01]  /*ab90*/  IADD3 R91, P6, PT, R12, R7, RZ ;  /* 0x000000070c5b7210 */ /* 0x002fe20007fde0ff */
[----:B------:R-:W-:-:S04]  /*aba0*/  IMAD.SHL.U32 R12, R16, 0x20, RZ ;  /* 0x00000020100c7824 */ /* 0x000fc800078e00ff */
[----:B------:R-:W-:Y:S01]  /*abb0*/  IMAD.X R92, R9, 0x1, R8, P6 ;  /* 0x00000001095c7824 */ /* 0x000fe200030e0608 */
[----:B------:R1:W-:Y:S01]  /*abc0*/  STL [R1+0x9b0], R93 ;  /* 0x0009b05d01007387 */ /* 0x0003e20000100800 */
[----:B0-----:R-:W-:Y:S01]  /*abd0*/  @!P2 IMAD.MOV.U32 R10, RZ, RZ, R91 ;  /* 0x000000ffff0aa224 */ /* 0x001fe200078e005b */
[----:B------:R-:W-:Y:S01]  /*abe0*/  SHF.R.S32.HI R9, RZ, 0x1f, R12 ;  /* 0x0000001fff097819 */ /* 0x000fe2000001140c */
[----:B------:R-:W-:-:S05]  /*abf0*/  @!P2 IMAD.MOV.U32 R11, RZ, RZ, R92 ;  /* 0x000000ffff0ba224 */ /* 0x000fca00078e005c */
[----:B------:R0:W2:Y:S01]  /*ac00*/  @!P2 LDG.E.U8 R15, desc[UR14][R10.64] ;  /* 0x0000000e0a0fa981 */ /* 0x0000a2000c1e1100 */
[----:B-1----:R-:W-:Y:S02]  /*ac10*/  IADD3 R93, P6, PT, R12, R0, RZ ;  /* 0x000000000c5d7210 */ /* 0x002fe40007fde0ff */
[----:B----4-:R-:W-:-:S03]  /*ac20*/  PRMT R18, RZ, 0x7610, R18 ;  /* 0x00007610ff127816 */ /* 0x010fc60000000012 */
[----:B0-----:R-:W-:Y:S02]  /*ac30*/  IMAD.X R11, R9, 0x1, R2, P6 ;  /* 0x00000001090b7824 */ /* 0x001fe400030e0602 */
[----:B------:R-:W-:-:S05]  /*ac40*/  @!P0 IMAD.MOV.U32 R10, RZ, RZ, R93 ;  /* 0x000000ffff0a8224 */ /* 0x000fca00078e005d */
[----:B------:R0:W4:Y:S04]  /*ac50*/  @!P0 LDG.E.U8 R18, desc[UR14][R10.64] ;  /* 0x0000000e0a128981 */ /* 0x000128000c1e1100 */
[----:B------:R-:W-:Y:S04]  /*ac60*/  STL [R1+0x9bc], R91 ;  /* 0x0009bc5b01007387 */ /* 0x000fe80000100800 */
[----:B------:R1:W-:Y:S01]  /*ac70*/  STL [R1+0x9b8], R92 ;  /* 0x0009b85c01007387 */ /* 0x0003e20000100800 */
[----:B------:R-:W-:-:S03]  /*ac80*/  PRMT R82, RZ, 0x7610, R82 ;  /* 0x00007610ff527816 */ /* 0x000fc60000000052 */
[----:B---3--:R-:W-:Y:S01]  /*ac90*/  STL [R1+0x548], R13 ;  /* 0x0005480d01007387 */ /* 0x008fe20000100800 */
[----:B-1----:R-:W-:-:S03]  /*aca0*/  IADD3 R92, P6, PT, R12, R3, RZ ;  /* 0x000000030c5c7210 */ /* 0x002fc60007fde0ff */
[----:B------:R-:W-:Y:S02]  /*acb0*/  STL [R1+0x9c4], R93 ;  /* 0x0009c45d01007387 */ /* 0x000fe40000100800 */
[----:B------:R-:W-:Y:S02]  /*acc0*/  IMAD.X R91, R9, 0x1, R4, P6 ;  /* 0x00000001095b7824 */ /* 0x000fe400030e0604 */
[----:B------:R1:W-:Y:S01]  /*acd0*/  STL [R1+0x9c0], R11 ;  /* 0x0009c00b01007387 */ /* 0x0003e20000100800 */
[----:B0-----:R-:W-:-:S03]  /*ace0*/  @!P0 IMAD.MOV.U32 R10, RZ, RZ, R92 ;  /* 0x000000ffff0a8224 */ /* 0x001fc600078e005c */
[----:B------:R-:W-:Y:S01]  /*acf0*/  STL [R1+0x9cc], R92 ;  /* 0x0009cc5c01007387 */ /* 0x000fe20000100800 */
[----:B-1----:R-:W-:-:S05]  /*ad00*/  @!P0 IMAD.MOV.U32 R11, RZ, RZ, R91 ;  /* 0x000000ffff0b8224 */ /* 0x002fca00078e005b */
[----:B------:R0:W3:Y:S01]  /*ad10*/  @!P0 LDG.E.U8 R82, desc[UR14][R10.64] ;  /* 0x0000000e0a528981 */ /* 0x0000e2000c1e1100 */
[----:B------:R-:W-:-:S05]  /*ad20*/  VIADD R13, R59, 0xffffffdb ;  /* 0xffffffdb3b0d7836 */ /* 0x000fca0000000000 */
[----:B------:R-:W-:Y:S02]  /*ad30*/  ISETP.GE.U32.AND P2, PT, R13, 0x7fffff5c, PT ;  /* 0x7fffff5c0d00780c */ /* 0x000fe40003f46070 */
[----:B------:R-:W-:Y:S01]  /*ad40*/  PRMT R13, RZ, 0x7610, R13 ;  /* 0x00007610ff0d7816 */ /* 0x000fe2000000000d */
[----:B--2---:R1:W-:Y:S04]  /*ad50*/  STL [R1+0x534], R15 ;  /* 0x0005340f01007387 */ /* 0x0043e80000100800 */
[----:B------:R2:W-:Y:S01]  /*ad60*/  STL [R1+0x9c8], R91 ;  /* 0x0009c85b01007387 */ /* 0x0005e20000100800 */
[----:B-1----:R-:W-:-:S03]  /*ad70*/  IADD3 R15, P6, PT, R12, R5, RZ ;  /* 0x000000050c0f7210 */ /* 0x002fc60007fde0ff */
[----:B----4-:R-:W-:Y:S04]  /*ad80*/  STL [R1+0x1b40], R18 ;  /* 0x001b401201007387 */ /* 0x010fe80000100800 */
[----:B------:R-:W-:Y:S04]  /*ad90*/  STL [R1+0x9d4], R15 ;  /* 0x0009d40f01007387 */ /* 0x000fe80000100800 */
[----:B--2---:R-:W2:Y:S01]  /*ada0*/  LDL.LU R91, [R1+0x1e04] ;  /* 0x001e0400015b7983 */ /* 0x004ea20000300800 */
[----:B------:R-:W-:Y:S02]  /*adb0*/  IMAD.X R93, R9, 0x1, R6, P6 ;  /* 0x00000001095d7824 */ /* 0x000fe400030e0606 */
[----:B0-----:R-:W-:Y:S01]  /*adc0*/  @!P0 IMAD.MOV.U32 R10, RZ, RZ, R15 ;  /* 0x000000ffff0a8224 */ /* 0x001fe200078e000f */
[----:B------:R-:W4:Y:S01]  /*add0*/  LDL.LU R92, [R1+0x1e00] ;  /* 0x001e0000015c7983 */ /* 0x000f220000300800 */
        /* <DEDUP_REMOVED lines=14> */
[----:B------:R0:W2:Y:S04]  /*aec0*/  @!P0 LDG.E.U8 R91, desc[UR14][R10.64] ;  /* 0x0000000e0a5b8981 */ /* 0x0000a8000c1e1100 */
[----:B----4-:R-:W-:Y:S01]  /*aed0*/  STL [R1+0x190], R13 ;  /* 0x0001900d01007387 */ /* 0x010fe20000100800 */
[----:B0-----:R-:W-:Y:S02]  /*aee0*/  IMAD.MOV.U32 R11, RZ, RZ, R15 ;  /* 0x000000ffff0b7224 */ /* 0x001fe400078e000f */
[----:B------:R-:W-:Y:S01]  /*aef0*/  IMAD.X R10, R9, 0x1, R2, P6 ;  /* 0x00000001090a7824 */ /* 0x000fe200030e0602 */
[----:B------:R-:W-:Y:S04]  /*af00*/  STL [R1+0x9e4], R15 ;  /* 0x0009e40f01007387 */ /* 0x000fe80000100800 */
[----:B------:R-:W-:Y:S01]  /*af10*/  @!P3 LOP3.LUT R11, R11, R10, RZ, 0x3c, !PT ;  /* 0x0000000a0b0bb212 */ /* 0x000fe200078e3cff */
        /* <DEDUP_REMOVED lines=1508> */
[----:B------:R-:W2:Y:S01]  /*10d60*/  @!P0 LDG.E.U8 R82, desc[UR14][R10.64] ;  /* 0x0000000e0a528981 */ /* 0x000ea2000c1e1100 */
[----:B------:R-:W-:-:S03]  /*10d70*/  IADD3 R15, P6, PT, R12, R5, RZ ;  /* 0x000000050c0f7210 */ /* 0x000fc60007fde0ff */
[----:B------:R0:W-:Y:S04]  /*10d80*/  STL [R1+0xe28], R92 ;  /* 0x000e285c01007387 */ /* 0x0001e80000100800 */
[----:B------:R-:W-:Y:S04]  /*10d90*/  STL [R1+0xe34], R15 ;  /* 0x000e340f01007387 */ /* 0x000fe80000100800 */
[----:B---3--:R-:W-:Y:S04]  /*10da0*/  STL [R1+0x284], R91 ;  /* 0x0002845b01007387 */ /* 0x008fe80000100800 */
[----:B0-----:R-:W3:Y:S04]  /*10db0*/  LDL.LU R92, [R1+0x1c60] ;  /* 0x001c6000015c7983 */ /* 0x001ee80000300800 */
[----:B------:R-:W4:Y:S04]  /*10dc0*/  LDL.LU R93, [R1+0x1c5c] ;  /* 0x001c5c00015d7983 */ /* 0x000f280000300800 */
[----:B--2---:R0:W-:Y:S04]  /*10dd0*/  STL [R1+0x280], R82 ;  /* 0x0002805201007387 */ /* 0x0041e80000100800 */
[----:B0-----:R-:W2:Y:S01]  /*10de0*/  LDL.LU R82, [R1+0x1c58] ;  /* 0x001c580001527983 */ /* 0x001ea20000300800 */
[----:B------:R-:W-:-:S02]  /*10df0*/  VIADD R13, R59, 0xffffffb8 ;  /* 0xffffffb83b0d7836 */ /* 0x000fc40000000000 */
[----:B------:R-:W-:-:S03]  /*10e00*/  IMAD.X R91, R9, 0x1, R6, P6 ;  /* 0x00000001095b7824 */ /* 0x000fc600030e0606 */
[----:B------:R-:W-:Y:S01]  /*10e10*/  ISETP.GE.U32.AND P2, PT, R13, 0x7fffff39, PT ;  /* 0x7fffff390d00780c */ /* 0x000fe20003f46070 */
[----:B------:R-:W-:Y:S01]  /*10e20*/  IMAD.MOV.U32 R11, RZ, RZ, R91 ;  /* 0x000000ffff0b7224 */ /* 0x000fe200078e005b */
[----:B------:R-:W-:Y:S01]  /*10e30*/  PRMT R13, RZ, 0x7610, R13 ;  /* 0x00007610ff0d7816 */ /* 0x000fe2000000000d */
[----:B------:R0:W-:Y:S01]  /*10e40*/  STL [R1+0xe30], R91 ;  /* 0x000e305b01007387 */ /* 0x0001e20000100800 */
[----:B------:R-:W-:-:S05]  /*10e50*/  @!P0 IMAD.MOV.U32 R10, RZ, RZ, R15 ;  /* 0x000000ffff0a8224 */ /* 0x000fca00078e000f */
[----:B------:R1:W3:Y:S01]  /*10e60*/  @!P0 LDG.E.U8 R13, desc[UR14][R10.64] ;  /* 0x0000000e0a0d8981 */ /* 0x0002e2000c1e1100 */
[----:B0-----:R-:W-:-:S05]  /*10e70*/  IADD3 R91, P6, PT, R12, R7, RZ ;  /* 0x000000070c5b7210 */ /* 0x001fca0007fde0ff */
[----:B-1----:R-:W-:Y:S02]  /*10e80*/  IMAD.X R11, R9, 0x1, R8, P6 ;  /* 0x00000001090b7824 */ /* 0x002fe400030e0608 */
[----:B------:R-:W-:Y:S01]  /*10e90*/  @!P0 IMAD.MOV.U32 R10, RZ, RZ, R91 ;  /* 0x000000ffff0a8224 */ /* 0x000fe200078e005b */
[----:B--2---:R-:W-:-:S06]  /*10ea0*/  PRMT R82, RZ, 0x7610, R82 ;  /* 0x00007610ff527816 */ /* 0x004fcc0000000052 */
[----:B------:R0:W2:Y:S01]  /*10eb0*/  @!P0 LDG.E.U8 R82, desc[UR14][R10.64] ;  /* 0x0000000e0a528981 */ /* 0x0000a2000c1e1100 */
        /* <DEDUP_REMOVED lines=9> */
[-C--:B------:R-:W-:Y:S02]  /*10f50*/  @!P3 LOP3.LUT R11, R11, R10.reuse, RZ, 0x3c, !PT ;  /* 0x0000000a0b0bb212 */ /* 0x080fe400078e3cff */
[----:B------:R-:W-:Y:S01]  /*10f60*/  PRMT R92, RZ, 0x7610, R92 ;  /* 0x00007610ff5c7816 */ /* 0x000fe2000000005c */
[----:B--2---:R-:W-:Y:S04]  /*10f70*/  STL [R1+0x268], R82 ;  /* 0x0002685201007387 */ /* 0x004fe80000100800 */
[----:B------:R0:W-:Y:S02]  /*10f80*/  STL [R1+0xe40], R10 ;  /* 0x000e400a01007387 */ /* 0x0001e40000100800 */
[----:B0-----:R-:W-:-:S04]  /*10f90*/  @!P3 LOP3.LUT R10, R11, R10, RZ, 0x3c, !PT ;  /* 0x0000000a0b0ab212 */ /* 0x001fc800078e3cff */
[----:B------:R-:W-:-:S05]  /*10fa0*/  @!P3 LOP3.LUT R11, R11, R10, RZ, 0x3c, !PT ;  /* 0x0000000a0b0bb212 */ /* 0x000fca00078e3cff */
[----:B------:R0:W2:Y:S01]  /*10fb0*/  @!P3 LDG.E.U8 R92, desc[UR14][R10.64] ;  /* 0x0000000e0a5cb981 */ /* 0x0000a2000c1e1100 */
[----:B------:R-:W-:Y:S02]  /*10fc0*/  IADD3 R82, P6, PT, R12, R3, RZ ;  /* 0x000000030c527210 */ /* 0x000fe40007fde0ff */
[----:B----4-:R-:W-:-:S03]  /*10fd0*/  PRMT R93, RZ, 0x7610, R93 ;  /* 0x00007610ff5d7816 */ /* 0x010fc6000000005d */
[----:B------:R-:W-:Y:S02]  /*10fe0*/  IMAD.X R91, R9, 0x1, R4, P6 ;  /* 0x00000001095b7824 */ /* 0x000fe400030e0604 */
[----:B0-----:R-:W-:Y:S02]  /*10ff0*/  @!P3 IMAD.MOV.U32 R10, RZ, RZ, R82 ;  /* 0x000000ffff0ab224 */ /* 0x001fe400078e0052 */
[----:B------:R-:W-:Y:S01]  /*11000*/  @!P3 IMAD.MOV.U32 R11, RZ, RZ, R91 ;  /* 0x000000ffff0bb224 */ /* 0x000fe200078e005b */
[----:B------:R-:W-:Y:S01]  /*11010*/  IADD3 R15, P6, PT, R12, R5, RZ ;  /* 0x000000050c0f7210 */ /* 0x000fe20007fde0ff */
[----:B------:R-:W-:Y:S04]  /*11020*/  STL [R1+0xe4c], R82 ;  /* 0x000e4c5201007387 */ /* 0x000fe80000100800 */
[----:B------:R0:W3:Y:S04]  /*11030*/  @!P3 LDG.E.U8 R93, desc[UR14][R10.64] ;  /* 0x0000000e0a5db981 */ /* 0x0000e8000c1e1100 */
[----:B------:R1:W-:Y:S04]  /*11040*/  STL [R1+0xe48], R91 ;  /* 0x000e485b01007387 */ /* 0x0003e80000100800 */
[----:B------:R-:W-:Y:S04]  /*11050*/  STL [R1+0xe54], R15 ;  /* 0x000e540f01007387 */ /* 0x000fe80000100800 */
[----:B--2---:R2:W-:Y:S04]  /*11060*/  STL [R1+0x264], R92 ;  /* 0x0002645c01007387 */ /* 0x0045e80000100800 */
[----:B-1----:R-:W4:Y:S01]  /*11070*/  LDL.LU R91, [R1+0x1c54] ;  /* 0x001c5400015b7983 */ /* 0x002f220000300800 */
[----:B------:R-:W-:-:S03]  /*11080*/  VIADD R13, R59, 0xffffffb7 ;  /* 0xffffffb73b0d7836 */ /* 0x000fc60000000000 */
[----:B------:R-:W4:Y:S01]  /*11090*/  LDL.LU R82, [R1+0x1c50] ;  /* 0x001c500001527983 */ /* 0x000f220000300800 */
[----:B--2---:R-:W-:Y:S01]  /*110a0*/  IMAD.X R92, R9, 0x1, R6, P6 ;  /* 0x00000001095c7824 */ /* 0x004fe200030e0606 */
[----:B------:R-:W-:Y:S01]  /*110b0*/  ISETP.GE.U32.AND P0, PT, R13, 0x7fffff38, PT ;  /* 0x7fffff380d00780c */ /* 0x000fe20003f06070 */
[----:B0-----:R-:W-:Y:S01]  /*110c0*/  @!P3 IMAD.MOV.U32 R10, RZ, RZ, R15 ;  /* 0x000000ffff0ab224 */ /* 0x001fe200078e000f */
[----:B------:R-:W-:Y:S01]  /*110d0*/  PRMT R13, RZ, 0x7610, R13 ;  /* 0x00007610ff0d7816 */ /* 0x000fe2000000000d */
[----:B------:R-:W-:Y:S01]  /*110e0*/  IMAD.MOV.U32 R11, RZ, RZ, R92 ;  /* 0x000000ffff0b7224 */ /* 0x000fe200078e005c */
[----:B---3--:R0:W-:Y:S04]  /*110f0*/  STL [R1+0x260], R93 ;  /* 0x0002605d01007387 */ /* 0x0081e80000100800 */
[----:B------:R1:W2:Y:S04]  /*11100*/  @!P3 LDG.E.U8 R13, desc[UR14][R10.64] ;  /* 0x0000000e0a0db981 */ /* 0x0002a8000c1e1100 */
[----:B0-----:R-:W3:Y:S04]  /*11110*/  LDL.LU R93, [R1+0x1c4c] ;  /* 0x001c4c00015d7983 */ /* 0x001ee80000300800 */
[----:B------:R0:W-:Y:S02]  /*11120*/  STL [R1+0xe50], R92 ;  /* 0x000e505c01007387 */ /* 0x0001e40000100800 */
[----:B0-----:R-:W-:-:S05]  /*11130*/  IADD3 R92, P6, PT, R12, R7, RZ ;  /* 0x000000070c5c7210 */ /* 0x001fca0007fde0ff */
[----:B-1----:R-:W-:Y:S02]  /*11140*/  IMAD.X R11, R9, 0x1, R8, P6 ;  /* 0x00000001090b7824 */ /* 0x002fe400030e0608 */
[----:B------:R-:W-:Y:S01]  /*11150*/  @!P3 IMAD.MOV.U32 R10, RZ, RZ, R92 ;  /* 0x000000ffff0ab224 */ /* 0x000fe200078e005c */
[----:B----4-:R-:W-:-:S06]  /*11160*/  PRMT R91, RZ, 0x7610, R91 ;  /* 0x00007610ff5b7816 */ /* 0x010fcc000000005b */
[----:B------:R0:W4:Y:S01]  /*11170*/  @!P3 LDG.E.U8 R91, desc[UR14][R10.64] ;  /* 0x0000000e0a5bb981 */ /* 0x000122000c1e1100 */
[----:B------:R-:W-:-:S05]  /*11180*/  IMAD R12, R16, 0x45, RZ ;  /* 0x00000045100c7824 */ /* 0x000fca00078e02ff */
[----:B------:R-:W-:Y:S02]  /*11190*/  SHF.R.S32.HI R9, RZ, 0x1f, R12 ;  /* 0x0000001fff097819 */ /* 0x000fe4000001140c */
[----:B------:R-:W-:Y:S01]  /*111a0*/  IADD3 R15, P6, PT, R12, R0, RZ ;  /* 0x000000000c0f7210 */ /* 0x000fe20007fde0ff */
[----:B------:R-:W-:Y:S04]  /*111b0*/  STL [R1+0xe5c], R92 ;  /* 0x000e5c5c01007387 */ /* 0x000fe80000100800 */
[----:B------:R1:W-:Y:S01]  /*111c0*/  STL [R1+0xe58], R11 ;  /* 0x000e580b01007387 */ /* 0x0003e20000100800 */
[----:B0-----:R-:W-:-:S03]  /*111d0*/  IMAD.X R10, R9, 0x1, R2, P6 ;  /* 0x00000001090a7824 */ /* 0x001fc600030e0602 */
[----:B--2---:R-:W-:Y:S01]  /*111e0*/  STL [R1+0x25c], R13 ;  /* 0x00025c0d01007387 */ /* 0x004fe20000100800 */
        /* <DEDUP_REMOVED lines=11> */
[----:B------:R0:W2:Y:S02]  /*112a0*/  @!P4 LDG.E.U8 R89, desc[UR14][R10.64] ;  /* 0x0000000e0a59c981 */ /* 0x0000a4000c1e1100 */
        /* <DEDUP_REMOVED lines=12> */
[----:B--2---:R0:W-:Y:S04]  /*11370*/  STL [R1+0x250], R89 ;  /* 0x0002505901007387 */ /* 0x0041e80000100800 */
[----:B-1----:R-:W2:Y:S04]  /*11380*/  LDL.LU R92, [R1+0x1c48] ;  /* 0x001c4800015c7983 */ /* 0x002ea80000300800 */
[----:B------:R-:W2:Y:S01]  /*11390*/  LDL.LU R91, [R1+0x1c44] ;  /* 0x001c4400015b7983 */ /* 0x000ea20000300800 */
[----:B0-----:R-:W-:-:S04]  /*113a0*/  IMAD.X R89, R9, 0x1, R6, P6 ;  /* 0x0000000109597824 */ /* 0x001fc800030e0606 */
[----:B------:R-:W-:Y:S01]  /*113b0*/  IMAD.MOV.U32 R11, RZ, RZ, R89 ;  /* 0x000000ffff0b7224 */ /* 0x000fe200078e0059 */
[----:B----4-:R0:W-:Y:S04]  /*113c0*/  STL [R1+0x24c], R90 ;  /* 0x00024c5a01007387 */ /* 0x0101e80000100800 */
[----:B------:R1:W4:Y:S04]  /*113d0*/  @!P4 LDG.E.U8 R13, desc[UR14][R10.64] ;  /* 0x0000000e0a0dc981 */ /* 0x000328000c1e1100 */
[----:B0-----:R-:W2:Y:S04]  /*113e0*/  LDL.LU R90, [R1+0x1c40] ;  /* 0x001c4000015a7983 */ /* 0x001ea80000300800 */
[----:B------:R0:W-:Y:S02]  /*113f0*/  STL [R1+0xe70], R89 ;  /* 0x000e705901007387 */ /* 0x0001e40000100800 */
[----:B0-----:R-:W-:-:S05]  /*11400*/  IADD3 R89, P6, PT, R12, R7, RZ ;  /* 0x000000070c597210 */ /* 0x001fca0007fde0ff */
[----:B-1----:R-:W-:Y:S02]  /*11410*/  IMAD.X R11, R9, 0x1, R8, P6 ;  /* 0x00000001090b7824 */ /* 0x002fe400030e0608 */
[----:B------:R-:W-:-:S05]  /*11420*/  @!P4 IMAD.MOV.U32 R10, RZ, RZ, R89 ;  /* 0x000000ffff0ac224 */ /* 0x000fca00078e0059 */
[----:B------:R0:W2:Y:S01]  /*11430*/  @!P4 LDG.E.U8 R87, desc[UR14][R10.64] ;  /* 0x0000000e0a57c981 */ /* 0x0000a2000c1e1100 */
        /* <DEDUP_REMOVED lines=8> */
[----:B------:R-:W-:Y:S02]  /*114c0*/  PRMT R85, RZ, 0x7610, R85 ;  /* 0x00007610ff557816 */ /* 0x000fe40000000055 */
[----:B------:R-:W-:Y:S01]  /*114d0*/  PRMT R86, RZ, 0x7610, R86 ;  /* 0x00007610ff567816 */ /* 0x000fe20000000056 */
[----:B----4-:R-:W-:Y:S04]  /*114e0*/  STL [R1+0x240], R13 ;  /* 0x0002400d01007387 */ /* 0x010fe80000100800 */
[----:B------:R-:W-:Y:S04]  /*114f0*/  STL [R1+0xe84], R15 ;  /* 0x000e840f01007387 */ /* 0x000fe80000100800 */
[----:B--2---:R0:W-:Y:S04]  /*11500*/  STL [R1+0x238], R87 ;  /* 0x0002385701007387 */ /* 0x0041e80000100800 */
        /* <DEDUP_REMOVED lines=83> */
[----:B------:R-:W-:Y:S01]  /*11a40*/  PRMT R79, RZ, 0x7610, R79 ;  /* 0x00007610ff4f7816 */ /* 0x000fe2000000004f */
[----:B----4-:R0:W-:Y:S04]  /*11a50*/  STL [R1+0x368], R13 ;  /* 0x0003680d01007387 */ /* 0x0101e80000100800 */
[----:B------:R-:W-:Y:S01]  /*11a60*/  STL [R1+0xec4], R15 ;  /* 0x000ec40f01007387 */ /* 0x000fe20000100800 */
[----:B0-----:R-:W-:-:S05]  /*11a70*/  VIADD R13, R59, 0xffffffb3 ;  /* 0xffffffb33b0d7836 */ /* 0x001fca0000000000 */
[----:B------:R-:W-:Y:S02]  /*11a80*/  ISETP.GE.U32.AND P2, PT, R13, 0x7fffff34, PT ;  /* 0x7fffff340d00780c */ /* 0x000fe40003f46070 */
[----:B------:R-:W-:Y:S01]  /*11a90*/  PRMT R13, RZ, 0x7610, R13 ;  /* 0x00007610ff0d7816 */ /* 0x000fe2000000000d */
[----:B--2---:R0:W-:Y:S04]  /*11aa0*/  STL [R1+0x354], R80 ;  /* 0x0003545001007387 */ /* 0x0041e80000100800 */
[----:B------:R1:W-:Y:S01]  /*11ab0*/  STL [R1+0xec0], R10 ;  /* 0x000ec00a01007387 */ /* 0x0003e20000100800 */
[----:B0-----:R-:W-:Y:S02]  /*11ac0*/  IADD3 R80, P6, PT, R12, R3, RZ ;  /* 0x000000030c507210 */ /* 0x001fe40007fde0ff */
[----:B-1----:R-:W-:-:S04]  /*11ad0*/  @!P0 LOP3.LUT R10, R11, R10, RZ, 0x3c, !PT ;  /* 0x0000000a0b0a8212 */ /* 0x002fc800078e3cff */
[----:B------:R-:W-:Y:S01]  /*11ae0*/  @!P0 LOP3.LUT R11, R11, R10, RZ, 0x3c, !PT ;  /* 0x0000000a0b0b8212 */ /* 0x000fe200078e3cff */
[----:B------:R-:W-:-:S04]  /*11af0*/  IMAD.X R81, R9, 0x1, R4, P6 ;  /* 0x0000000109517824 */ /* 0x000fc800030e0604 */
[----:B------:R0:W2:Y:S02]  /*11b00*/  @!P0 LDG.E.U8 R13, desc[UR14][R10.64] ;  /* 0x0000000e0a0d8981 */ /* 0x0000a4000c1e1100 */
[----:B0-----:R-:W-:Y:S02]  /*11b10*/  @!P0 IMAD.MOV.U32 R10, RZ, RZ, R80 ;  /* 0x000000ffff0a8224 */ /* 0x001fe400078e0050 */
[----:B------:R-:W-:-:S05]  /*11b20*/  @!P0 IMAD.MOV.U32 R11, RZ, RZ, R81 ;  /* 0x000000ffff0b8224 */ /* 0x000fca00078e0051 */
[----:B------:R0:W4:Y:S01]  /*11b30*/  @!P0 LDG.E.U8 R79, desc[UR14][R10.64] ;  /* 0x0000000e0a4f8981 */ /* 0x000122000c1e1100 */
[----:B------:R-:W-:-:S03]  /*11b40*/  IADD3 R15, P6, PT, R12, R5, RZ ;  /* 0x000000050c0f7210 */ /* 0x000fc60007fde0ff */
[----:B------:R-:W-:Y:S04]  /*11b50*/  STL [R1+0xecc], R80 ;  /* 0x000ecc5001007387 */ /* 0x000fe80000100800 */
[----:B------:R1:W-:Y:S04]  /*11b60*/  STL [R1+0xec8], R81 ;  /* 0x000ec85101007387 */ /* 0x0003e80000100800 */
[----:B------:R-:W-:Y:S01]  /*11b70*/  STL [R1+0xed4], R15 ;  /* 0x000ed40f01007387 */ /* 0x000fe20000100800 */
[----:B------:R-:W-:Y:S01]  /*11b80*/  PRMT R88, RZ, 0x7610, R88 ;  /* 0x00007610ff587816 */ /* 0x000fe20000000058 */
[----:B0-----:R-:W-:Y:S01]  /*11b90*/  @!P0 IMAD.MOV.U32 R10, RZ, RZ, R15 ;  /* 0x000000ffff0a8224 */ /* 0x001fe200078e000f */
[----:B------:R-:W-:Y:S01]  /*11ba0*/  PRMT R27, RZ, 0x7610, R27 ;  /* 0x00007610ff1b7816 */ /* 0x000fe2000000001b */
[----:B--2---:R0:W-:Y:S04]  /*11bb0*/  STL [R1+0x44], R13 ;  /* 0x0000440d01007387 */ /* 0x0041e80000100800 */
[----:B-1----:R-:W2:Y:S04]  /*11bc0*/  LDL.LU R81, [R1+0x1c24] ;  /* 0x001c240001517983 */ /* 0x002ea80000300800 */
[----:B------:R-:W2:Y:S01]  /*11bd0*/  LDL.LU R80, [R1+0x1c20] ;  /* 0x001c200001507983 */ /* 0x000ea20000300800 */
[----:B0-----:R-:W-:-:S04]  /*11be0*/  IMAD.X R13, R9, 0x1, R6, P6 ;  /* 0x00000001090d7824 */ /* 0x001fc800030e0606 */
[----:B------:R-:W-:Y:S01]  /*11bf0*/  @!P0 IMAD.MOV.U32 R11, RZ, RZ, R13 ;  /* 0x000000ffff0b8224 */ /* 0x000fe200078e000d */
[----:B----4-:R0:W-:Y:S04]  /*11c00*/  STL [R1+0x58], R79 ;  /* 0x0000584f01007387 */ /* 0x0101e80000100800 */
[----:B------:R1:W4:Y:S01]  /*11c10*/  @!P0 LDG.E.U8 R88, desc[UR14][R10.64] ;  /* 0x0000000e0a588981 */ /* 0x000322000c1e1100 */
[----:B0-----:R-:W-:-:S05]  /*11c20*/  IADD3 R79, P6, PT, R12, R7, RZ ;  /* 0x000000070c4f7210 */ /* 0x001fca0007fde0ff */
[----:B-1----:R-:W-:Y:S02]  /*11c30*/  IMAD.X R11, R9, 0x1, R8, P6 ;  /* 0x00000001090b7824 */ /* 0x002fe400030e0608 */
[----:B------:R-:W-:-:S05]  /*11c40*/  @!P0 IMAD.MOV.U32 R10, RZ, RZ, R79 ;  /* 0x000000ffff0a8224 */ /* 0x000fca00078e004f */
[----:B------:R0:W2:Y:S01]  /*11c50*/  @!P0 LDG.E.U8 R27, desc[UR14][R10.64] ;  /* 0x0000000e0a1b8981 */ /* 0x0000a2000c1e1100 */
[----:B------:R-:W-:-:S03]  /*11c60*/  IMAD R12, R16, 0x49, RZ ;  /* 0x00000049100c7824 */ /* 0x000fc600078e02ff */
[----:B------:R-:W-:Y:S02]  /*11c70*/  STL [R1+0xed0], R13 ;  /* 0x000ed00d01007387 */ /* 0x000fe40000100800 */
[----:B------:R-:W-:Y:S02]  /*11c80*/  SHF.R.S32.HI R9, RZ, 0x1f, R12 ;  /* 0x0000001fff097819 */ /* 0x000fe4000001140c */
[----:B------:R-:W-:Y:S01]  /*11c90*/  IADD3 R15, P6, PT, R12, R0, RZ ;  /* 0x000000000c0f7210 */ /* 0x000fe20007fde0ff */
[----:B------:R-:W-:Y:S04]  /*11ca0*/  STL [R1+0xedc], R79 ;  /* 0x000edc4f01007387 */ /* 0x000fe80000100800 */
[----:B0-----:R-:W-:Y:S01]  /*11cb0*/  IMAD.X R10, R9, 0x1, R2, P6 ;  /* 0x00000001090a7824 */ /* 0x001fe200030e0602 */
[----:B------:R-:W-:-:S02]  /*11cc0*/  PRMT R65, RZ, 0x7610, R65 ;  /* 0x00007610ff417816 */ /* 0x000fc40000000041 */
[----:B------:R-:W-:Y:S01]  /*11cd0*/  PRMT R66, RZ, 0x7610, R66 ;  /* 0x00007610ff427816 */ /* 0x000fe20000000042 */
[----:B----4-:R-:W-:Y:S04]  /*11ce0*/  STL [R1+0x1b48], R88 ;  /* 0x001b485801007387 */ /* 0x010fe80000100800 */
[----:B------:R0:W-:Y:S04]  /*11cf0*/  STL [R1+0xed8], R11 ;  /* 0x000ed80b01007387 */ /* 0x0001e80000100800 */
[----:B------:R-:W-:Y:S01]  /*11d00*/  STL [R1+0xee4], R15 ;  /* 0x000ee40f01007387 */ /* 0x000fe20000100800 */
[----:B0-----:R-:W-:-:S05]  /*11d10*/  IMAD.MOV.U32 R11, RZ, RZ, R15 ;  /* 0x000000ffff0b7224 */ /* 0x001fca00078e000f */
[-C--:B------:R-:W-:Y:S01]  /*11d20*/  @!P3 LOP3.LUT R11, R11, R10.reuse, RZ, 0x3c, !PT ;  /* 0x0000000a0b0bb212 */ /* 0x080fe200078e3cff */
[----:B--2---:R0:W-:Y:S04]  /*11d30*/  STL [R1+0x50], R27 ;  /* 0x0000501b01007387 */ /* 0x0041e80000100800 */
[----:B------:R1:W-:Y:S01]  /*11d40*/  STL [R1+0xee0], R10 ;  /* 0x000ee00a01007387 */ /* 0x0003e20000100800 */
[----:B0-----:R-:W-:Y:S02]  /*11d50*/  IADD3 R27, P6, PT, R12, R3, RZ ;  /* 0x000000030c1b7210 */ /* 0x001fe40007fde0ff */
        /* <DEDUP_REMOVED lines=119> */
[C---:B------:R-:W-:Y:S01]  /*124d0*/  IADD3 R15, P6, PT, R12.reuse, R0, RZ ;  /* 0x000000000c0f7210 */ /* 0x040fe20007fde0ff */
[----:B------:R-:W-:Y:S04]  /*124e0*/  STL [R1+0xf3c], R78 ;  /* 0x000f3c4e01007387 */ /* 0x000fe80000100800 */
[----:B------:R1:W-:Y:S01]  /*124f0*/  STL [R1+0xf38], R11 ;  /* 0x000f380b01007387 */ /* 0x0003e20000100800 */
[----:B0-----:R-:W-:Y:S02]  /*12500*/  IMAD.X R10, R9, 0x1, R2, P6 ;  /* 0x00000001090a7824 */ /* 0x001fe400030e0602 */
[----:B-1----:R-:W-:Y:S01]  /*12510*/  IMAD.MOV.U32 R11, RZ, RZ, R15 ;  /* 0x000000ffff0b7224 */ /* 0x002fe200078e000f */
[----:B------:R-:W-:-:S04]  /*12520*/  IADD3 R78, P6, PT, R12, R3, RZ ;  /* 0x000000030c4e7210 */ /* 0x000fc80007fde0ff */
[-C--:B------:R-:W-:Y:S02]  /*12530*/  @!P2 LOP3.LUT R11, R11, R10.reuse, RZ, 0x3c, !PT ;  /* 0x0000000a0b0ba212 */ /* 0x080fe400078e3cff */
[----:B------:R-:W-:Y:S02]  /*12540*/  PRMT R76, RZ, 0x7610, R76 ;  /* 0x00007610ff4c7816 */ /* 0x000fe4000000004c */
[----:B------:R-:W-:Y:S01]  /*12550*/  PRMT R77, RZ, 0x7610, R77 ;  /* 0x00007610ff4d7816 */ /* 0x000fe2000000004d */
[----:B----4-:R-:W-:Y:S04]  /*12560*/  STL [R1+0x20c], R13 ;  /* 0x00020c0d01007387 */ /* 0x010fe80000100800 */
[----:B------:R-:W-:Y:S04]  /*12570*/  STL [R1+0xf44], R15 ;  /* 0x000f440f01007387 */ /* 0x000fe80000100800 */
[----:B------:R0:W-:Y:S04]  /*12580*/  STL [R1+0xf40], R10 ;  /* 0x000f400a01007387 */ /* 0x0001e80000100800 */
[----:B------:R-:W-:Y:S01]  /*12590*/  STL [R1+0xf4c], R78 ;  /* 0x000f4c4e01007387 */ /* 0x000fe20000100800 */
[----:B0-----:R-:W-:-:S04]  /*125a0*/  @!P2 LOP3.LUT R10, R11, R10, RZ, 0x3c, !PT ;  /* 0x0000000a0b0aa212 */ /* 0x001fc800078e3cff */
[----:B------:R-:W-:-:S05]  /*125b0*/  @!P2 LOP3.LUT R11, R11, R10, RZ, 0x3c, !PT ;  /* 0x0000000a0b0ba212 */ /* 0x000fca00078e3cff */
[----:B------:R0:W4:Y:S04]  /*125c0*/  @!P2 LDG.E.U8 R76, desc[UR14][R10.64] ;  /* 0x0000000e0a4ca981 */ /* 0x000128000c1e1100 */
[----:B--2---:R1:W-:Y:S01]  /*125d0*/  STL [R1+0x1f8], R70 ;  /* 0x0001f84601007387 */ /* 0x0043e20000100800 */
[----:B0-----:R-:W-:Y:S02]  /*125e0*/  @!P2 IMAD.MOV.U32 R10, RZ, RZ, R78 ;  /* 0x000000ffff0aa224 */ /* 0x001fe400078e004e */
[----:B-1----:R-:W-:-:S04]  /*125f0*/  IMAD.X R70, R9, 0x1, R4, P6 ;  /* 0x0000000109467824 */ /* 0x002fc800030e0604 */
[----:B------:R-:W-:-:S05]  /*12600*/  @!P2 IMAD.MOV.U32 R11, RZ, RZ, R70 ;  /* 0x000000ffff0ba224 */ /* 0x000fca00078e0046 */
[----:B------:R0:W2:Y:S01]  /*12610*/  @!P2 LDG.E.U8 R77, desc[UR14][R10.64] ;  /* 0x0000000e0a4da981 */ /* 0x0000a2000c1e1100 */
[----:B------:R-:W-:Y:S01]  /*12620*/  IADD3 R15, P6, PT, R12, R5, RZ ;  /* 0x000000050c0f7210 */ /* 0x000fe20007fde0ff */
[----:B------:R-:W-:Y:S02]  /*12630*/  VIADD R13, R59, 0xffffffaf ;  /* 0xffffffaf3b0d7836 */ /* 0x000fe40000000000 */
[----:B------:R1:W-:Y:S04]  /*12640*/  STL [R1+0xf48], R70 ;  /* 0x000f484601007387 */ /* 0x0003e80000100800 */
[----:B------:R-:W-:Y:S01]  /*12650*/  STL [R1+0xf54], R15 ;  /* 0x000f540f01007387 */ /* 0x000fe20000100800 */
[----:B------:R-:W-:Y:S01]  /*12660*/  ISETP.GE.U32.AND P1, PT, R13, 0x7fffff30, PT ;  /* 0x7fffff300d00780c */ /* 0x000fe20003f26070 */
[----:B0-----:R-:W-:Y:S01]  /*12670*/  @!P2 IMAD.MOV.U32 R10, RZ, RZ, R15 ;  /* 0x000000ffff0aa224 */ /* 0x001fe200078e000f */
[----:B------:R-:W-:-:S02]  /*12680*/  PRMT R13, RZ, 0x7610, R13 ;  /* 0x00007610ff0d7816 */ /* 0x000fc4000000000d */
[----:B------:R-:W-:Y:S01]  /*12690*/  PRMT R75, RZ, 0x7610, R75 ;  /* 0x00007610ff4b7816 */ /* 0x000fe2000000004b */
[----:B----4-:R0:W-:Y:S04]  /*126a0*/  STL [R1+0x1f4], R76 ;  /* 0x0001f44c01007387 */ /* 0x0101e80000100800 */
[----:B-1----:R-:W4:Y:S04]  /*126b0*/  LDL.LU R70, [R1+0x1bf8] ;  /* 0x001bf80001467983 */ /* 0x002f280000300800 */
[----:B------:R-:W3:Y:S01]  /*126c0*/  LDL.LU R78, [R1+0x1bf4] ;  /* 0x001bf400014e7983 */ /* 0x000ee20000300800 */
[----:B0-----:R-:W-:-:S04]  /*126d0*/  IMAD.X R76, R9, 0x1, R6, P6 ;  /* 0x00000001094c7824 */ /* 0x001fc800030e0606 */
[----:B------:R-:W-:-:S05]  /*126e0*/  IMAD.MOV.U32 R11, RZ, RZ, R76 ;  /* 0x000000ffff0b7224 */ /* 0x000fca00078e004c */
[----:B------:R0:W3:Y:S04]  /*126f0*/  @!P2 LDG.E.U8 R13, desc[UR14][R10.64] ;  /* 0x0000000e0a0da981 */ /* 0x0000e8000c1e1100 */
[----:B--2---:R1:W-:Y:S04]  /*12700*/  STL [R1+0x1f0], R77 ;  /* 0x0001f04d01007387 */ /* 0x0043e80000100800 */
[----:B-1----:R-:W2:Y:S04]  /*12710*/  LDL.LU R77, [R1+0x1bf0] ;  /* 0x001bf000014d7983 */ /* 0x002ea80000300800 */
[----:B------:R1:W-:Y:S02]  /*12720*/  STL [R1+0xf50], R76 ;  /* 0x000f504c01007387 */ /* 0x0003e40000100800 */
[----:B-1----:R-:W-:-:S05]  /*12730*/  IADD3 R76, P6, PT, R12, R7, RZ ;  /* 0x000000070c4c7210 */ /* 0x002fca0007fde0ff */
[----:B0-----:R-:W-:Y:S02]  /*12740*/  IMAD.X R11, R9, 0x1, R8, P6 ;  /* 0x00000001090b7824 */ /* 0x001fe400030e0608 */
        /* <DEDUP_REMOVED lines=9> */
[-C--:B------:R-:W-:Y:S02]  /*127e0*/  @!P0 LOP3.LUT R11, R11, R10.reuse, RZ, 0x3c, !PT ;  /* 0x0000000a0b0b8212 */ /* 0x080fe400078e3cff */
[----:B------:R-:W-:Y:S01]  /*127f0*/  PRMT R74, RZ, 0x7610, R74 ;  /* 0x00007610ff4a7816 */ /* 0x000fe2000000004a */
[----:B---3--:R-:W-:Y:S04]  /*12800*/  STL [R1+0x1ec], R13 ;  /* 0x0001ec0d01007387 */ /* 0x008fe80000100800 */
[----:B------:R-:W-:Y:S04]  /*12810*/  STL [R1+0xf64], R15 ;  /* 0x000f640f01007387 */ /* 0x000fe80000100800 */
[----:B--2---:R-:W-:Y:S04]  /*12820*/  STL [R1+0x1e4], R75 ;  /* 0x0001e44b01007387 */ /* 0x004fe80000100800 */
        /* <DEDUP_REMOVED lines=9> */
[----:B------:R-:W-:-:S04]  /*128c0*/  IADD3 R15, P6, PT, R12, R5, RZ ;  /* 0x000000050c0f7210 */ /* 0x000fc80007fde0ff */
[----:B------:R0:W3:Y:S01]  /*128d0*/  @!P0 LDG.E.U8 R14, desc[UR14][R10.64] ;  /* 0x0000000e0a0e8981 */ /* 0x0000e2000c1e1100 */
[----:B------:R-:W-:-:S03]  /*128e0*/  VIADD R13, R59, 0xffffffae ;  /* 0xffffffae3b0d7836 */ /* 0x000fc60000000000 */
[----:B------:R-:W-:Y:S04]  /*128f0*/  STL [R1+0xf6c], R75 ;  /* 0x000f6c4b01007387 */ /* 0x000fe80000100800 */
[----:B------:R1:W-:Y:S04]  /*12900*/  STL [R1+0xf68], R76 ;  /* 0x000f684c01007387 */ /* 0x0003e80000100800 */
[----:B------:R-:W-:Y:S01]  /*12910*/  STL [R1+0xf74], R15 ;  /* 0x000f740f01007387 */ /* 0x000fe20000100800 */
[----:B------:R-:W-:Y:S01]  /*12920*/  ISETP.GE.U32.AND P2, PT, R13, 0x7fffff2f, PT ;  /* 0x7fffff2f0d00780c */ /* 0x000fe20003f46070 */
[----:B0-----:R-:W-:Y:S01]  /*12930*/  @!P0 IMAD.MOV.U32 R10, RZ, RZ, R15 ;  /* 0x000000ffff0a8224 */ /* 0x001fe200078e000f */
[----:B------:R-:W-:Y:S01]  /*12940*/  PRMT R13, RZ, 0x7610, R13 ;  /* 0x00007610ff0d7816 */ /* 0x000fe2000000000d */
[----:B--2---:R0:W-:Y:S04]  /*12950*/  STL [R1+0x1e0], R74 ;  /* 0x0001e04a01007387 */ /* 0x0041e80000100800 */
[----:B-1----:R-:W2:Y:S04]  /*12960*/  LDL.LU R76, [R1+0x1bec] ;  /* 0x001bec00014c7983 */ /* 0x002ea80000300800 */
[----:B------:R-:W2:Y:S01]  /*12970*/  LDL.LU R75, [R1+0x1be8] ;  /* 0x001be800014b7983 */ /* 0x000ea20000300800 */
[----:B0-----:R-:W-:-:S04]  /*12980*/  IMAD.X R74, R9, 0x1, R6, P6 ;  /* 0x00000001094a7824 */ /* 0x001fc800030e0606 */
[----:B------:R-:W-:-:S05]  /*12990*/  IMAD.MOV.U32 R11, RZ, RZ, R74 ;  /* 0x000000ffff0b7224 */ /* 0x000fca00078e004a */
[----:B------:R0:W2:Y:S04]  /*129a0*/  @!P0 LDG.E.U8 R13, desc[UR14][R10.64] ;  /* 0x0000000e0a0d8981 */ /* 0x0000a8000c1e1100 */
[----:B---3--:R1:W-:Y:S01]  /*129b0*/  STL [R1+0x1dc], R14 ;  /* 0x0001dc0e01007387 */ /* 0x0083e20000100800 */
[----:B------:R-:W-:-:S03]  /*129c0*/  PRMT R32, RZ, 0x7610, R32 ;  /* 0x00007610ff207816 */ /* 0x000fc60000000020 */
        /* <DEDUP_REMOVED lines=9> */
[----:B------:R0:W-:Y:S04]  /*12a60*/  STL [R1+0xf78], R11 ;  /* 0x000f780b01007387 */ /* 0x0001e80000100800 */
[----:B------:R0:W3:Y:S02]  /*12a70*/  @!P0 LDG.E.U8 R32, desc[UR14][R10.64] ;  /* 0x0000000e0a208981 */ /* 0x0000e4000c1e1100 */
[----:B0-----:R-:W-:-:S02]  /*12a80*/  IMAD.MOV.U32 R11, RZ, RZ, R15 ;  /* 0x000000ffff0b7224 */ /* 0x001fc400078e000f */
[----:B------:R-:W-:-:S05]  /*12a90*/  IMAD.X R10, R9, 0x1, R2, P6 ;  /* 0x00000001090a7824 */ /* 0x000fca00030e0602 */
[-C--:B------:R-:W-:Y:S02]  /*12aa0*/  @!P3 LOP3.LUT R11, R11, R10.reuse, RZ, 0x3c, !PT ;  /* 0x0000000a0b0bb212 */ /* 0x080fe400078e3cff */
[----:B------:R-:W-:Y:S02]  /*12ab0*/  IADD3 R74, P6, PT, R12, R3, RZ ;  /* 0x000000030c4a7210 */ /* 0x000fe40007fde0ff */
[----:B------:R-:W-:Y:S02]  /*12ac0*/  PRMT R68, RZ, 0x7610, R68 ;  /* 0x00007610ff447816 */ /* 0x000fe40000000044 */
[----:B------:R-:W-:Y:S01]  /*12ad0*/  PRMT R69, RZ, 0x7610, R69 ;  /* 0x00007610ff457816 */ /* 0x000fe20000000045 */
[----:B--2---:R-:W-:Y:S04]  /*12ae0*/  STL [R1+0x1d0], R13 ;  /* 0x0001d00d01007387 */ /* 0x004fe80000100800 */
[----:B------:R-:W-:Y:S04]  /*12af0*/  STL [R1+0xf84], R15 ;  /* 0x000f840f01007387 */ /* 0x000fe80000100800 */
[----:B------:R0:W-:Y:S02]  /*12b00*/  STL [R1+0xf80], R10 ;  /* 0x000f800a01007387 */ /* 0x0001e40000100800 */
[----:B0-----:R-:W-:Y:S01]  /*12b10*/  @!P3 LOP3.LUT R10, R11, R10, RZ, 0x3c, !PT ;  /* 0x0000000a0b0ab212 */ /* 0x001fe200078e3cff */
[----:B------:R-:W-:-:S03]  /*12b20*/  IMAD.X R15, R9, 0x1, R4, P6 ;  /* 0x00000001090f7824 */ /* 0x000fc600030e0604 */
[----:B------:R-:W-:-:S05]  /*12b30*/  @!P3 LOP3.LUT R11, R11, R10, RZ, 0x3c, !PT ;  /* 0x0000000a0b0bb212 */ /* 0x000fca00078e3cff */
[----:B------:R0:W2:Y:S02]  /*12b40*/  @!P3 LDG.E.U8 R68, desc[UR14][R10.64] ;  /* 0x0000000e0a44b981 */ /* 0x0000a4000c1e1100 */
[----:B0-----:R-:W-:Y:S02]  /*12b50*/  @!P3 IMAD.MOV.U32 R10, RZ, RZ, R74 ;  /* 0x000000ffff0ab224 */ /* 0x001fe400078e004a */
[----:B------:R-:W-:-:S05]  /*12b60*/  @!P3 IMAD.MOV.U32 R11, RZ, RZ, R15 ;  /* 0x000000ffff0bb224 */ /* 0x000fca00078e000f */
[----:B------:R0:W4:Y:S04]  /*12b70*/  @!P3 LDG.E.U8 R69, desc[UR14][R10.64] ;  /* 0x0000000e0a45b981 */ /* 0x000128000c1e1100 */
[----:B------:R-:W-:Y:S04]  /*12b80*/  STL [R1+0xf8c], R74 ;  /* 0x000f8c4a01007387 */ /* 0x000fe80000100800 */
[----:B---3--:R1:W-:Y:S01]  /*12b90*/  STL [R1+0x1c8], R32 ;  /* 0x0001c82001007387 */ /* 0x0083e20000100800 */
[----:B------:R-:W-:-:S03]  /*12ba0*/  VIADD R13, R59, 0xffffffad ;  /* 0xffffffad3b0d7836 */ /* 0x000fc60000000000 */
[----:B------:R3:W-:Y:S01]  /*12bb0*/  STL [R1+0xf88], R15 ;  /* 0x000f880f01007387 */ /* 0x0007e20000100800 */
[----:B-1----:R-:W-:-:S05]  /*12bc0*/  IADD3 R32, P6, PT, R12, R5, RZ ;  /* 0x000000050c207210 */ /* 0x002fca0007fde0ff */
[----:B------:R-:W-:Y:S01]  /*12bd0*/  STL [R1+0xf94], R32 ;  /* 0x000f942001007387 */ /* 0x000fe20000100800 */
[----:B------:R-:W-:Y:S01]  /*12be0*/  ISETP.GE.U32.AND P0, PT, R13, 0x7fffff2e, PT ;  /* 0x7fffff2e0d00780c */ /* 0x000fe20003f06070 */
[----:B0-----:R-:W-:Y:S01]  /*12bf0*/  @!P3 IMAD.MOV.U32 R10, RZ, RZ, R32 ;  /* 0x000000ffff0ab224 */ /* 0x001fe200078e0020 */
[----:B------:R-:W-:Y:S02]  /*12c00*/  PRMT R13, RZ, 0x7610, R13 ;  /* 0x00007610ff0d7816 */ /* 0x000fe4000000000d */
[----:B------:R-:W-:Y:S01]  /*12c10*/  PRMT R67, RZ, 0x7610, R67 ;  /* 0x00007610ff437816 */ /* 0x000fe20000000043 */
[----:B--2---:R0:W-:Y:S04]  /*12c20*/  STL [R1+0x30c], R68 ;  /* 0x00030c4401007387 */ /* 0x0041e80000100800 */
[----:B---3--:R-:W2:Y:S04]  /*12c30*/  LDL.LU R15, [R1+0x1be0] ;  /* 0x001be000010f7983 */ /* 0x008ea80000300800 */
[----:B------:R-:W3:Y:S01]  /*12c40*/  LDL.LU R74, [R1+0x1bdc] ;  /* 0x001bdc00014a7983 */ /* 0x000ee20000300800 */
        /* <DEDUP_REMOVED lines=65> */
[----:B------:R0:W-:Y:S04]  /*13060*/  STL [R1+0xfc4], R32 ;  /* 0x000fc42001007387 */ /* 0x0001e80000100800 */
[----:B------:R1:W-:Y:S01]  /*13070*/  STL [R1+0xfc0], R10 ;  /* 0x000fc00a01007387 */ /* 0x0003e20000100800 */
[----:B0-----:R-:W-:-:S02]  /*13080*/  IADD3 R32, P6, PT, R12, R3, RZ ;  /* 0x000000030c207210 */ /* 0x001fc40007fde0ff */
[----:B-1----:R-:W-:-:S03]  /*13090*/  @!P1 LOP3.LUT R10, R11, R10, RZ, 0x3c, !PT ;  /* 0x0000000a0b0a9212 */ /* 0x002fc600078e3cff */
[----:B------:R-:W-:Y:S01]  /*130a0*/  STL [R1+0xfcc], R32 ;  /* 0x000fcc2001007387 */ /* 0x000fe20000100800 */
        /* <DEDUP_REMOVED lines=39> */
[----:B---3--:R-:W-:Y:S04]  /*13320*/  STL [R1+0x20], R13 ;  /* 0x0000200d01007387 */ /* 0x008fe80000100800 */
[----:B------:R-:W-:Y:S04]  /*13330*/  STL [R1+0xfe4], R61 ;  /* 0x000fe43d01007387 */ /* 0x000fe80000100800 */
[----:B------:R0:W-:Y:S04]  /*13340*/  STL [R1+0xfe0], R10 ;  /* 0x000fe00a01007387 */ /* 0x0001e80000100800 */
[----:B------:R-:W-:Y:S01]  /*13350*/  STL [R1+0xfec], R88 ;  /* 0x000fec5801007387 */ /* 0x000fe20000100800 */
[----:B0-----:R-:W-:-:S04]  /*13360*/  @!P2 LOP3.LUT R10, R11, R10, RZ, 0x3c, !PT ;  /* 0x0000000a0b0aa212 */ /* 0x001fc800078e3cff */
[----:B------:R-:W-:-:S05]  /*13370*/  @!P2 LOP3.LUT R11, R11, R10, RZ, 0x3c, !PT ;  /* 0x0000000a0b0ba212 */ /* 0x000fca00078e3cff */
[----:B------:R0:W3:Y:S04]  /*13380*/  @!P2 LDG.E.U8 R62, desc[UR14][R10.64] ;  /* 0x0000000e0a3ea981 */ /* 0x0000e8000c1e1100 */
[----:B--2---:R1:W-:Y:S01]  /*13390*/  STL [R1+0x1c], R82 ;  /* 0x00001c5201007387 */ /* 0x0043e20000100800 */
[----:B0-----:R-:W-:Y:S02]  /*133a0*/  @!P2 IMAD.MOV.U32 R10, RZ, RZ, R88 ;  /* 0x000000ffff0aa224 */ /* 0x001fe400078e0058 */
[----:B-1----:R-:W-:-:S04]  /*133b0*/  IMAD.X R82, R9, 0x1, R4, P6 ;  /* 0x0000000109527824 */ /* 0x002fc800030e0604 */
[----:B------:R-:W-:-:S05]  /*133c0*/  @!P2 IMAD.MOV.U32 R11, RZ, RZ, R82 ;  /* 0x000000ffff0ba224 */ /* 0x000fca00078e0052 */
[----:B------:R0:W2:Y:S01]  /*133d0*/  @!P2 LDG.E.U8 R60, desc[UR14][R10.64] ;  /* 0x0000000e0a3ca981 */ /* 0x0000a2000c1e1100 */
[----:B------:R-:W-:Y:S01]  /*133e0*/  IADD3 R61, P6, PT, R12, R5, RZ ;  /* 0x000000050c3d7210 */ /* 0x000fe20007fde0ff */
[----:B------:R-:W-:Y:S02]  /*133f0*/  VIADD R13, R59, 0xffffffaa ;  /* 0xffffffaa3b0d7836 */ /* 0x000fe40000000000 */
[----:B------:R-:W-:Y:S04]  /*13400*/  STL [R1+0xfe8], R82 ;  /* 0x000fe85201007387 */ /* 0x000fe80000100800 */
[----:B------:R-:W-:Y:S01]  /*13410*/  STL [R1+0xff4], R61 ;  /* 0x000ff43d01007387 */ /* 0x000fe20000100800 */
[----:B------:R-:W-:Y:S01]  /*13420*/  ISETP.GE.U32.AND P1, PT, R13, 0x7fffff2b, PT ;  /* 0x7fffff2b0d00780c */ /* 0x000fe20003f26070 */
[----:B0-----:R-:W-:Y:S01]  /*13430*/  @!P2 IMAD.MOV.U32 R10, RZ, RZ, R61 ;  /* 0x000000ffff0aa224 */ /* 0x001fe200078e003d */
[----:B------:R-:W-:-:S02]  /*13440*/  PRMT R13, RZ, 0x7610, R13 ;  /* 0x00007610ff0d7816 */ /* 0x000fc4000000000d */
[----:B------:R-:W-:Y:S02]  /*13450*/  PRMT R57, RZ, 0x7610, R57 ;  /* 0x00007610ff397816 */ /* 0x000fe40000000039 */
[----:B------:R-:W-:Y:S02]  /*13460*/  PRMT R58, RZ, 0x7610, R58 ;  /* 0x00007610ff3a7816 */ /* 0x000fe4000000003a */
[----:B------:R-:W-:Y:S01]  /*13470*/  PRMT R55, RZ, 0x7610, R55 ;  /* 0x00007610ff377816 */ /* 0x000fe20000000037 */
[----:B---3--:R0:W-:Y:S02]  /*13480*/  STL [R1+0x18], R62 ;  /* 0x0000183e01007387 */ /* 0x0081e40000100800 */
[----:B0-----:R-:W-:-:S04]  /*13490*/  IMAD.X R62, R9, 0x1, R6, P6 ;  /* 0x00000001093e7824 */ /* 0x001fc800030e0606 */
[----:B------:R-:W-:-:S05]  /*134a0*/  @!P2 IMAD.MOV.U32 R11, RZ, RZ, R62 ;  /* 0x000000ffff0ba224 */ /* 0x000fca00078e003e */
[----:B------:R0:W3:Y:S04]  /*134b0*/  @!P2 LDG.E.U8 R13, desc[UR14][R10.64] ;  /* 0x0000000e0a0da981 */ /* 0x0000e8000c1e1100 */
[----:B--2---:R1:W-:Y:S04]  /*134c0*/  STL [R1+0x14], R60 ;  /* 0x0000143c01007387 */ /* 0x0043e80000100800 */
[----:B------:R2:W-:Y:S01]  /*134d0*/  STL [R1+0xff0], R62 ;  /* 0x000ff03e01007387 */ /* 0x0005e20000100800 */
[----:B-1----:R-:W-:Y:S01]  /*134e0*/  IADD3 R60, P6, PT, R12, R7, RZ ;  /* 0x000000070c3c7210 */ /* 0x002fe20007fde0ff */
[----:B------:R-:W-:-:S04]  /*134f0*/  IMAD R12, R16, 0x52, RZ ;  /* 0x00000052100c7824 */ /* 0x000fc800078e02ff */
[----:B------:R-:W-:Y:S01]  /*13500*/  IMAD.X R61, R9, 0x1, R8, P6 ;  /* 0x00000001093d7824 */ /* 0x000fe200030e0608 */
[----:B------:R-:W-:Y:S02]  /*13510*/  SHF.R.S32.HI R9, RZ, 0x1f, R12 ;  /* 0x0000001fff097819 */ /* 0x000fe4000001140c */
[----:B--2---:R-:W-:Y:S01]  /*13520*/  IADD3 R62, P6, PT, R12, R0, RZ ;  /* 0x000000000c3e7210 */ /* 0x004fe20007fde0ff */
[----:B0-----:R-:W-:Y:S02]  /*13530*/  @!P2 IMAD.MOV.U32 R10, RZ, RZ, R60 ;  /* 0x000000ffff0aa224 */ /* 0x001fe400078e003c */
[----:B------:R-:W-:Y:S01]  /*13540*/  @!P2 IMAD.MOV.U32 R11, RZ, RZ, R61 ;  /* 0x000000ffff0ba224 */ /* 0x000fe200078e003d */
[----:B------:R0:W-:Y:S01]  /*13550*/  STL [R1+0xffc], R60 ;  /* 0x000ffc3c01007387 */ /* 0x0001e20000100800 */
[----:B------:R-:W-:-:S03]  /*13560*/  IMAD.X R88, R9, 0x1, R2, P6 ;  /* 0x0000000109587824 */ /* 0x000fc600030e0602 */
[----:B------:R1:W2:Y:S01]  /*13570*/  @!P2 LDG.E.U8 R57, desc[UR14][R10.64] ;  /* 0x0000000e0a39a981 */ /* 0x0002a2000c1e1100 */
[----:B0-----:R-:W-:-:S03]  /*13580*/  IADD3 R60, P6, PT, R12, R3, RZ ;  /* 0x000000030c3c7210 */ /* 0x001fc60007fde0ff */
[----:B------:R0:W-:Y:S01]  /*13590*/  STL [R1+0xff8], R61 ;  /* 0x000ff83d01007387 */ /* 0x0001e20000100800 */
[----:B-1----:R-:W-:Y:S02]  /*135a0*/  @!P0 IMAD.MOV.U32 R10, RZ, RZ, R62 ;  /* 0x000000ffff0a8224 */ /* 0x002fe400078e003e */
[----:B------:R-:W-:Y:S02]  /*135b0*/  @!P0 IMAD.MOV.U32 R11, RZ, RZ, R88 ;  /* 0x000000ffff0b8224 */ /* 0x000fe400078e0058 */
[----:B0-----:R-:W-:-:S03]  /*135c0*/  IMAD.X R61, R9, 0x1, R4, P6 ;  /* 0x00000001093d7824 */ /* 0x001fc600030e0604 */
[----:B------:R0:W4:Y:S02]  /*135d0*/  @!P0 LDG.E.U8 R58, desc[UR14][R10.64] ;  /* 0x0000000e0a3a8981 */ /* 0x000124000c1e1100 */
[----:B0-----:R-:W-:Y:S02]  /*135e0*/  @!P0 IMAD.MOV.U32 R10, RZ, RZ, R60 ;  /* 0x000000ffff0a8224 */ /* 0x001fe400078e003c */
[----:B------:R-:W-:-:S05]  /*135f0*/  @!P0 IMAD.MOV.U32 R11, RZ, RZ, R61 ;  /* 0x000000ffff0b8224 */ /* 0x000fca00078e003d */
[----:B------:R0:W4:Y:S01]  /*13600*/  @!P0 LDG.E.U8 R55, desc[UR14][R10.64] ;  /* 0x0000000e0a378981 */ /* 0x000122000c1e1100 */
[----:B------:R-:W-:Y:S02]  /*13610*/  PRMT R93, RZ, 0x7610, R93 ;  /* 0x00007610ff5d7816 */ /* 0x000fe4000000005d */
[----:B------:R-:W-:Y:S02]  /*13620*/  PRMT R56, RZ, 0x7610, R56 ;  /* 0x00007610ff387816 */ /* 0x000fe40000000038 */
[----:B------:R-:W-:Y:S01]  /*13630*/  PRMT R54, RZ, 0x7610, R54 ;  /* 0x00007610ff367816 */ /* 0x000fe20000000036 */
[----:B---3--:R1:W-:Y:S04]  /*13640*/  STL [R1+0x10], R13 ;  /* 0x0000100d01007387 */ /* 0x0083e80000100800 */
[----:B------:R-:W-:Y:S04]  /*13650*/  STL [R1+0x1004], R62 ;  /* 0x0010043e01007387 */ /* 0x000fe80000100800 */
[----:B------:R-:W-:Y:S04]  /*13660*/  STL [R1+0x1000], R88 ;  /* 0x0010005801007387 */ /* 0x000fe80000100800 */
[----:B------:R-:W-:Y:S01]  /*13670*/  STL [R1+0x100c], R60 ;  /* 0x00100c3c01007387 */ /* 0x000fe20000100800 */
[----:B-1----:R-:W-:-:S05]  /*13680*/  VIADD R13, R59, 0xffffffa9 ;  /* 0xffffffa93b0d7836 */ /* 0x002fca0000000000 */
[----:B------:R-:W-:Y:S02]  /*13690*/  ISETP.GE.U32.AND P2, PT, R13, 0x7fffff2a, PT ;  /* 0x7fffff2a0d00780c */ /* 0x000fe40003f46070 */
[----:B------:R-:W-:Y:S01]  /*136a0*/  PRMT R13, RZ, 0x7610, R13 ;  /* 0x00007610ff0d7816 */ /* 0x000fe2000000000d */
[----:B--2---:R1:W-:Y:S04]  /*136b0*/  STL [R1+0xc], R57 ;  /* 0x00000c3901007387 */ /* 0x0043e80000100800 */
[----:B------:R-:W-:Y:S01]  /*136c0*/  STL [R1+0x1008], R61 ;  /* 0x0010083d01007387 */ /* 0x000fe20000100800 */
[----:B-1----:R-:W-:-:S05]  /*136d0*/  IADD3 R57, P6, PT, R12, R5, RZ ;  /* 0x000000050c397210 */ /* 0x002fca0007fde0ff */
[----:B------:R-:W-:Y:S04]  /*136e0*/  STL [R1+0x1014], R57 ;  /* 0x0010143901007387 */ /* 0x000fe80000100800 */
[----:B----4-:R1:W-:Y:S01]  /*136f0*/  STL [R1+0x8], R58 ;  /* 0x0000083a01007387 */ /* 0x0103e20000100800 */
[----:B0-----:R-:W-:Y:S02]  /*13700*/  @!P0 IMAD.MOV.U32 R10, RZ, RZ, R57 ;  /* 0x000000ffff0a8224 */ /* 0x001fe400078e0039 */
[----:B-1----:R-:W-:Y:S01]  /*13710*/  IMAD.X R58, R9, 0x1, R6, P6 ;  /* 0x00000001093a7824 */ /* 0x002fe200030e0606 */
[----:B------:R0:W-:Y:S03]  /*13720*/  STL [R1+0x4], R55 ;  /* 0x0000043701007387 */ /* 0x0001e60000100800 */
[----:B------:R-:W-:Y:S01]  /*13730*/  @!P0 IMAD.MOV.U32 R11, RZ, RZ, R58 ;  /* 0x000000ffff0b8224 */ /* 0x000fe200078e003a */
[----:B0-----:R-:W-:Y:S01]  /*13740*/  IADD3 R55, P6, PT, R12, R7, RZ ;  /* 0x000000070c377210 */ /* 0x001fe20007fde0ff */
[----:B------:R-:W-:-:S03]  /*13750*/  IMAD R12, R16, 0x53, RZ ;  /* 0x00000053100c7824 */ /* 0x000fc600078e02ff */
[----:B------:R0:W2:Y:S01]  /*13760*/  @!P0 LDG.E.U8 R13, desc[UR14][R10.64] ;  /* 0x0000000e0a0d8981 */ /* 0x0000a2000c1e1100 */
[----:B------:R-:W-:Y:S01]  /*13770*/  IMAD.X R57, R9, 0x1, R8, P6 ;  /* 0x0000000109397824 */ /* 0x000fe200030e0608 */
[----:B------:R-:W-:Y:S02]  /*13780*/  SHF.R.S32.HI R9, RZ, 0x1f, R12 ;  /* 0x0000001fff097819 */ /* 0x000fe4000001140c */
[----:B------:R-:W-:Y:S01]  /*13790*/  IADD3 R60, P6, PT, R12, R0, RZ ;  /* 0x000000000c3c7210 */ /* 0x000fe20007fde0ff */
[----:B------:R-:W-:Y:S01]  /*137a0*/  STL [R1+0x1010], R58 ;  /* 0x0010103a01007387 */ /* 0x000fe20000100800 */
[----:B0-----:R-:W-:-:S03]  /*137b0*/  @!P0 IMAD.MOV.U32 R10, RZ, RZ, R55 ;  /* 0x000000ffff0a8224 */ /* 0x001fc600078e0037 */
[----:B------:R-:W-:Y:S01]  /*137c0*/  STL [R1+0x101c], R55 ;  /* 0x00101c3701007387 */ /* 0x000fe20000100800 */
[----:B------:R-:W-:Y:S02]  /*137d0*/  @!P0 IMAD.MOV.U32 R11, RZ, RZ, R57 ;  /* 0x000000ffff0b8224 */ /* 0x000fe400078e0039 */
[----:B------:R-:W-:Y:S01]  /*137e0*/  IMAD.X R61, R9, 0x1, R2, P6 ;  /* 0x00000001093d7824 */ /* 0x000fe200030e0602 */
[----:B------:R0:W-:Y:S04]  /*137f0*/  STL [R1+0x1018], R57 ;  /* 0x0010183901007387 */ /* 0x0001e80000100800 */
[----:B------:R1:W3:Y:S01]  /*13800*/  @!P0 LDG.E.U8 R93, desc[UR14][R10.64] ;  /* 0x0000000e0a5d8981 */ /* 0x0002e2000c1e1100 */
[----:B0-----:R-:W-:Y:S01]  /*13810*/  IADD3 R57, P6, PT, R12, R3, RZ ;  /* 0x000000030c397210 */ /* 0x001fe20007fde0ff */
[----:B-1----:R-:W-:-:S02]  /*13820*/  @!P3 IMAD.MOV.U32 R10, RZ, RZ, R60 ;  /* 0x000000ffff0ab224 */ /* 0x002fc400078e003c */
[----:B------:R-:W-:Y:S02]  /*13830*/  @!P3 IMAD.MOV.U32 R11, RZ, RZ, R61 ;  /* 0x000000ffff0bb224 */ /* 0x000fe400078e003d */
[----:B------:R-:W-:-:S03]  /*13840*/  IMAD.X R58, R9, 0x1, R4, P6 ;  /* 0x00000001093a7824 */ /* 0x000fc600030e0604 */
[----:B------:R0:W4:Y:S02]  /*13850*/  @!P3 LDG.E.U8 R56, desc[UR14][R10.64] ;  /* 0x0000000e0a38b981 */ /* 0x000124000c1e1100 */
[----:B0-----:R-:W-:Y:S02]  /*13860*/  @!P3 IMAD.MOV.U32 R10, RZ, RZ, R57 ;  /* 0x000000ffff0ab224 */ /* 0x001fe400078e0039 */
[----:B------:R-:W-:-:S05]  /*13870*/  @!P3 IMAD.MOV.U32 R11, RZ, RZ, R58 ;  /* 0x000000ffff0bb224 */ /* 0x000fca00078e003a */
[----:B------:R0:W4:Y:S01]  /*13880*/  @!P3 LDG.E.U8 R54, desc[UR14][R10.64] ;  /* 0x0000000e0a36b981 */ /* 0x000122000c1e1100 */
[----:B------:R-:W-:Y:S02]  /*13890*/  IADD3 R55, P6, PT, R12, R5, RZ ;  /* 0x000000050c377210 */ /* 0x000fe40007fde0ff */
[----:B------:R-:W-:-:S03]  /*138a0*/  PRMT R52, RZ, 0x7610, R52 ;  /* 0x00007610ff347816 */ /* 0x000fc60000000034 */
[----:B0-----:R-:W-:Y:S01]  /*138b0*/  @!P3 IMAD.MOV.U32 R10, RZ, RZ, R55 ;  /* 0x000000ffff0ab224 */ /* 0x001fe200078e0037 */
[----:B------:R-:W-:Y:S02]  /*138c0*/  PRMT R53, RZ, 0x7610, R53 ;  /* 0x00007610ff357816 */ /* 0x000fe40000000035 */
[----:B------:R-:W-:Y:S01]  /*138d0*/  PRMT R51, RZ, 0x7610, R51 ;  /* 0x00007610ff337816 */ /* 0x000fe20000000033 */
[----:B--2---:R0:W-:Y:S04]  /*138e0*/  STL [R1], R13 ;  /* 0x0000000d01007387 */ /* 0x0041e80000100800 */
[----:B------:R-:W-:Y:S01]  /*138f0*/  STL [R1+0x1024], R60 ;  /* 0x0010243c01007387 */ /* 0x000fe20000100800 */
[----:B0-----:R-:W-:-:S03]  /*13900*/  VIADD R13, R59, 0xffffffa8 ;  /* 0xffffffa83b0d7836 */ /* 0x001fc60000000000 */
[----:B---3--:R-:W-:Y:S04]  /*13910*/  STL [R1+0x1a9c], R93 ;  /* 0x001a9c5d01007387 */ /* 0x008fe80000100800 */
[----:B------:R-:W-:Y:S04]  /*13920*/  STL [R1+0x1020], R61 ;  /* 0x0010203d01007387 */ /* 0x000fe80000100800 */
[----:B------:R-:W-:Y:S04]  /*13930*/  STL [R1+0x102c], R57 ;  /* 0x00102c3901007387 */ /* 0x000fe80000100800 */
[----:B------:R-:W-:Y:S04]  /*13940*/  STL [R1+0x1028], R58 ;  /* 0x0010283a01007387 */ /* 0x000fe80000100800 */
[----:B------:R-:W-:Y:S01]  /*13950*/  STL [R1+0x1034], R55 ;  /* 0x0010343701007387 */ /* 0x000fe20000100800 */
[----:B------:R-:W-:-:S03]  /*13960*/  ISETP.GE.U32.AND P0, PT, R13, 0x7fffff29, PT ;  /* 0x7fffff290d00780c */ /* 0x000fc60003f06070 */
[----:B----4-:R0:W-:Y:S01]  /*13970*/  STL [R1+0x1ac], R56 ;  /* 0x0001ac3801007387 */ /* 0x0101e20000100800 */
[----:B------:R-:W-:Y:S01]  /*13980*/  PRMT R13, RZ, 0x7610, R13 ;  /* 0x00007610ff0d7816 */ /* 0x000fe2000000000d */
[----:B0-----:R-:W-:Y:S02]  /*13990*/  IMAD.X R56, R9, 0x1, R6, P6 ;  /* 0x0000000109387824 */ /* 0x001fe400030e0606 */
[----:B------:R0:W-:Y:S02]  /*139a0*/  STL [R1+0x1a8], R54 ;  /* 0x0001a83601007387 */ /* 0x0001e40000100800 */
[----:B------:R-:W-:Y:S02]  /*139b0*/  @!P3 IMAD.MOV.U32 R11, RZ, RZ, R56 ;  /* 0x000000ffff0bb224 */ /* 0x000fe400078e0038 */
[----:B------:R1:W-:Y:S04]  /*139c0*/  STL [R1+0x1030], R56 ;  /* 0x0010303801007387 */ /* 0x0003e80000100800 */
[----:B------:R2:W3:Y:S01]  /*139d0*/  @!P3 LDG.E.U8 R13, desc[UR14][R10.64] ;  /* 0x0000000e0a0db981 */ /* 0x0004e2000c1e1100 */
[----:B0-----:R-:W-:Y:S01]  /*139e0*/  IADD3 R54, P6, PT, R12, R7, RZ ;  /* 0x000000070c367210 */ /* 0x001fe20007fde0ff */
[----:B------:R-:W-:-:S04]  /*139f0*/  IMAD R12, R16, 0x54, RZ ;  /* 0x00000054100c7824 */ /* 0x000fc800078e02ff */
[----:B------:R-:W-:Y:S01]  /*13a00*/  IMAD.X R55, R9, 0x1, R8, P6 ;  /* 0x0000000109377824 */ /* 0x000fe200030e0608 */
[----:B------:R-:W-:Y:S02]  /*13a10*/  SHF.R.S32.HI R9, RZ, 0x1f, R12 ;  /* 0x0000001fff097819 */ /* 0x000fe4000001140c */
[----:B-1----:R-:W-:Y:S01]  /*13a20*/  IADD3 R56, P6, PT, R12, R0, RZ ;  /* 0x000000000c387210 */ /* 0x002fe20007fde0ff */
[----:B--2---:R-:W-:Y:S02]  /*13a30*/  @!P3 IMAD.MOV.U32 R10, RZ, RZ, R54 ;  /* 0x000000ffff0ab224 */ /* 0x004fe400078e0036 */
        /* <DEDUP_REMOVED lines=20> */
[----:B-1----:R-:W-:-:S03]  /*13b80*/  VIADD R13, R59, 0xffffffa7 ;  /* 0xffffffa73b0d7836 */ /* 0x002fc60000000000 */
[----:B--2---:R1:W-:Y:S04]  /*13b90*/  STL [R1+0x1a0], R52 ;  /* 0x0001a03401007387 */ /* 0x0043e80000100800 */
[----:B------:R-:W-:Y:S01]  /*13ba0*/  STL [R1+0x1048], R55 ;  /* 0x0010483701007387 */ /* 0x000fe20000100800 */
[----:B-1----:R-:W-:-:S05]  /*13bb0*/  IADD3 R52, P6, PT, R12, R5, RZ ;  /* 0x000000050c347210 */ /* 0x002fca0007fde0ff */
[----:B------:R-:W-:Y:S01]  /*13bc0*/  STL [R1+0x1054], R52 ;  /* 0x0010543401007387 */ /* 0x000fe20000100800 */
[----:B------:R-:W-:-:S03]  /*13bd0*/  ISETP.GE.U32.AND P3, PT, R13, 0x7fffff28, PT ;  /* 0x7fffff280d00780c */ /* 0x000fc60003f66070 */
[----:B----4-:R1:W-:Y:S01]  /*13be0*/  STL [R1+0x19c], R53 ;  /* 0x00019c3501007387 */ /* 0x0103e20000100800 */
[----:B------:R-:W-:Y:S01]  /*13bf0*/  PRMT R13, RZ, 0x7610, R13 ;  /* 0x00007610ff0d7816 */ /* 0x000fe2000000000d */
[----:B0-----:R-:W-:Y:S02]  /*13c00*/  @!P4 IMAD.MOV.U32 R10, RZ, RZ, R52 ;  /* 0x000000ffff0ac224 */ /* 0x001fe400078e0034 */
[----:B-1----:R-:W-:Y:S01]  /*13c10*/  IMAD.X R53, R9, 0x1, R6, P6 ;  /* 0x0000000109357824 */ /* 0x002fe200030e0606 */
[----:B------:R0:W-:Y:S03]  /*13c20*/  STL [R1+0x198], R51 ;  /* 0x0001983301007387 */ /* 0x0001e60000100800 */
[----:B------:R-:W-:Y:S01]  /*13c30*/  @!P4 IMAD.MOV.U32 R11, RZ, RZ, R53 ;  /* 0x000000ffff0bc224 */ /* 0x000fe200078e0035 */
        /* <DEDUP_REMOVED lines=101> */
[----:B------:R-:W-:-:S03]  /*14290*/  PRMT R40, RZ, 0x7610, R40 ;  /* 0x00007610ff287816 */ /* 0x000fc60000000028 */
        /* <DEDUP_REMOVED lines=15> */
[----:B------:R-:W-:-:S05]  /*14390*/  @!P0 IMAD.MOV.U32 R11, RZ, RZ, R44 ;  /* 0x000000ffff0b8224 */ /* 0x000fca00078e002c */
[----:B------:R1:W2:Y:S01]  /*143a0*/  @!P0 LDG.E.U8 R13, desc[UR14][R10.64] ;  /* 0x0000000e0a0d8981 */ /* 0x0002a2000c1e1100 */
[----:B0-----:R-:W-:-:S05]  /*143b0*/  IADD3 R42, P6, PT, R12, R7, RZ ;  /* 0x000000070c2a7210 */ /* 0x001fca0007fde0ff */
[----:B------:R-:W-:Y:S02]  /*143c0*/  IMAD.X R43, R9, 0x1, R8, P6 ;  /* 0x00000001092b7824 */ /* 0x000fe400030e0608 */
[----:B-1----:R-:W-:Y:S02]  /*143d0*/  @!P0 IMAD.MOV.U32 R10, RZ, RZ, R42 ;  /* 0x000000ffff0a8224 */ /* 0x002fe400078e002a */
[----:B------:R-:W-:-:S05]  /*143e0*/  @!P0 IMAD.MOV.U32 R11, RZ, RZ, R43 ;  /* 0x000000ffff0b8224 */ /* 0x000fca00078e002b */
[----:B------:R0:W3:Y:S01]  /*143f0*/  @!P0 LDG.E.U8 R40, desc[UR14][R10.64] ;  /* 0x0000000e0a288981 */ /* 0x0000e2000c1e1100 */
[----:B------:R-:W-:-:S03]  /*14400*/  IMAD R12, R16, 0x58, RZ ;  /* 0x00000058100c7824 */ /* 0x000fc600078e02ff */
[----:B------:R1:W-:Y:S02]  /*14410*/  STL [R1+0x10b0], R44 ;  /* 0x0010b02c01007387 */ /* 0x0003e40000100800 */
[----:B------:R-:W-:Y:S02]  /*14420*/  SHF.R.S32.HI R9, RZ, 0x1f, R12 ;  /* 0x0000001fff097819 */ /* 0x000fe4000001140c */
[----:B------:R-:W-:Y:S01]  /*14430*/  STL [R1+0x10bc], R42 ;  /* 0x0010bc2a01007387 */ /* 0x000fe20000100800 */
[----:B-1----:R-:W-:-:S03]  /*14440*/  IADD3 R44, P6, PT, R12, R0, RZ ;  /* 0x000000000c2c7210 */ /* 0x002fc60007fde0ff */
[----:B------:R-:W-:Y:S01]  /*14450*/  STL [R1+0x10b8], R43 ;  /* 0x0010b82b01007387 */ /* 0x000fe20000100800 */
[----:B------:R-:W-:Y:S01]  /*14460*/  PRMT R92, RZ, 0x7610, R92 ;  /* 0x00007610ff5c7816 */ /* 0x000fe2000000005c */
[----:B------:R-:W-:Y:S02]  /*14470*/  IMAD.X R45, R9, 0x1, R2, P6 ;  /* 0x00000001092d7824 */ /* 0x000fe400030e0602 */
[----:B0-----:R-:W-:Y:S02]  /*14480*/  @!P3 IMAD.MOV.U32 R10, RZ, RZ, R44 ;  /* 0x000000ffff0ab224 */ /* 0x001fe400078e002c */
[----:B------:R-:W-:Y:S01]  /*14490*/  @!P3 IMAD.MOV.U32 R11, RZ, RZ, R45 ;  /* 0x000000ffff0bb224 */ /* 0x000fe200078e002d */
[----:B------:R-:W-:-:S04]  /*144a0*/  PRMT R91, RZ, 0x7610, R91 ;  /* 0x00007610ff5b7816 */ /* 0x000fc8000000005b */
[----:B------:R0:W4:Y:S01]  /*144b0*/  @!P3 LDG.E.U8 R92, desc[UR14][R10.64] ;  /* 0x0000000e0a5cb981 */ /* 0x000122000c1e1100 */
[----:B------:R-:W-:-:S03]  /*144c0*/  PRMT R90, RZ, 0x7610, R90 ;  /* 0x00007610ff5a7816 */ /* 0x000fc6000000005a */
[----:B--2---:R1:W-:Y:S04]  /*144d0*/  STL [R1+0x26c], R13 ;  /* 0x00026c0d01007387 */ /* 0x0043e80000100800 */
[----:B------:R-:W-:Y:S01]  /*144e0*/  STL [R1+0x10c4], R44 ;  /* 0x0010c42c01007387 */ /* 0x000fe20000100800 */
[----:B-1----:R-:W-:-:S03]  /*144f0*/  VIADD R13, R59, 0xffffffa3 ;  /* 0xffffffa33b0d7836 */ /* 0x002fc60000000000 */
[----:B---3--:R1:W-:Y:S02]  /*14500*/  STL [R1+0x258], R40 ;  /* 0x0002582801007387 */ /* 0x0083e40000100800 */
[----:B-1----:R-:W-:-:S05]  /*14510*/  IADD3 R40, P6, PT, R12, R3, RZ ;  /* 0x000000030c287210 */ /* 0x002fca0007fde0ff */
[----:B------:R-:W-:Y:S01]  /*14520*/  IMAD.X R43, R9, 0x1, R4, P6 ;  /* 0x00000001092b7824 */ /* 0x000fe200030e0604 */
[----:B------:R-:W-:Y:S01]  /*14530*/  IADD3 R42, P6, PT, R12, R5, RZ ;  /* 0x000000050c2a7210 */ /* 0x000fe20007fde0ff */
[----:B0-----:R-:W-:Y:S02]  /*14540*/  @!P3 IMAD.MOV.U32 R10, RZ, RZ, R40 ;  /* 0x000000ffff0ab224 */ /* 0x001fe400078e0028 */
[----:B------:R-:W-:Y:S01]  /*14550*/  @!P3 IMAD.MOV.U32 R11, RZ, RZ, R43 ;  /* 0x000000ffff0bb224 */ /* 0x000fe200078e002b */
[----:B------:R-:W-:Y:S01]  /*14560*/  ISETP.GE.U32.AND P0, PT, R13, 0x7fffff24, PT ;  /* 0x7fffff240d00780c */ /* 0x000fe20003f06070 */
[----:B------:R-:W-:-:S03]  /*14570*/  IMAD.X R13, R9, 0x1, R6, P6 ;  /* 0x00000001090d7824 */ /* 0x000fc600030e0606 */
[----:B------:R0:W2:Y:S02]  /*14580*/  @!P3 LDG.E.U8 R91, desc[UR14][R10.64] ;  /* 0x0000000e0a5bb981 */ /* 0x0000a4000c1e1100 */
[----:B0-----:R-:W-:Y:S02]  /*14590*/  @!P3 IMAD.MOV.U32 R10, RZ, RZ, R42 ;  /* 0x000000ffff0ab224 */ /* 0x001fe400078e002a */
[----:B------:R-:W-:-:S05]  /*145a0*/  @!P3 IMAD.MOV.U32 R11, RZ, RZ, R13 ;  /* 0x000000ffff0bb224 */ /* 0x000fca00078e000d */
[----:B------:R0:W3:Y:S04]  /*145b0*/  @!P3 LDG.E.U8 R90, desc[UR14][R10.64] ;  /* 0x0000000e0a5ab981 */ /* 0x0000e8000c1e1100 */
[----:B------:R-:W-:Y:S04]  /*145c0*/  STL [R1+0x10c0], R45 ;  /* 0x0010c02d01007387 */ /* 0x000fe80000100800 */
[----:B------:R1:W-:Y:S04]  /*145d0*/  STL [R1+0x10cc], R40 ;  /* 0x0010cc2801007387 */ /* 0x0003e80000100800 */
[----:B------:R-:W-:Y:S01]  /*145e0*/  STL [R1+0x10c8], R43 ;  /* 0x0010c82b01007387 */ /* 0x000fe20000100800 */
[----:B-1----:R-:W-:Y:S01]  /*145f0*/  IADD3 R40, P6, PT, R12, R7, RZ ;  /* 0x000000070c287210 */ /* 0x002fe20007fde0ff */
[----:B------:R-:W-:-:S02]  /*14600*/  IMAD R12, R16, 0x59, RZ ;  /* 0x00000059100c7824 */ /* 0x000fc400078e02ff */
[----:B----4-:R-:W-:Y:S04]  /*14610*/  STL [R1+0x1b50], R92 ;  /* 0x001b505c01007387 */ /* 0x010fe80000100800 */
[----:B------:R1:W-:Y:S01]  /*14620*/  STL [R1+0x10d4], R42 ;  /* 0x0010d42a01007387 */ /* 0x0003e20000100800 */
[----:B------:R-:W-:Y:S01]  /*14630*/  PRMT R89, RZ, 0x7610, R89 ;  /* 0x00007610ff597816 */ /* 0x000fe20000000059 */
[----:B0-----:R-:W-:Y:S02]  /*14640*/  @!P3 IMAD.MOV.U32 R10, RZ, RZ, R40 ;  /* 0x000000ffff0ab224 */ /* 0x001fe400078e0028 */
[----:B-1----:R-:W-:Y:S01]  /*14650*/  IMAD.X R42, R9, 0x1, R8, P6 ;  /* 0x00000001092a7824 */ /* 0x002fe200030e0608 */
[----:B------:R-:W-:Y:S02]  /*14660*/  SHF.R.S32.HI R9, RZ, 0x1f, R12 ;  /* 0x0000001fff097819 */ /* 0x000fe4000001140c */
[----:B------:R-:W-:Y:S01]  /*14670*/  IADD3 R44, P6, PT, R12, R0, RZ ;  /* 0x000000000c2c7210 */ /* 0x000fe20007fde0ff */
[----:B------:R-:W-:Y:S01]  /*14680*/  @!P3 IMAD.MOV.U32 R11, RZ, RZ, R42 ;  /* 0x000000ffff0bb224 */ /* 0x000fe200078e002a */
[----:B------:R-:W-:-:S03]  /*14690*/  PRMT R87, RZ, 0x7610, R87 ;  /* 0x00007610ff577816 */ /* 0x000fc60000000057 */
[----:B------:R-:W-:Y:S01]  /*146a0*/  IMAD.X R45, R9, 0x1, R2, P6 ;  /* 0x00000001092d7824 */ /* 0x000fe200030e0602 */
[----:B------:R0:W4:Y:S01]  /*146b0*/  @!P3 LDG.E.U8 R89, desc[UR14][R10.64] ;  /* 0x0000000e0a59b981 */ /* 0x000122000c1e1100 */
[----:B------:R-:W-:Y:S01]  /*146c0*/  PRMT R86, RZ, 0x7610, R86 ;  /* 0x00007610ff567816 */ /* 0x000fe20000000056 */
[----:B0-----:R-:W-:Y:S02]  /*146d0*/  @!P4 IMAD.MOV.U32 R10, RZ, RZ, R44 ;  /* 0x000000ffff0ac224 */ /* 0x001fe400078e002c */
[----:B------:R-:W-:-:S05]  /*146e0*/  @!P4 IMAD.MOV.U32 R11, RZ, RZ, R45 ;  /* 0x000000ffff0bc224 */ /* 0x000fca00078e002d */
[----:B------:R0:W4:Y:S01]  /*146f0*/  @!P4 LDG.E.U8 R87, desc[UR14][R10.64] ;  /* 0x0000000e0a57c981 */ /* 0x000122000c1e1100 */
[----:B------:R-:W-:-:S03]  /*14700*/  PRMT R85, RZ, 0x7610, R85 ;  /* 0x00007610ff557816 */ /* 0x000fc60000000055 */
[----:B--2---:R-:W-:Y:S04]  /*14710*/  STL [R1+0x1b58], R91 ;  /* 0x001b585b01007387 */ /* 0x004fe80000100800 */
[----:B------:R-:W-:Y:S04]  /*14720*/  STL [R1+0x10d0], R13 ;  /* 0x0010d00d01007387 */ /* 0x000fe80000100800 */
[----:B------:R1:W-:Y:S02]  /*14730*/  STL [R1+0x10dc], R40 ;  /* 0x0010dc2801007387 */ /* 0x0003e40000100800 */
[----:B-1----:R-:W-:-:S02]  /*14740*/  IADD3 R40, P6, PT, R12, R3, RZ ;  /* 0x000000030c287210 */ /* 0x002fc40007fde0ff */
[----:B---3--:R-:W-:Y:S01]  /*14750*/  STL [R1+0x1b60], R90 ;  /* 0x001b605a01007387 */ /* 0x008fe20000100800 */
[----:B------:R-:W-:Y:S02]  /*14760*/  VIADD R13, R59, 0xffffffa2 ;  /* 0xffffffa23b0d7836 */ /* 0x000fe40000000000 */
[----:B------:R-:W-:Y:S01]  /*14770*/  IMAD.X R43, R9, 0x1, R4, P6 ;  /* 0x00000001092b7824 */ /* 0x000fe200030e0604 */
[----:B------:R1:W-:Y:S01]  /*14780*/  STL [R1+0x10d8], R42 ;  /* 0x0010d82a01007387 */ /* 0x0003e20000100800 */
[----:B0-----:R-:W-:Y:S02]  /*14790*/  @!P4 IMAD.MOV.U32 R10, RZ, RZ, R40 ;  /* 0x000000ffff0ac224 */ /* 0x001fe400078e0028 */
[----:B------:R-:W-:Y:S01]  /*147a0*/  @!P4 IMAD.MOV.U32 R11, RZ, RZ, R43 ;  /* 0x000000ffff0bc224 */ /* 0x000fe200078e002b */
[----:B------:R-:W-:-:S04]  /*147b0*/  ISETP.GE.U32.AND P3, PT, R13, 0x7fffff23, PT ;  /* 0x7fffff230d00780c */ /* 0x000fc80003f66070 */
[----:B------:R0:W2:Y:S01]  /*147c0*/  @!P4 LDG.E.U8 R86, desc[UR14][R10.64] ;  /* 0x0000000e0a56c981 */ /* 0x0000a2000c1e1100 */
[----:B-1----:R-:W-:-:S05]  /*147d0*/  IADD3 R42, P6, PT, R12, R5, RZ ;  /* 0x000000050c2a7210 */ /* 0x002fca0007fde0ff */
[----:B------:R-:W-:Y:S02]  /*147e0*/  IMAD.X R13, R9, 0x1, R6, P6 ;  /* 0x00000001090d7824 */ /* 0x000fe400030e0606 */
[----:B0-----:R-:W-:Y:S02]  /*147f0*/  @!P4 IMAD.MOV.U32 R10, RZ, RZ, R42 ;  /* 0x000000ffff0ac224 */ /* 0x001fe400078e002a */
[----:B------:R-:W-:-:S05]  /*14800*/  @!P4 IMAD.MOV.U32 R11, RZ, RZ, R13 ;  /* 0x000000ffff0bc224 */ /* 0x000fca00078e000d */
[----:B------:R0:W3:Y:S04]  /*14810*/  @!P4 LDG.E.U8 R85, desc[UR14][R10.64] ;  /* 0x0000000e0a55c981 */ /* 0x0000e8000c1e1100 */
[----:B------:R-:W-:Y:S04]  /*14820*/  STL [R1+0x10e4], R44 ;  /* 0x0010e42c01007387 */ /* 0x000fe80000100800 */
[----:B----4-:R-:W-:Y:S04]  /*14830*/  STL [R1+0x1b68], R89 ;  /* 0x001b685901007387 */ /* 0x010fe80000100800 */
[----:B------:R-:W-:Y:S04]  /*14840*/  STL [R1+0x10e0], R45 ;  /* 0x0010e02d01007387 */ /* 0x000fe80000100800 */
[----:B------:R1:W-:Y:S04]  /*14850*/  STL [R1+0x10ec], R40 ;  /* 0x0010ec2801007387 */ /* 0x0003e80000100800 */
[----:B------:R-:W-:Y:S01]  /*14860*/  STL [R1+0x10e8], R43 ;  /* 0x0010e82b01007387 */ /* 0x000fe20000100800 */
[----:B-1----:R-:W-:Y:S01]  /*14870*/  IADD3 R40, P6, PT, R12, R7, RZ ;  /* 0x000000070c287210 */ /* 0x002fe20007fde0ff */
[----:B------:R-:W-:-:S02]  /*14880*/  IMAD R12, R16, 0x5a, RZ ;  /* 0x0000005a100c7824 */ /* 0x000fc400078e02ff */
[----:B------:R-:W-:Y:S04]  /*14890*/  STL [R1+0x1ad8], R87 ;  /* 0x001ad85701007387 */ /* 0x000fe80000100800 */
        /* <DEDUP_REMOVED lines=20> */
[----:B------:R-:W-:-:S03]  /*149e0*/  VIADD R13, R59, 0xffffffa1 ;  /* 0xffffffa13b0d7836 */ /* 0x000fc60000000000 */
[----:B------:R1:W-:Y:S01]  /*149f0*/  STL [R1+0x10f8], R42 ;  /* 0x0010f82a01007387 */ /* 0x0003e20000100800 */
[----:B------:R-:W-:Y:S01]  /*14a00*/  IMAD.X R43, R9, 0x1, R4, P6 ;  /* 0x00000001092b7824 */ /* 0x000fe200030e0604 */
[----:B------:R-:W-:Y:S01]  /*14a10*/  ISETP.GE.U32.AND P4, PT, R13, 0x7fffff22, PT ;  /* 0x7fffff220d00780c */ /* 0x000fe20003f86070 */
[----:B0-----:R-:W-:Y:S02]  /*14a20*/  @!P1 IMAD.MOV.U32 R10, RZ, RZ, R40 ;  /* 0x000000ffff0a9224 */ /* 0x001fe400078e0028 */
[----:B------:R-:W-:Y:S01]  /*14a30*/  @!P1 IMAD.MOV.U32 R11, RZ, RZ, R43 ;  /* 0x000000ffff0b9224 */ /* 0x000fe200078e002b */
[----:B-1----:R-:W-:-:S04]  /*14a40*/  IADD3 R42, P6, PT, R12, R5, RZ ;  /* 0x000000050c2a7210 */ /* 0x002fc80007fde0ff */
[----:B------:R0:W2:Y:S01]  /*14a50*/  @!P1 LDG.E.U8 R81, desc[UR14][R10.64] ;  /* 0x0000000e0a519981 */ /* 0x0000a2000c1e1100 */
[----:B------:R-:W-:Y:S02]  /*14a60*/  IMAD.X R13, R9, 0x1, R6, P6 ;  /* 0x00000001090d7824 */ /* 0x000fe400030e0606 */
[----:B0-----:R-:W-:Y:S02]  /*14a70*/  @!P1 IMAD.MOV.U32 R10, RZ, RZ, R42 ;  /* 0x000000ffff0a9224 */ /* 0x001fe400078e002a */
[----:B------:R-:W-:-:S05]  /*14a80*/  @!P1 IMAD.MOV.U32 R11, RZ, RZ, R13 ;  /* 0x000000ffff0b9224 */ /* 0x000fca00078e000d */
[----:B------:R0:W3:Y:S04]  /*14a90*/  @!P1 LDG.E.U8 R80, desc[UR14][R10.64] ;  /* 0x0000000e0a509981 */ /* 0x0000e8000c1e1100 */
[----:B------:R-:W-:Y:S01]  /*14aa0*/  STL [R1+0x1104], R44 ;  /* 0x0011042c01007387 */ /* 0x000fe20000100800 */
[----:B------:R-:W-:-:S03]  /*14ab0*/  PRMT R79, RZ, 0x7610, R79 ;  /* 0x00007610ff4f7816 */ /* 0x000fc6000000004f */
        /* <DEDUP_REMOVED lines=19> */
[----:B------:R0:W4:Y:S04]  /*14bf0*/  @!P2 LDG.E.U8 R41, desc[UR14][R10.64] ;  /* 0x0000000e0a29a981 */ /* 0x000128000c1e1100 */
[----:B--2---:R1:W-:Y:S04]  /*14c00*/  STL [R1+0x1aa4], R81 ;  /* 0x001aa45101007387 */ /* 0x0043e80000100800 */
[----:B------:R-:W-:Y:S04]  /*14c10*/  STL [R1+0x1110], R13 ;  /* 0x0011100d01007387 */ /* 0x000fe80000100800 */
[----:B------:R-:W-:Y:S01]  /*14c20*/  STL [R1+0x111c], R40 ;  /* 0x00111c2801007387 */ /* 0x000fe20000100800 */
[----:B-1----:R-:W1:Y:S03]  /*14c30*/  LDC R81, c[0x0][0x3a0] ;  /* 0x0000e800ff517b82 */ /* 0x002e660000000800 */
[----:B---3--:R-:W-:Y:S04]  /*14c40*/  STL [R1+0x1aa8], R80 ;  /* 0x001aa85001007387 */ /* 0x008fe80000100800 */
[----:B------:R2:W-:Y:S02]  /*14c50*/  STL [R1+0x1118], R42 ;  /* 0x0011182a01007387 */ /* 0x0005e40000100800 */
[----:B--2---:R-:W-:-:S05]  /*14c60*/  IADD3 R42, P6, PT, R12, R3, RZ ;  /* 0x000000030c2a7210 */ /* 0x004fca0007fde0ff */
[----:B------:R-:W-:Y:S02]  /*14c70*/  IMAD.X R43, R9, 0x1, R4, P6 ;  /* 0x00000001092b7824 */ /* 0x000fe400030e0604 */
[----:B0-----:R-:W-:Y:S02]  /*14c80*/  @!P2 IMAD.MOV.U32 R10, RZ, RZ, R42 ;  /* 0x000000ffff0aa224 */ /* 0x001fe400078e002a */
[----:B------:R-:W-:-:S05]  /*14c90*/  @!P2 IMAD.MOV.U32 R11, RZ, RZ, R43 ;  /* 0x000000ffff0ba224 */ /* 0x000fca00078e002b */
[----:B------:R0:W2:Y:S01]  /*14ca0*/  @!P2 LDG.E.U8 R39, desc[UR14][R10.64] ;  /* 0x0000000e0a27a981 */ /* 0x0000a2000c1e1100 */
[----:B------:R-:W-:-:S03]  /*14cb0*/  IADD3 R40, P6, PT, R12, R5, RZ ;  /* 0x000000050c287210 */ /* 0x000fc60007fde0ff */
[----:B------:R-:W-:Y:S01]  /*14cc0*/  STL [R1+0x1124], R44 ;  /* 0x0011242c01007387 */ /* 0x000fe20000100800 */
[----:B-1----:R-:W-:-:S05]  /*14cd0*/  VIADD R13, R81, 0xffffffa0 ;  /* 0xffffffa0510d7836 */ /* 0x002fca0000000000 */
[----:B------:R-:W-:Y:S01]  /*14ce0*/  ISETP.GE.U32.AND P1, PT, R13, 0x7fffff21, PT ;  /* 0x7fffff210d00780c */ /* 0x000fe20003f26070 */
[----:B0-----:R-:W-:Y:S01]  /*14cf0*/  @!P2 IMAD.MOV.U32 R10, RZ, RZ, R40 ;  /* 0x000000ffff0aa224 */ /* 0x001fe200078e0028 */
[----:B------:R-:W-:Y:S02]  /*14d00*/  PRMT R13, RZ, 0x7610, R13 ;  /* 0x00007610ff0d7816 */ /* 0x000fe4000000000d */
[----:B------:R-:W-:Y:S01]  /*14d10*/  PRMT R37, RZ, 0x7610, R37 ;  /* 0x00007610ff257816 */ /* 0x000fe20000000025 */
[----:B----4-:R-:W-:Y:S04]  /*14d20*/  STL [R1+0x1aac], R79 ;  /* 0x001aac4f01007387 */ /* 0x010fe80000100800 */
[----:B------:R-:W-:Y:S04]  /*14d30*/  STL [R1+0x1120], R45 ;  /* 0x0011202d01007387 */ /* 0x000fe80000100800 */
[----:B------:R-:W-:Y:S04]  /*14d40*/  STL [R1+0x112c], R42 ;  /* 0x00112c2a01007387 */ /* 0x000fe80000100800 */
[----:B------:R-:W-:Y:S04]  /*14d50*/  STL [R1+0x1128], R43 ;  /* 0x0011282b01007387 */ /* 0x000fe80000100800 */
[----:B------:R-:W-:Y:S04]  /*14d60*/  STL [R1+0x1134], R40 ;  /* 0x0011342801007387 */ /* 0x000fe80000100800 */
[----:B------:R0:W-:Y:S02]  /*14d70*/  STL [R1+0x144], R41 ;  /* 0x0001442901007387 */ /* 0x0001e40000100800 */
[----:B0-----:R-:W-:-:S04]  /*14d80*/  IMAD.X R41, R9, 0x1, R6, P6 ;  /* 0x0000000109297824 */ /* 0x001fc800030e0606 */
[----:B------:R-:W-:-:S05]  /*14d90*/  @!P2 IMAD.MOV.U32 R11, RZ, RZ, R41 ;  /* 0x000000ffff0ba224 */ /* 0x000fca00078e0029 */
[----:B------:R0:W3:Y:S01]  /*14da0*/  @!P2 LDG.E.U8 R13, desc[UR14][R10.64] ;  /* 0x0000000e0a0da981 */ /* 0x0000e2000c1e1100 */
[----:B------:R-:W-:Y:S02]  /*14db0*/  PRMT R38, RZ, 0x7610, R38 ;  /* 0x00007610ff267816 */ /* 0x000fe40000000026 */
[----:B------:R-:W-:Y:S01]  /*14dc0*/  PRMT R36, RZ, 0x7610, R36 ;  /* 0x00007610ff247816 */ /* 0x000fe20000000024 */
        /* <DEDUP_REMOVED lines=20> */
[----:B------:R0:W4:Y:S04]  /*14f10*/  @!P0 LDG.E.U8 R36, desc[UR14][R10.64] ;  /* 0x0000000e0a248981 */ /* 0x000128000c1e1100 */
[----:B---3--:R1:W-:Y:S04]  /*14f20*/  STL [R1+0x13c], R13 ;  /* 0x00013c0d01007387 */ /* 0x0083e80000100800 */
[----:B------:R-:W-:Y:S04]  /*14f30*/  STL [R1+0x1144], R41 ;  /* 0x0011442901007387 */ /* 0x000fe80000100800 */
[----:B------:R-:W-:Y:S04]  /*14f40*/  STL [R1+0x1140], R42 ;  /* 0x0011402a01007387 */ /* 0x000fe80000100800 */
[----:B------:R-:W-:Y:S01]  /*14f50*/  STL [R1+0x114c], R39 ;  /* 0x00114c2701007387 */ /* 0x000fe20000100800 */
[----:B-1----:R-:W-:-:S05]  /*14f60*/  VIADD R13, R81, 0xffffff9f ;  /* 0xffffff9f510d7836 */ /* 0x002fca0000000000 */
[----:B------:R-:W-:Y:S02]  /*14f70*/  ISETP.GE.U32.AND P2, PT, R13, 0x7fffff20, PT ;  /* 0x7fffff200d00780c */ /* 0x000fe40003f46070 */
[----:B------:R-:W-:Y:S02]  /*14f80*/  PRMT R13, RZ, 0x7610, R13 ;  /* 0x00007610ff0d7816 */ /* 0x000fe4000000000d */
[----:B------:R-:W-:Y:S02]  /*14f90*/  PRMT R30, RZ, 0x7610, R30 ;  /* 0x00007610ff1e7816 */ /* 0x000fe4000000001e */
[----:B------:R-:W-:Y:S02]  /*14fa0*/  PRMT R35, RZ, 0x7610, R35 ;  /* 0x00007610ff237816 */ /* 0x000fe40000000023 */
        /* <DEDUP_REMOVED lines=87> */
[C---:B-1----:R-:W-:Y:S01]  /*15520*/  IMAD.X R28, R9.reuse, 0x1, R6, P6 ;  /* 0x00000001091c7824 */ /* 0x042fe200030e0606 */
[----:B------:R0:W-:Y:S03]  /*15530*/  STL [R1+0x21c], R26 ;  /* 0x00021c1a01007387 */ /* 0x0001e60000100800 */
[----:B------:R-:W-:Y:S01]  /*15540*/  @!P4 IMAD.MOV.U32 R11, RZ, RZ, R28 ;  /* 0x000000ffff0bc224 */ /* 0x000fe200078e001c */
[----:B0-----:R-:W-:Y:S01]  /*15550*/  IADD3 R26, P6, PT, R12, R7, RZ ;  /* 0x000000070c1a7210 */ /* 0x001fe20007fde0ff */
[----:B------:R-:W-:Y:S01]  /*15560*/  IMAD R12, R16, 0x5f, RZ ;  /* 0x0000005f100c7824 */ /* 0x000fe200078e02ff */
[----:B------:R0:W-:Y:S03]  /*15570*/  STL [R1+0x1190], R28 ;  /* 0x0011901c01007387 */ /* 0x0001e60000100800 */
[----:B------:R-:W-:Y:S01]  /*15580*/  IMAD.X R27, R9, 0x1, R8, P6 ;  /* 0x00000001091b7824 */ /* 0x000fe200030e0608 */
[----:B------:R1:W2:Y:S01]  /*15590*/  @!P4 LDG.E.U8 R13, desc[UR14][R10.64] ;  /* 0x0000000e0a0dc981 */ /* 0x0002a2000c1e1100 */
[----:B------:R-:W-:-:S02]  /*155a0*/  SHF.R.S32.HI R9, RZ, 0x1f, R12 ;  /* 0x0000001fff097819 */ /* 0x000fc4000001140c */
[----:B0-----:R-:W-:Y:S01]  /*155b0*/  IADD3 R28, P6, PT, R12, R0, RZ ;  /* 0x000000000c1c7210 */ /* 0x001fe20007fde0ff */
[----:B-1----:R-:W-:Y:S02]  /*155c0*/  @!P4 IMAD.MOV.U32 R10, RZ, RZ, R26 ;  /* 0x000000ffff0ac224 */ /* 0x002fe400078e001a */
[----:B------:R-:W-:Y:S01]  /*155d0*/  @!P4 IMAD.MOV.U32 R11, RZ, RZ, R27 ;  /* 0x000000ffff0bc224 */ /* 0x000fe200078e001b */
[----:B------:R0:W-:Y:S01]  /*155e0*/  STL [R1+0x119c], R26 ;  /* 0x00119c1a01007387 */ /* 0x0001e20000100800 */
[----:B------:R-:W-:-:S03]  /*155f0*/  IMAD.X R29, R9, 0x1, R2, P6 ;  /* 0x00000001091d7824 */ /* 0x000fc600030e0602 */
[----:B------:R1:W3:Y:S01]  /*15600*/  @!P4 LDG.E.U8 R23, desc[UR14][R10.64] ;  /* 0x0000000e0a17c981 */ /* 0x0002e2000c1e1100 */
        /* <DEDUP_REMOVED lines=10> */
[----:B------:R-:W-:Y:S01]  /*156b0*/  PRMT R66, RZ, 0x7610, R66 ;  /* 0x00007610ff427816 */ /* 0x000fe20000000042 */
[----:B--2---:R1:W-:Y:S04]  /*156c0*/  STL [R1+0x218], R13 ;  /* 0x0002180d01007387 */ /* 0x0043e80000100800 */
[----:B------:R-:W-:Y:S04]  /*156d0*/  STL [R1+0x11a4], R28 ;  /* 0x0011a41c01007387 */ /* 0x000fe80000100800 */
[----:B------:R-:W-:Y:S04]  /*156e0*/  STL [R1+0x11a0], R29 ;  /* 0x0011a01d01007387 */ /* 0x000fe80000100800 */
[----:B------:R-:W-:Y:S04]  /*156f0*/  STL [R1+0x11ac], R26 ;  /* 0x0011ac1a01007387 */ /* 0x000fe80000100800 */
[----:B---3--:R2:W-:Y:S01]  /*15700*/  STL [R1+0x208], R23 ;  /* 0x0002081701007387 */ /* 0x0085e20000100800 */
[----:B-1----:R-:W-:-:S03]  /*15710*/  VIADD R13, R81, 0xffffff9c ;  /* 0xffffff9c510d7836 */ /* 0x002fc60000000000 */
[----:B------:R-:W-:Y:S01]  /*15720*/  STL [R1+0x11a8], R27 ;  /* 0x0011a81b01007387 */ /* 0x000fe20000100800 */
[----:B--2---:R-:W-:-:S05]  /*15730*/  IADD3 R23, P4, PT, R12, R5, RZ ;  /* 0x000000050c177210 */ /* 0x004fca0007f9e0ff */
        /* <DEDUP_REMOVED lines=12> */
[----:B------:R-:W-:Y:S02]  /*15800*/  @!P1 IMAD.MOV.U32 R11, RZ, RZ, R23 ;  /* 0x000000ffff0b9224 */ /* 0x000fe400078e0017 */
[----:B------:R-:W-:-:S03]  /*15810*/  IMAD R12, R16, 0x60, RZ ;  /* 0x00000060100c7824 */ /* 0x000fc600078e02ff */
[----:B------:R0:W3:Y:S02]  /*15820*/  @!P1 LDG.E.U8 R21, desc[UR14][R10.64] ;  /* 0x0000000e0a159981 */ /* 0x0000e4000c1e1100 */
[----:B------:R-:W-:Y:S02]  /*15830*/  SHF.R.S32.HI R9, RZ, 0x1f, R12 ;  /* 0x0000001fff097819 */ /* 0x000fe4000001140c */
[----:B------:R1:W-:Y:S02]  /*15840*/  STL [R1+0x11b0], R25 ;  /* 0x0011b01901007387 */ /* 0x0003e40000100800 */
[----:B-1----:R-:W-:-:S05]  /*15850*/  IADD3 R25, P4, PT, R12, R0, RZ ;  /* 0x000000000c197210 */ /* 0x002fca0007f9e0ff */
[----:B------:R-:W-:Y:S02]  /*15860*/  IMAD.X R26, R9, 0x1, R2, P4 ;  /* 0x00000001091a7824 */ /* 0x000fe400020e0602 */
[----:B0-----:R-:W-:Y:S02]  /*15870*/  @!P2 IMAD.MOV.U32 R10, RZ, RZ, R25 ;  /* 0x000000ffff0aa224 */ /* 0x001fe400078e0019 */
[----:B------:R-:W-:-:S05]  /*15880*/  @!P2 IMAD.MOV.U32 R11, RZ, RZ, R26 ;  /* 0x000000ffff0ba224 */ /* 0x000fca00078e001a */
[----:B------:R0:W4:Y:S04]  /*15890*/  @!P2 LDG.E.U8 R66, desc[UR14][R10.64] ;  /* 0x0000000e0a42a981 */ /* 0x000128000c1e1100 */
[----:B------:R-:W-:Y:S04]  /*158a0*/  STL [R1+0x11bc], R22 ;  /* 0x0011bc1601007387 */ /* 0x000fe80000100800 */
[----:B------:R-:W-:Y:S01]  /*158b0*/  STL [R1+0x11b8], R23 ;  /* 0x0011b81701007387 */ /* 0x000fe20000100800 */
[----:B------:R-:W-:Y:S02]  /*158c0*/  PRMT R65, RZ, 0x7610, R65 ;  /* 0x00007610ff417816 */ /* 0x000fe40000000041 */
[----:B------:R-:W-:-:S02]  /*158d0*/  PRMT R64, RZ, 0x7610, R64 ;  /* 0x00007610ff407816 */ /* 0x000fc40000000040 */
[----:B------:R-:W-:Y:S02]  /*158e0*/  PRMT R63, RZ, 0x7610, R63 ;  /* 0x00007610ff3f7816 */ /* 0x000fe4000000003f */
[----:B------:R-:W-:Y:S01]  /*158f0*/  PRMT R73, RZ, 0x7610, R73 ;  /* 0x00007610ff497816 */ /* 0x000fe20000000049 */
[----:B--2---:R1:W-:Y:S04]  /*15900*/  STL [R1+0x1fc], R13 ;  /* 0x0001fc0d01007387 */ /* 0x0043e80000100800 */
[----:B------:R-:W-:Y:S04]  /*15910*/  STL [R1+0x11c4], R25 ;  /* 0x0011c41901007387 */ /* 0x000fe80000100800 */
[----:B---3--:R2:W-:Y:S01]  /*15920*/  STL [R1+0x1e8], R21 ;  /* 0x0001e81501007387 */ /* 0x0085e20000100800 */
[----:B-1----:R-:W-:Y:S01]  /*15930*/  VIADD R13, R81, 0xffffff9b ;  /* 0xffffff9b510d7836 */ /* 0x002fe20000000000 */
[----:B--2---:R-:W-:-:S05]  /*15940*/  IADD3 R21, P4, PT, R12, R3, RZ ;  /* 0x000000030c157210 */ /* 0x004fca0007f9e0ff */
[----:B------:R-:W-:Y:S01]  /*15950*/  IMAD.X R23, R9, 0x1, R4, P4 ;  /* 0x0000000109177824 */ /* 0x000fe200020e0604 */
[----:B------:R-:W-:Y:S01]  /*15960*/  IADD3 R22, P4, PT, R12, R5, RZ ;  /* 0x000000050c167210 */ /* 0x000fe20007f9e0ff */
[----:B0-----:R-:W-:Y:S02]  /*15970*/  @!P2 IMAD.MOV.U32 R10, RZ, RZ, R21 ;  /* 0x000000ffff0aa224 */ /* 0x001fe400078e0015 */
[----:B------:R-:W-:Y:S01]  /*15980*/  @!P2 IMAD.MOV.U32 R11, RZ, RZ, R23 ;  /* 0x000000ffff0ba224 */ /* 0x000fe200078e0017 */
[----:B------:R-:W-:Y:S01]  /*15990*/  ISETP.GE.U32.AND P1, PT, R13, 0x7fffff1c, PT ;  /* 0x7fffff1c0d00780c */ /* 0x000fe20003f26070 */
[----:B------:R-:W-:Y:S01]  /*159a0*/  STL [R1+0x11c0], R26 ;  /* 0x0011c01a01007387 */ /* 0x000fe20000100800 */
[----:B------:R-:W-:-:S03]  /*159b0*/  IMAD.X R13, R9, 0x1, R6, P4 ;  /* 0x00000001090d7824 */ /* 0x000fc600020e0606 */
[----:B------:R0:W-:Y:S04]  /*159c0*/  STL [R1+0x11cc], R21 ;  /* 0x0011cc1501007387 */ /* 0x0001e80000100800 */
[----:B------:R1:W2:Y:S04]  /*159d0*/  @!P2 LDG.E.U8 R65, desc[UR14][R10.64] ;  /* 0x0000000e0a41a981 */ /* 0x0002a8000c1e1100 */
[----:B------:R-:W-:Y:S01]  /*159e0*/  STL [R1+0x11c8], R23 ;  /* 0x0011c81701007387 */ /* 0x000fe20000100800 */
[----:B0-----:R-:W-:Y:S01]  /*159f0*/  IADD3 R21, P4, PT, R12, R7, RZ ;  /* 0x000000070c157210 */ /* 0x001fe20007f9e0ff */
[----:B------:R-:W-:-:S02]  /*15a00*/  IMAD R12, R16, 0x61, RZ ;  /* 0x00000061100c7824 */ /* 0x000fc400078e02ff */
[----:B----4-:R-:W-:Y:S01]  /*15a10*/  STL [R1+0x1b78], R66 ;  /* 0x001b784201007387 */ /* 0x010fe20000100800 */
[----:B-1----:R-:W-:Y:S02]  /*15a20*/  @!P2 IMAD.MOV.U32 R10, RZ, RZ, R22 ;  /* 0x000000ffff0aa224 */ /* 0x002fe400078e0016 */
[----:B------:R-:W-:Y:S01]  /*15a30*/  @!P2 IMAD.MOV.U32 R11, RZ, RZ, R13 ;  /* 0x000000ffff0ba224 */ /* 0x000fe200078e000d */
[----:B------:R0:W-:Y:S04]  /*15a40*/  STL [R1+0x11d4], R22 ;  /* 0x0011d41601007387 */ /* 0x0001e80000100800 */
[----:B------:R1:W3:Y:S01]  /*15a50*/  @!P2 LDG.E.U8 R64, desc[UR14][R10.64] ;  /* 0x0000000e0a40a981 */ /* 0x0002e2000c1e1100 */
[----:B0-----:R-:W-:Y:S01]  /*15a60*/  IMAD.X R22, R9, 0x1, R8, P4 ;  /* 0x0000000109167824 */ /* 0x001fe200020e0608 */
[----:B------:R-:W-:-:S02]  /*15a70*/  SHF.R.S32.HI R9, RZ, 0x1f, R12 ;  /* 0x0000001fff097819 */ /* 0x000fc4000001140c */
[----:B------:R-:W-:Y:S01]  /*15a80*/  IADD3 R25, P4, PT, R12, R0, RZ ;  /* 0x000000000c197210 */ /* 0x000fe20007f9e0ff */
[----:B-1----:R-:W-:Y:S02]  /*15a90*/  @!P2 IMAD.MOV.U32 R10, RZ, RZ, R21 ;  /* 0x000000ffff0aa224 */ /* 0x002fe400078e0015 */
[----:B------:R-:W-:Y:S02]  /*15aa0*/  @!P2 IMAD.MOV.U32 R11, RZ, RZ, R22 ;  /* 0x000000ffff0ba224 */ /* 0x000fe400078e0016 */
[----:B------:R-:W-:-:S03]  /*15ab0*/  IMAD.X R26, R9, 0x1, R2, P4 ;  /* 0x00000001091a7824 */ /* 0x000fc600020e0602 */
[----:B------:R0:W4:Y:S02]  /*15ac0*/  @!P2 LDG.E.U8 R63, desc[UR14][R10.64] ;  /* 0x0000000e0a3fa981 */ /* 0x000124000c1e1100 */
[----:B0-----:R-:W-:Y:S02]  /*15ad0*/  @!P0 IMAD.MOV.U32 R10, RZ, RZ, R25 ;  /* 0x000000ffff0a8224 */ /* 0x001fe400078e0019 */
[----:B------:R-:W-:-:S05]  /*15ae0*/  @!P0 IMAD.MOV.U32 R11, RZ, RZ, R26 ;  /* 0x000000ffff0b8224 */ /* 0x000fca00078e001a */
[----:B------:R0:W4:Y:S01]  /*15af0*/  @!P0 LDG.E.U8 R73, desc[UR14][R10.64] ;  /* 0x0000000e0a498981 */ /* 0x000122000c1e1100 */
[----:B------:R-:W-:Y:S02]  /*15b00*/  PRMT R72, RZ, 0x7610, R72 ;  /* 0x00007610ff487816 */ /* 0x000fe40000000048 */
[----:B------:R-:W-:Y:S02]  /*15b10*/  PRMT R71, RZ, 0x7610, R71 ;  /* 0x00007610ff477816 */ /* 0x000fe40000000047 */
[----:B------:R-:W-:Y:S02]  /*15b20*/  PRMT R70, RZ, 0x7610, R70 ;  /* 0x00007610ff467816 */ /* 0x000fe40000000046 */
[----:B------:R-:W-:Y:S01]  /*15b30*/  PRMT R78, RZ, 0x7610, R78 ;  /* 0x00007610ff4e7816 */ /* 0x000fe2000000004e */
        /* <DEDUP_REMOVED lines=10> */
[----:B------:R-:W-:Y:S01]  /*15be0*/  STL [R1+0x11e4], R25 ;  /* 0x0011e41901007387 */ /* 0x000fe20000100800 */
[----:B------:R-:W-:-:S03]  /*15bf0*/  ISETP.GE.U32.AND P4, PT, R13, 0x7fffff7f, PT ;  /* 0x7fffff7f0d00780c */ /* 0x000fc60003f86070 */
[----:B------:R0:W2:Y:S01]  /*15c00*/  @!P0 LDG.E.U8 R72, desc[UR14][R10.64] ;  /* 0x0000000e0a488981 */ /* 0x0000a2000c1e1100 */
[----:B-1----:R-:W-:-:S03]  /*15c10*/  IADD3 R22, P2, PT, R12, R5, RZ ;  /* 0x000000050c167210 */ /* 0x002fc60007f5e0ff */
[----:B----4-:R-:W-:Y:S02]  /*15c20*/  STL [R1+0x1b90], R63 ;  /* 0x001b903f01007387 */ /* 0x010fe40000100800 */
[----:B------:R-:W-:Y:S02]  /*15c30*/  IMAD.X R13, R9, 0x1, R6, P2 ;  /* 0x00000001090d7824 */ /* 0x000fe400010e0606 */
[----:B------:R-:W-:Y:S04]  /*15c40*/  STL [R1+0x11e0], R26 ;  /* 0x0011e01a01007387 */ /* 0x000fe80000100800 */
[----:B------:R1:W-:Y:S01]  /*15c50*/  STL [R1+0x11ec], R21 ;  /* 0x0011ec1501007387 */ /* 0x0003e20000100800 */
[----:B0-----:R-:W-:Y:S02]  /*15c60*/  @!P0 IMAD.MOV.U32 R10, RZ, RZ, R22 ;  /* 0x000000ffff0a8224 */ /* 0x001fe400078e0016 */
[----:B------:R-:W-:Y:S01]  /*15c70*/  @!P0 IMAD.MOV.U32 R11, RZ, RZ, R13 ;  /* 0x000000ffff0b8224 */ /* 0x000fe200078e000d */
[----:B------:R-:W-:Y:S01]  /*15c80*/  STL [R1+0x11e8], R23 ;  /* 0x0011e81701007387 */ /* 0x000fe20000100800 */
[----:B-1----:R-:W-:Y:S01]  /*15c90*/  IADD3 R21, P2, PT, R12, R7, RZ ;  /* 0x000000070c157210 */ /* 0x002fe20007f5e0ff */
[----:B------:R-:W-:-:S02]  /*15ca0*/  IMAD R12, R16, 0x62, RZ ;  /* 0x00000062100c7824 */ /* 0x000fc400078e02ff */
[----:B------:R-:W-:Y:S04]  /*15cb0*/  STL [R1+0x1b98], R73 ;  /* 0x001b984901007387 */ /* 0x000fe80000100800 */
        /* <DEDUP_REMOVED lines=14> */
[----:B------:R-:W-:Y:S01]  /*15da0*/  PRMT R75, RZ, 0x7610, R75 ;  /* 0x00007610ff4b7816 */ /* 0x000fe2000000004b */
[----:B--2---:R-:W-:Y:S04]  /*15db0*/  STL [R1+0x1ba0], R72 ;  /* 0x001ba04801007387 */ /* 0x004fe80000100800 */
[----:B------:R-:W-:Y:S04]  /*15dc0*/  STL [R1+0x11f0], R13 ;  /* 0x0011f00d01007387 */ /* 0x000fe80000100800 */
[----:B------:R1:W-:Y:S02]  /*15dd0*/  STL [R1+0x11fc], R21 ;  /* 0x0011fc1501007387 */ /* 0x0003e40000100800 */
[----:B-1----:R-:W-:Y:S01]  /*15de0*/  IADD3 R21, P2, PT, R12, R3, RZ ;  /* 0x000000030c157210 */ /* 0x002fe20007f5e0ff */
[----:B------:R-:W-:-:S04]  /*15df0*/  VIADD R13, R81, 0xffffff9a ;  /* 0xffffff9a510d7836 */ /* 0x000fc80000000000 */
[----:B------:R-:W-:Y:S02]  /*15e00*/  IMAD.X R23, R9, 0x1, R4, P2 ;  /* 0x0000000109177824 */ /* 0x000fe400010e0604 */
[----:B0-----:R-:W-:Y:S02]  /*15e10*/  @!P3 IMAD.MOV.U32 R10, RZ, RZ, R21 ;  /* 0x000000ffff0ab224 */ /* 0x001fe400078e0015 */
[----:B------:R-:W-:Y:S01]  /*15e20*/  @!P3 IMAD.MOV.U32 R11, RZ, RZ, R23 ;  /* 0x000000ffff0bb224 */ /* 0x000fe200078e0017 */
[----:B---3--:R-:W-:Y:S04]  /*15e30*/  STL [R1+0x1ba4], R71 ;  /* 0x001ba44701007387 */ /* 0x008fe80000100800 */
[----:B------:R0:W-:Y:S01]  /*15e40*/  STL [R1+0x11f8], R22 ;  /* 0x0011f81601007387 */ /* 0x0001e20000100800 */
[----:B------:R-:W-:-:S03]  /*15e50*/  ISETP.GE.U32.AND P0, PT, R13, 0x7fffff1b, PT ;  /* 0x7fffff1b0d00780c */ /* 0x000fc60003f06070 */
[----:B------:R-:W-:Y:S04]  /*15e60*/  STL [R1+0x1204], R25 ;  /* 0x0012041901007387 */ /* 0x000fe80000100800 */
[----:B------:R1:W2:Y:S01]  /*15e70*/  @!P3 LDG.E.U8 R77, desc[UR14][R10.64] ;  /* 0x0000000e0a4db981 */ /* 0x0002a2000c1e1100 */
[----:B0-----:R-:W-:-:S03]  /*15e80*/  IADD3 R22, P2, PT, R12, R5, RZ ;  /* 0x000000050c167210 */ /* 0x001fc60007f5e0ff */
[----:B----4-:R-:W-:Y:S02]  /*15e90*/  STL [R1+0x1ba8], R70 ;  /* 0x001ba84601007387 */ /* 0x010fe40000100800 */
[----:B------:R-:W-:Y:S02]  /*15ea0*/  IMAD.X R13, R9, 0x1, R6, P2 ;  /* 0x00000001090d7824 */ /* 0x000fe400010e0606 */
[----:B------:R-:W-:Y:S04]  /*15eb0*/  STL [R1+0x1200], R26 ;  /* 0x0012001a01007387 */ /* 0x000fe80000100800 */
[----:B------:R0:W-:Y:S01]  /*15ec0*/  STL [R1+0x120c], R21 ;  /* 0x00120c1501007387 */ /* 0x0001e20000100800 */
[----:B-1----:R-:W-:Y:S02]  /*15ed0*/  @!P3 IMAD.MOV.U32 R10, RZ, RZ, R22 ;  /* 0x000000ffff0ab224 */ /* 0x002fe400078e0016 */
[----:B------:R-:W-:Y:S01]  /*15ee0*/  @!P3 IMAD.MOV.U32 R11, RZ, RZ, R13 ;  /* 0x000000ffff0bb224 */ /* 0x000fe200078e000d */
[----:B------:R-:W-:Y:S04]  /*15ef0*/  STL [R1+0x1208], R23 ;  /* 0x0012081701007387 */ /* 0x000fe80000100800 */
[----:B------:R1:W3:Y:S01]  /*15f00*/  @!P3 LDG.E.U8 R76, desc[UR14][R10.64] ;  /* 0x0000000e0a4cb981 */ /* 0x0002e2000c1e1100 */
[----:B0-----:R-:W-:-:S03]  /*15f10*/  IADD3 R21, P2, PT, R12, R7, RZ ;  /* 0x000000070c157210 */ /* 0x001fc60007f5e0ff */
[----:B------:R-:W-:Y:S04]  /*15f20*/  STL [R1+0x1ab0], R78 ;  /* 0x001ab04e01007387 */ /* 0x000fe80000100800 */
[----:B------:R0:W-:Y:S01]  /*15f30*/  STL [R1+0x1214], R22 ;  /* 0x0012141601007387 */ /* 0x0001e20000100800 */
[----:B-1----:R-:W-:Y:S02]  /*15f40*/  @!P3 IMAD.MOV.U32 R10, RZ, RZ, R21 ;  /* 0x000000ffff0ab224 */ /* 0x002fe400078e0015 */
[----:B0-----:R-:W-:-:S04]  /*15f50*/  IMAD.X R22, R9, 0x1, R8, P2 ;  /* 0x0000000109167824 */ /* 0x001fc800010e0608 */
[----:B------:R-:W-:-:S05]  /*15f60*/  @!P3 IMAD.MOV.U32 R11, RZ, RZ, R22 ;  /* 0x000000ffff0bb224 */ /* 0x000fca00078e0016 */
[----:B------:R0:W4:Y:S01]  /*15f70*/  @!P3 LDG.E.U8 R75, desc[UR14][R10.64] ;  /* 0x0000000e0a4bb981 */ /* 0x000122000c1e1100 */
[----:B------:R-:W-:-:S05]  /*15f80*/  IMAD R12, R16, 0x63, RZ ;  /* 0x00000063100c7824 */ /* 0x000fca00078e02ff */
[----:B------:R-:W-:Y:S02]  /*15f90*/  SHF.R.S32.HI R9, RZ, 0x1f, R12 ;  /* 0x0000001fff097819 */ /* 0x000fe4000001140c */
[----:B------:R-:W-:Y:S02]  /*15fa0*/  IADD3 R25, P2, PT, R12, R0, RZ ;  /* 0x000000000c197210 */ /* 0x000fe40007f5e0ff */
[----:B------:R-:W-:-:S03]  /*15fb0*/  PRMT R24, RZ, 0x7610, R24 ;  /* 0x00007610ff187816 */ /* 0x000fc60000000018 */
[----:B------:R-:W-:Y:S02]  /*15fc0*/  IMAD.X R26, R9, 0x1, R2, P2 ;  /* 0x00000001091a7824 */ /* 0x000fe400010e0602 */
[----:B0-----:R-:W-:Y:S02]  /*15fd0*/  @!P6 IMAD.MOV.U32 R10, RZ, RZ, R25 ;  /* 0x000000ffff0ae224 */ /* 0x001fe400078e0019 */
[----:B------:R-:W-:Y:S01]  /*15fe0*/  @!P6 IMAD.MOV.U32 R11, RZ, RZ, R26 ;  /* 0x000000ffff0be224 */ /* 0x000fe200078e001a */
[----:B------:R-:W-:-:S04]  /*15ff0*/  PRMT R20, RZ, 0x7610, R20 ;  /* 0x00007610ff147816 */ /* 0x000fc80000000014 */
[----:B------:R0:W4:Y:S01]  /*16000*/  @!P6 LDG.E.U8 R24, desc[UR14][R10.64] ;  /* 0x0000000e0a18e981 */ /* 0x000122000c1e1100 */
[----:B------:R-:W-:-:S03]  /*16010*/  PRMT R19, RZ, 0x7610, R19 ;  /* 0x00007610ff137816 */ /* 0x000fc60000000013 */
[----:B--2---:R-:W-:Y:S04]  /*16020*/  STL [R1+0x1ab4], R77 ;  /* 0x001ab44d01007387 */ /* 0x004fe80000100800 */
[----:B------:R-:W-:Y:S04]  /*16030*/  STL [R1+0x1210], R13 ;  /* 0x0012100d01007387 */ /* 0x000fe80000100800 */
[----:B------:R1:W-:Y:S02]  /*16040*/  STL [R1+0x121c], R21 ;  /* 0x00121c1501007387 */ /* 0x0003e40000100800 */
[----:B-1----:R-:W-:-:S05]  /*16050*/  IADD3 R21, P3, PT, R12, R3, RZ ;  /* 0x000000030c157210 */ /* 0x002fca0007f7e0ff */
[----:B------:R-:W-:Y:S01]  /*16060*/  IMAD.X R23, R9, 0x1, R4, P3 ;  /* 0x0000000109177824 */ /* 0x000fe200018e0604 */
[----:B---3--:R-:W-:Y:S01]  /*16070*/  STL [R1+0x1ab8], R76 ;  /* 0x001ab84c01007387 */ /* 0x008fe20000100800 */
[----:B0-----:R-:W-:Y:S02]  /*16080*/  @!P6 IMAD.MOV.U32 R10, RZ, RZ, R21 ;  /* 0x000000ffff0ae224 */ /* 0x001fe400078e0015 */
[----:B------:R-:W-:Y:S01]  /*16090*/  @!P6 IMAD.MOV.U32 R11, RZ, RZ, R23 ;  /* 0x000000ffff0be224 */ /* 0x000fe200078e0017 */
[----:B------:R0:W-:Y:S04]  /*160a0*/  STL [R1+0x1218], R22 ;  /* 0x0012181601007387 */ /* 0x0001e80000100800 */
[----:B------:R1:W2:Y:S01]  /*160b0*/  @!P6 LDG.E.U8 R20, desc[UR14][R10.64] ;  /* 0x0000000e0a14e981 */ /* 0x0002a2000c1e1100 */
[----:B0-----:R-:W-:-:S03]  /*160c0*/  IADD3 R22, P3, PT, R12, R5, RZ ;  /* 0x000000050c167210 */ /* 0x001fc60007f7e0ff */
[----:B----4-:R-:W-:Y:S04]  /*160d0*/  STL [R1+0x1abc], R75 ;  /* 0x001abc4b01007387 */ /* 0x010fe80000100800 */
[----:B------:R-:W-:Y:S04]  /*160e0*/  STL [R1+0x1224], R25 ;  /* 0x0012241901007387 */ /* 0x000fe80000100800 */
[----:B------:R-:W-:Y:S04]  /*160f0*/  STL [R1+0x122c], R21 ;  /* 0x00122c1501007387 */ /* 0x000fe80000100800 */
[----:B------:R-:W-:Y:S04]  /*16100*/  STL [R1+0x1220], R26 ;  /* 0x0012201a01007387 */ /* 0x000fe80000100800 */
[----:B------:R0:W-:Y:S01]  /*16110*/  STL [R1+0x1228], R23 ;  /* 0x0012281701007387 */ /* 0x0001e20000100800 */
[----:B-1----:R-:W-:-:S02]  /*16120*/  @!P6 IMAD.MOV.U32 R10, RZ, RZ, R22 ;  /* 0x000000ffff0ae224 */ /* 0x002fc400078e0016 */
[----:B0-----:R-:W-:-:S04]  /*16130*/  IMAD.X R23, R9, 0x1, R6, P3 ;  /* 0x0000000109177824 */ /* 0x001fc800018e0606 */
[----:B------:R-:W-:-:S05]  /*16140*/  @!P6 IMAD.MOV.U32 R11, RZ, RZ, R23 ;  /* 0x000000ffff0be224 */ /* 0x000fca00078e0017 */
[----:B------:R0:W3:Y:S04]  /*16150*/  @!P6 LDG.E.U8 R19, desc[UR14][R10.64] ;  /* 0x0000000e0a13e981 */ /* 0x0000e8000c1e1100 */
[----:B------:R-:W-:Y:S01]  /*16160*/  STL [R1+0x1234], R22 ;  /* 0x0012341601007387 */ /* 0x000fe20000100800 */
[----:B------:R-:W-:Y:S01]  /*16170*/  PRMT R18, RZ, 0x7610, R18 ;  /* 0x00007610ff127816 */ /* 0x000fe20000000012 */
[----:B------:R-:W-:-:S05]  /*16180*/  VIADD R13, R81, 0xffffff80 ;  /* 0xffffff80510d7836 */ /* 0x000fca0000000000 */
[----:B------:R-:W-:Y:S02]  /*16190*/  ISETP.GE.U32.AND P2, PT, R13, 0x7fffff01, PT ;  /* 0x7fffff010d00780c */ /* 0x000fe40003f46070 */
[----:B------:R-:W-:Y:S02]  /*161a0*/  PRMT R13, RZ, 0x7610, R13 ;  /* 0x00007610ff0d7816 */ /* 0x000fe4000000000d */
[----:B------:R-:W-:Y:S01]  /*161b0*/  PRMT R14, RZ, 0x7610, R14 ;  /* 0x00007610ff0e7816 */ /* 0x000fe2000000000e */
[----:B--2---:R1:W-:Y:S02]  /*161c0*/  STL [R1+0x108], R20 ;  /* 0x0001081401007387 */ /* 0x0043e40000100800 */
[----:B-1----:R-:W-:Y:S01]  /*161d0*/  IADD3 R20, P3, PT, R12, R7, RZ ;  /* 0x000000070c147210 */ /* 0x002fe20007f7e0ff */
[----:B------:R-:W-:Y:S01]  /*161e0*/  IMAD R12, R16, 0x64, RZ ;  /* 0x00000064100c7824 */ /* 0x000fe200078e02ff */
[----:B------:R-:W-:Y:S03]  /*161f0*/  STL [R1+0x1230], R23 ;  /* 0x0012301701007387 */ /* 0x000fe60000100800 */
[----:B------:R-:W-:Y:S01]  /*16200*/  IMAD.X R21, R9, 0x1, R8, P3 ;  /* 0x0000000109157824 */ /* 0x000fe200018e0608 */
[----:B------:R1:W-:Y:S01]  /*16210*/  STL [R1+0x123c], R20 ;  /* 0x00123c1401007387 */ /* 0x0003e20000100800 */
[----:B0-----:R-:W-:-:S02]  /*16220*/  @!P6 IMAD.MOV.U32 R10, RZ, RZ, R20 ;  /* 0x000000ffff0ae224 */ /* 0x001fc400078e0014 */
[----:B------:R-:W-:Y:S01]  /*16230*/  @!P6 IMAD.MOV.U32 R11, RZ, RZ, R21 ;  /* 0x000000ffff0be224 */ /* 0x000fe200078e0015 */
[----:B------:R0:W-:Y:S01]  /*16240*/  STL [R1+0x1238], R21 ;  /* 0x0012381501007387 */ /* 0x0001e20000100800 */
[----:B------:R-:W-:-:S03]  /*16250*/  SHF.R.S32.HI R9, RZ, 0x1f, R12 ;  /* 0x0000001fff097819 */ /* 0x000fc6000001140c */
[----:B------:R2:W4:Y:S01]  /*16260*/  @!P6 LDG.E.U8 R18, desc[UR14][R10.64] ;  /* 0x0000000e0a12e981 */ /* 0x000522000c1e1100 */
[----:B-1----:R-:W-:Y:S01]  /*16270*/  IADD3 R20, P6, PT, R12, R3, RZ ;  /* 0x000000030c147210 */ /* 0x002fe20007fde0ff */
[----:B--2---:R-:W-:-:S04]  /*16280*/  VIADD R10, R81, 0xffffff81 ;  /* 0xffffff81510a7836 */ /* 0x004fc80000000000 */
[----:B0-----:R-:W-:Y:S01]  /*16290*/  IMAD.X R21, R9, 0x1, R4, P6 ;  /* 0x0000000109157824 */ /* 0x001fe200030e0604 */
[----:B---3--:R0:W-:Y:S02]  /*162a0*/  STL [R1+0x104], R19 ;  /* 0x0001041301007387 */ /* 0x0081e40000100800 */
[----:B0-----:R-:W-:-:S05]  /*162b0*/  IADD3 R19, P3, PT, R12, R0, RZ ;  /* 0x000000000c137210 */ /* 0x001fca0007f7e0ff */
[----:B------:R-:W-:Y:S01]  /*162c0*/  IMAD.X R22, R9, 0x1, R2, P3 ;  /* 0x0000000109167824 */ /* 0x000fe200018e0602 */
[----:B------:R-:W-:Y:S01]  /*162d0*/  ISETP.GE.U32.AND P3, PT, R10, 0x7fffff02, PT ;  /* 0x7fffff020a00780c */ /* 0x000fe20003f66070 */
[----:B------:R-:W-:Y:S02]  /*162e0*/  @!P1 IMAD.MOV.U32 R10, RZ, RZ, R19 ;  /* 0x000000ffff0a9224 */ /* 0x000fe400078e0013 */
[----:B------:R-:W-:-:S05]  /*162f0*/  @!P1 IMAD.MOV.U32 R11, RZ, RZ, R22 ;  /* 0x000000ffff0b9224 */ /* 0x000fca00078e0016 */
[----:B------:R0:W2:Y:S02]  /*16300*/  @!P1 LDG.E.U8 R13, desc[UR14][R10.64] ;  /* 0x0000000e0a0d9981 */ /* 0x0000a4000c1e1100 */
[----:B0-----:R-:W-:Y:S02]  /*16310*/  @!P1 IMAD.MOV.U32 R10, RZ, RZ, R20 ;  /* 0x000000ffff0a9224 */ /* 0x001fe400078e0014 */
[----:B------:R-:W-:-:S05]  /*16320*/  @!P1 IMAD.MOV.U32 R11, RZ, RZ, R21 ;  /* 0x000000ffff0b9224 */ /* 0x000fca00078e0015 */
[----:B------:R0:W3:Y:S04]  /*16330*/  @!P1 LDG.E.U8 R14, desc[UR14][R10.64] ;  /* 0x0000000e0a0e9981 */ /* 0x0000e8000c1e1100 */
[----:B------:R-:W-:Y:S04]  /*16340*/  STL [R1+0x1244], R19 ;  /* 0x0012441301007387 */ /* 0x000fe80000100800 */
[----:B------:R-:W-:Y:S04]  /*16350*/  STL [R1+0x124c], R20 ;  /* 0x00124c1401007387 */ /* 0x000fe80000100800 */
[----:B------:R-:W-:Y:S01]  /*16360*/  STL [R1+0x1240], R22 ;  /* 0x0012401601007387 */ /* 0x000fe20000100800 */
[----:B------:R-:W-:-:S03]  /*16370*/  PRMT R15, RZ, 0x7610, R15 ;  /* 0x00007610ff0f7816 */ /* 0x000fc6000000000f */
[----:B----4-:R1:W-:Y:S04]  /*16380*/  STL [R1+0x100], R18 ;  /* 0x0001001201007387 */ /* 0x0103e80000100800 */
[----:B------:R-:W-:Y:S01]  /*16390*/  STL [R1+0x10c], R24 ;  /* 0x00010c1801007387 */ /* 0x000fe20000100800 */
[----:B-1----:R-:W-:-:S03]  /*163a0*/  IADD3 R18, P6, PT, R12, R5, RZ ;  /* 0x000000050c127210 */ /* 0x002fc60007fde0ff */
[----:B------:R-:W-:Y:S04]  /*163b0*/  STL [R1+0x1248], R21 ;  /* 0x0012481501007387 */ /* 0x000fe80000100800 */
[----:B------:R-:W-:Y:S01]  /*163c0*/  STL [R1+0x1254], R18 ;  /* 0x0012541201007387 */ /* 0x000fe20000100800 */
[----:B------:R-:W-:Y:S02]  /*163d0*/  IMAD.X R19, R9, 0x1, R6, P6 ;  /* 0x0000000109137824 */ /* 0x000fe400030e0606 */
[----:B0-----:R-:W-:Y:S02]  /*163e0*/  @!P1 IMAD.MOV.U32 R10, RZ, RZ, R18 ;  /* 0x000000ffff0a9224 */ /* 0x001fe400078e0012 */
[----:B------:R-:W-:-:S05]  /*163f0*/  @!P1 IMAD.MOV.U32 R11, RZ, RZ, R19 ;  /* 0x000000ffff0b9224 */ /* 0x000fca00078e0013 */
[----:B------:R0:W4:Y:S04]  /*16400*/  @!P1 LDG.E.U8 R15, desc[UR14][R10.64] ;  /* 0x0000000e0a0f9981 */ /* 0x000128000c1e1100 */
[----:B--2---:R1:W-:Y:S04]  /*16410*/  STL [R1+0xfc], R13 ;  /* 0x0000fc0d01007387 */ /* 0x0043e80000100800 */
[----:B------:R-:W-:Y:S01]  /*16420*/  STL [R1+0x1250], R19 ;  /* 0x0012501301007387 */ /* 0x000fe20000100800 */
[----:B-1----:R-:W-:-:S05]  /*16430*/  IADD3 R13, P6, PT, R12, R7, RZ ;  /* 0x000000070c0d7210 */ /* 0x002fca0007fde0ff */
[----:B------:R-:W-:Y:S04]  /*16440*/  STL [R1+0x125c], R13 ;  /* 0x00125c0d01007387 */ /* 0x000fe80000100800 */
[----:B---3--:R1:W-:Y:S01]  /*16450*/  STL [R1+0xf8], R14 ;  /* 0x0000f80e01007387 */ /* 0x0083e20000100800 */
[----:B------:R-:W-:Y:S01]  /*16460*/  PRMT R12, RZ, 0x7610, R12 ;  /* 0x00007610ff0c7816 */ /* 0x000fe2000000000c */
[----:B0-----:R-:W-:Y:S02]  /*16470*/  @!P1 IMAD.MOV.U32 R10, RZ, RZ, R13 ;  /* 0x000000ffff0a9224 */ /* 0x001fe400078e000d */
[----:B-1----:R-:W-:-:S04]  /*16480*/  IMAD.X R14, R9, 0x1, R8, P6 ;  /* 0x00000001090e7824 */ /* 0x002fc800030e0608 */
[----:B------:R-:W-:-:S05]  /*16490*/  @!P1 IMAD.MOV.U32 R11, RZ, RZ, R14 ;  /* 0x000000ffff0b9224 */ /* 0x000fca00078e000e */
[----:B------:R0:W2:Y:S01]  /*164a0*/  @!P1 LDG.E.U8 R12, desc[UR14][R10.64] ;  /* 0x0000000e0a0c9981 */ /* 0x0000a2000c1e1100 */
[----:B------:R-:W-:Y:S02]  /*164b0*/  SHF.R.S32.HI R9, RZ, 0x1f, R16 ;  /* 0x0000001fff097819 */ /* 0x000fe40000011410 */
[-C--:B------:R-:W-:Y:S01]  /*164c0*/  IADD3 R22, P6, PT, R0, R16.reuse, RZ ;  /* 0x0000001000167210 */ /* 0x080fe20007fde0ff */
[----:B------:R-:W-:Y:S01]  /*164d0*/  STL [R1+0x1258], R14 ;  /* 0x0012580e01007387 */ /* 0x000fe20000100800 */
[----:B------:R-:W-:-:S03]  /*164e0*/  IADD3 R20, P1, PT, R3, R16, RZ ;  /* 0x0000001003147210 */ /* 0x000fc60007f3e0ff */
[C---:B------:R-:W-:Y:S02]  /*164f0*/  IMAD.X R23, R9.reuse, 0x1, R2, P6 ;  /* 0x0000000109177824 */ /* 0x040fe400030e0602 */
[----:B------:R-:W-:Y:S02]  /*16500*/  IMAD.X R21, R9, 0x1, R4, P1 ;  /* 0x0000000109157824 */ /* 0x000fe400008e0604 */
[----:B0-----:R-:W-:Y:S01]  /*16510*/  VIADD R10, R81, 0xffffff97 ;  /* 0xffffff97510a7836 */ /* 0x001fe20000000000 */
[----:B------:R-:W-:Y:S01]  /*16520*/  PRMT R74, RZ, 0x7610, R74 ;  /* 0x00007610ff4a7816 */ /* 0x000fe2000000004a */
[----:B------:R-:W-:Y:S01]  /*16530*/  @!P4 IMAD.MOV.U32 R11, RZ, RZ, R23 ;  /* 0x000000ffff0bc224 */ /* 0x000fe200078e0017 */
[----:B------:R-:W-:Y:S01]  /*16540*/  PRMT R69, RZ, 0x7610, R69 ;  /* 0x00007610ff457816 */ /* 0x000fe20000000045 */
[----:B------:R-:W0:Y:S01]  /*16550*/  S2R R82, SR_TID.X ;  /* 0x0000000000527919 */ /* 0x000e220000002100 */
[----:B--2---:R-:W-:Y:S04]  /*16560*/  STL [R1+0xf0], R12 ;  /* 0x0000f00c01007387 */ /* 0x004fe80000100800 */
[----:B------:R-:W-:Y:S04]  /*16570*/  STL [R1+0x6dc], R22 ;  /* 0x0006dc1601007387 */ /* 0x000fe80000100800 */
[----:B------:R-:W-:Y:S04]  /*16580*/  STL [R1+0x18ec], R17 ;  /* 0x0018ec1101007387 */ /* 0x000fe80000100800 */
[----:B------:R-:W-:Y:S04]  /*16590*/  STL [R1+0x1a68], R17 ;  /* 0x001a681101007387 */ /* 0x000fe80000100800 */
[----:B------:R-:W-:Y:S04]  /*165a0*/  STL [R1+0x6e4], R20 ;  /* 0x0006e41401007387 */ /* 0x000fe80000100800 */
[----:B------:R-:W-:Y:S04]  /*165b0*/  STL [R1+0x6d8], R23 ;  /* 0x0006d81701007387 */ /* 0x000fe80000100800 */
[----:B----4-:R1:W-:Y:S02]  /*165c0*/  STL [R1+0xf4], R15 ;  /* 0x0000f40f01007387 */ /* 0x0103e40000100800 */
[----:B-1----:R-:W-:-:S05]  /*165d0*/  IADD3 R15, P1, PT, R7, R16, RZ ;  /* 0x00000010070f7210 */ /* 0x002fca0007f3e0ff */
[----:B------:R-:W-:Y:S01]  /*165e0*/  IMAD.X R18, R9, 0x1, R8, P1 ;  /* 0x0000000109127824 */ /* 0x000fe200008e0608 */
[----:B------:R-:W-:Y:S01]  /*165f0*/  ISETP.GE.U32.AND P1, PT, R10, 0x7fffff18, PT ;  /* 0x7fffff180a00780c */ /* 0x000fe20003f26070 */
[----:B------:R-:W-:-:S05]  /*16600*/  @!P4 IMAD.MOV.U32 R10, RZ, RZ, R22 ;  /* 0x000000ffff0ac224 */ /* 0x000fca00078e0016 */
[----:B------:R1:W2:Y:S02]  /*16610*/  @!P4 LDG.E.U8 R74, desc[UR14][R10.64] ;  /* 0x0000000e0a4ac981 */ /* 0x0002a4000c1e1100 */
[----:B-1----:R-:W-:Y:S02]  /*16620*/  @!P4 IMAD.MOV.U32 R10, RZ, RZ, R20 ;  /* 0x000000ffff0ac224 */ /* 0x002fe400078e0014 */
[----:B------:R-:W-:-:S05]  /*16630*/  @!P4 IMAD.MOV.U32 R11, RZ, RZ, R21 ;  /* 0x000000ffff0bc224 */ /* 0x000fca00078e0015 */
[----:B------:R1:W3:Y:S01]  /*16640*/  @!P4 LDG.E.U8 R69, desc[UR14][R10.64] ;  /* 0x0000000e0a45c981 */ /* 0x0002e2000c1e1100 */
[----:B------:R-:W-:Y:S02]  /*16650*/  IADD3 R14, P6, PT, R5, R16, RZ ;  /* 0x00000010050e7210 */ /* 0x000fe40007fde0ff */
[----:B0-----:R-:W-:-:S03]  /*16660*/  LOP3.LUT R82, R82, 0x7f, RZ, 0xc0, !PT ;  /* 0x0000007f52527812 */ /* 0x001fc600078ec0ff */
[----:B------:R-:W-:Y:S01]  /*16670*/  IMAD.X R19, R9, 0x1, R6, P6 ;  /* 0x0000000109137824 */ /* 0x000fe200030e0606 */
[----:B------:R-:W-:Y:S01]  /*16680*/  PRMT R68, RZ, 0x7610, R68 ;  /* 0x00007610ff447816 */ /* 0x000fe20000000044 */
[----:B------:R-:W-:Y:S02]  /*16690*/  IMAD R12, R82, R17, RZ ;  /* 0x00000011520c7224 */ /* 0x000fe400078e02ff */
[----:B-1----:R-:W-:Y:S02]  /*166a0*/  @!P4 IMAD.MOV.U32 R10, RZ, RZ, R14 ;  /* 0x000000ffff0ac224 */ /* 0x002fe400078e000e */
[----:B------:R-:W-:Y:S01]  /*166b0*/  @!P4 IMAD.MOV.U32 R11, RZ, RZ, R19 ;  /* 0x000000ffff0bc224 */ /* 0x000fe200078e0013 */
[----:B------:R-:W-:Y:S01]  /*166c0*/  PRMT R67, RZ, 0x7610, R67 ;  /* 0x00007610ff437816 */ /* 0x000fe20000000043 */
[----:B------:R-:W-:Y:S01]  /*166d0*/  IMAD R86, R16, 0x65, RZ ;  /* 0x0000006510567824 */ /* 0x000fe200078e02ff */
[----:B------:R-:W-:Y:S01]  /*166e0*/  IADD3 R13, P6, PT, R12, UR18, RZ ;  /* 0x000000120c0d7c10 */ /* 0x000fe2000ffde0ff */
[----:B------:R0:W-:Y:S01]  /*166f0*/  STL [R1+0x6ec], R14 ;  /* 0x0006ec0e01007387 */ /* 0x0001e20000100800 */
[----:B------:R-:W-:Y:S01]  /*16700*/  IMAD R59, R16, 0x7a, RZ ;  /* 0x0000007a103b7824 */ /* 0x000fe200078e02ff */
[----:B------:R-:W-:-:S02]  /*16710*/  PRMT R34, RZ, 0x7610, R34 ;  /* 0x00007610ff227816 */ /* 0x000fc40000000022 */
[----:B------:R-:W-:Y:S01]  /*16720*/  PRMT R33, RZ, 0x7610, R33 ;  /* 0x00007610ff217816 */ /* 0x000fe20000000021 */
[----:B------:R1:W4:Y:S01]  /*16730*/  @!P4 LDG.E.U8 R68, desc[UR14][R10.64] ;  /* 0x0000000e0a44c981 */ /* 0x000322000c1e1100 */
[----:B------:R-:W-:Y:S02]  /*16740*/  LEA.HI.X.SX32 R12, R12, UR19, 0x1, P6 ;  /* 0x000000130c0c7c11 */ /* 0x000fe4000b0f0eff */
[----:B------:R-:W-:Y:S02]  /*16750*/  PRMT R32, RZ, 0x7610, R32 ;  /* 0x00007610ff207816 */ /* 0x000fe40000000020 */
[----:B------:R-:W-:Y:S01]  /*16760*/  PRMT R31, RZ, 0x7610, R31 ;  /* 0x00007610ff1f7816 */ /* 0x000fe2000000001f */
[----:B0-----:R-:W-:Y:S01]  /*16770*/  IMAD R14, R16, 0x68, RZ ;  /* 0x00000068100e7824 */ /* 0x001fe200078e02ff */
[----:B------:R-:W0:Y:S01]  /*16780*/  LDCU UR18, c[0x0][0x3b0] ;  /* 0x00007600ff1277ac */ /* 0x000e220008000800 */
[----:B-1----:R-:W-:Y:S02]  /*16790*/  @!P4 IMAD.MOV.U32 R10, RZ, RZ, R15 ;  /* 0x000000ffff0ac224 */ /* 0x002fe400078e000f */
[----:B------:R-:W-:Y:S01]  /*167a0*/  @!P4 IMAD.MOV.U32 R11, RZ, RZ, R18 ;  /* 0x000000ffff0bc224 */ /* 0x000fe200078e0012 */
[-C--:B------:R-:W-:Y:S01]  /*167b0*/  IADD3 R57, P6, PT, R86, R0.reuse, RZ ;  /* 0x0000000056397210 */ /* 0x080fe20007fde0ff */
[----:B------:R-:W-:Y:S01]  /*167c0*/  STL [R1+0x6e0], R21 ;  /* 0x0006e01501007387 */ /* 0x000fe20000100800 */
[----:B------:R-:W-:Y:S01]  /*167d0*/  SHF.R.S32.HI R9, RZ, 0x1f, R14 ;  /* 0x0000001fff097819 */ /* 0x000fe2000001140e */
[----:B------:R-:W-:Y:S01]  /*167e0*/  VIADD R27, R81, 0xffffff85 ;  /* 0xffffff85511b7836 */ /* 0x000fe20000000000 */
[----:B------:R-:W1:Y:S01]  /*167f0*/  LDCU UR19, c[0x0][0x3b0] ;  /* 0x00007600ff1377ac */ /* 0x000e620008000800 */
[----:B------:R0:W4:Y:S01]  /*16800*/  @!P4 LDG.E.U8 R67, desc[UR14][R10.64] ;  /* 0x0000000e0a43c981 */ /* 0x000122000c1e1100 */
[----:B------:R-:W-:-:S03]  /*16810*/  IADD3 R30, P4, PT, R14, R0, RZ ;  /* 0x000000000e1e7210 */ /* 0x000fc60007f9e0ff */
[----:B------:R-:W-:Y:S01]  /*16820*/  STL [R1+0x1a6c], R13 ;  /* 0x001a6c0d01007387 */ /* 0x000fe20000100800 */
[----:B0-----:R-:W-:-:S03]  /*16830*/  SHF.R.S32.HI R11, RZ, 0x1f, R86 ;  /* 0x0000001fff0b7819 */ /* 0x001fc60000011456 */
[----:B------:R0:W-:Y:S01]  /*16840*/  STL [R1+0x6f4], R15 ;  /* 0x0006f40f01007387 */ /* 0x0001e20000100800 */
[----:B------:R-:W-:-:S03]  /*16850*/  IMAD.X R10, R9, 0x1, R2, P4 ;  /* 0x00000001090a7824 */ /* 0x000fc600020e0602 */
[----:B------:R-:W-:Y:S01]  /*16860*/  STL [R1+0x6e8], R19 ;  /* 0x0006e81301007387 */ /* 0x000fe20000100800 */
[----:B------:R-:W-:Y:S01]  /*16870*/  IMAD.X R23, R11, 0x1, R2, P6 ;  /* 0x000000010b177824 */ /* 0x000fe200030e0602 */
[C---:B------:R-:W-:Y:S02]  /*16880*/  IADD3 R29, P6, PT, R14.reuse, R3, RZ ;  /* 0x000000030e1d7210 */ /* 0x040fe40007fde0ff */
[----:B------:R-:W-:Y:S01]  /*16890*/  STL [R1+0x1a70], R12 ;  /* 0x001a700c01007387 */ /* 0x000fe20000100800 */
[----:B------:R-:W-:Y:S01]  /*168a0*/  IADD3 R28, P4, PT, R14, R5, RZ ;  /* 0x000000050e1c7210 */ /* 0x000fe20007f9e0ff */
[----:B0-----:R-:W-:Y:S02]  /*168b0*/  IMAD R15, R16, 0x69, RZ ;  /* 0x00000069100f7824 */ /* 0x001fe400078e02ff */
[----:B------:R-:W-:Y:S04]  /*168c0*/  STL [R1+0x6f0], R18 ;  /* 0x0006f01201007387 */ /* 0x000fe80000100800 */
[----:B--2---:R0:W-:Y:S02]  /*168d0*/  STL [R1+0x1bb0], R74 ;  /* 0x001bb04a01007387 */ /* 0x0041e40000100800 */
[----:B0-----:R-:W-:Y:S01]  /*168e0*/  IMAD.X R74, R9, 0x1, R6, P4 ;  /* 0x00000001094a7824 */ /* 0x001fe200020e0606 */
[----:B------:R-:W-:Y:S01]  /*168f0*/  IADD3 R42, P4, PT, R15, R0, RZ ;  /* 0x000000000f2a7210 */ /* 0x000fe20007f9e0ff */
[----:B---3--:R0:W-:Y:S04]  /*16900*/  STL [R1+0x1bb8], R69 ;  /* 0x001bb84501007387 */ /* 0x0081e80000100800 */
[----:B------:R-:W-:Y:S04]  /*16910*/  STL [R1+0x1264], R57 ;  /* 0x0012643901007387 */ /* 0x000fe80000100800 */
[----:B------:R-:W-:Y:S01]  /*16920*/  STL [R1+0x12c4], R30 ;  /* 0x0012c41e01007387 */ /* 0x000fe20000100800 */
[----:B0-----:R-:W-:Y:S01]  /*16930*/  IMAD.X R69, R9, 0x1, R4, P6 ;  /* 0x0000000109457824 */ /* 0x001fe200030e0604 */
[----:B------:R-:W-:-:S02]  /*16940*/  IADD3 R71, P6, PT, R14, R7, RZ ;  /* 0x000000070e477210 */ /* 0x000fc40007fde0ff */
[----:B------:R-:W-:Y:S04]  /*16950*/  STL [R1+0x1260], R23 ;  /* 0x0012601701007387 */ /* 0x000fe80000100800 */
[----:B------:R0:W-:Y:S01]  /*16960*/  STL [R1+0x12c0], R10 ;  /* 0x0012c00a01007387 */ /* 0x0001e20000100800 */
[----:B------:R-:W-:Y:S01]  /*16970*/  IMAD.X R70, R9, 0x1, R8, P6 ;  /* 0x0000000109467824 */ /* 0x000fe200030e0608 */
[----:B------:R-:W-:Y:S01]  /*16980*/  IADD3 R41, P6, PT, R15, R3, RZ ;  /* 0x000000030f297210 */ /* 0x000fe20007fde0ff */
[----:B------:R-:W-:Y:S01]  /*16990*/  IMAD R14, R16, 0x6a, RZ ;  /* 0x0000006a100e7824 */ /* 0x000fe200078e02ff */
[----:B0-----:R-:W-:-:S05]  /*169a0*/  SHF.R.S32.HI R10, RZ, 0x1f, R15 ;  /* 0x0000001fff0a7819 */ /* 0x001fca000001140f */
[C---:B------:R-:W-:Y:S01]  /*169b0*/  IMAD.X R90, R10.reuse, 0x1, R2, P4 ;  /* 0x000000010a5a7824 */ /* 0x040fe200020e0602 */
[C---:B------:R-:W-:Y:S01]  /*169c0*/  IADD3 R40, P4, PT, R15.reuse, R5, RZ ;  /* 0x000000050f287210 */ /* 0x040fe20007f9e0ff */
[C---:B------:R-:W-:Y:S01]  /*169d0*/  IMAD.X R91, R10.reuse, 0x1, R4, P6 ;  /* 0x000000010a5b7824 */ /* 0x040fe200030e0604 */
[----:B------:R-:W-:Y:S02]  /*169e0*/  IADD3 R39, P6, PT, R15, R7, RZ ;  /* 0x000000070f277210 */ /* 0x000fe40007fde0ff */
[----:B------:R-:W-:Y:S01]  /*169f0*/  SHF.R.S32.HI R9, RZ, 0x1f, R14 ;  /* 0x0000001fff097819 */ /* 0x000fe2000001140e */
[----:B------:R-:W-:Y:S01]  /*16a00*/  IMAD.X R92, R10, 0x1, R6, P4 ;  /* 0x000000010a5c7824 */ /* 0x000fe200020e0606 */
[----:B------:R-:W-:Y:S01]  /*16a10*/  IADD3 R56, P4, PT, R14, R0, RZ ;  /* 0x000000000e387210 */ /* 0x000fe20007f9e0ff */
[----:B------:R-:W-:Y:S01]  /*16a20*/  IMAD.X R88, R10, 0x1, R8, P6 ;  /* 0x000000010a587824 */ /* 0x000fe200030e0608 */
[----:B------:R-:W-:Y:S01]  /*16a30*/  IADD3 R87, P6, PT, R14, R3, RZ ;  /* 0x000000030e577210 */ /* 0x000fe20007fde0ff */
[----:B------:R-:W-:-:S02]  /*16a40*/  IMAD R15, R16, 0x70, RZ ;  /* 0x00000070100f7824 */ /* 0x000fc400078e02ff */
[C---:B------:R-:W-:Y:S01]  /*16a50*/  IMAD.X R24, R9.reuse, 0x1, R2, P4 ;  /* 0x0000000109187824 */ /* 0x040fe200020e0602 */
[C---:B------:R-:W-:Y:S01]  /*16a60*/  IADD3 R83, P4, PT, R14.reuse, R5, RZ ;  /* 0x000000050e537210 */ /* 0x040fe20007f9e0ff */
[C---:B------:R-:W-:Y:S01]  /*16a70*/  IMAD.X R93, R9.reuse, 0x1, R4, P6 ;  /* 0x00000001095d7824 */ /* 0x040fe200030e0604 */
[----:B------:R-:W-:Y:S02]  /*16a80*/  IADD3 R80, P6, PT, R14, R7, RZ ;  /* 0x000000070e507210 */ /* 0x000fe40007fde0ff */
[----:B------:R-:W-:Y:S01]  /*16a90*/  SHF.R.S32.HI R10, RZ, 0x1f, R15 ;  /* 0x0000001fff0a7819 */ /* 0x000fe2000001140f */
[----:B------:R-:W-:Y:S01]  /*16aa0*/  IMAD.X R85, R9, 0x1, R6, P4 ;  /* 0x0000000109557824 */ /* 0x000fe200020e0606 */
[----:B------:R-:W-:Y:S01]  /*16ab0*/  IADD3 R38, P4, PT, R15, R0, RZ ;  /* 0x000000000f267210 */ /* 0x000fe20007f9e0ff */
[----:B------:R-:W-:Y:S01]  /*16ac0*/  STL [R1+0x12cc], R29 ;  /* 0x0012cc1d01007387 */ /* 0x000fe20000100800 */
[----:B------:R-:W-:Y:S01]  /*16ad0*/  IMAD.X R60, R9, 0x1, R8, P6 ;  /* 0x00000001093c7824 */ /* 0x000fe200030e0608 */
[----:B------:R-:W-:-:S02]  /*16ae0*/  IADD3 R37, P6, PT, R15, R3, RZ ;  /* 0x000000030f257210 */ /* 0x000fc40007fde0ff */
[----:B------:R-:W-:Y:S01]  /*16af0*/  STL [R1+0x12d4], R28 ;  /* 0x0012d41c01007387 */ /* 0x000fe20000100800 */
[----:B------:R-:W-:Y:S01]  /*16b00*/  IMAD.X R72, R10, 0x1, R2, P4 ;  /* 0x000000010a487824 */ /* 0x000fe200020e0602 */
[----:B------:R-:W-:Y:S02]  /*16b10*/  IADD3 R36, P4, PT, R15, R5, RZ ;  /* 0x000000050f247210 */ /* 0x000fe40007f9e0ff */
[----:B------:R0:W-:Y:S01]  /*16b20*/  STL [R1+0x12c8], R69 ;  /* 0x0012c84501007387 */ /* 0x0001e20000100800 */
[----:B------:R-:W-:-:S03]  /*16b30*/  IMAD R14, R16, 0x71, RZ ;  /* 0x00000071100e7824 */ /* 0x000fc600078e02ff */
[----:B------:R-:W-:Y:S01]  /*16b40*/  STL [R1+0x12dc], R71 ;  /* 0x0012dc4701007387 */ /* 0x000fe20000100800 */
[----:B------:R-:W-:-:S03]  /*16b50*/  IMAD.X R73, R10, 0x1, R4, P6 ;  /* 0x000000010a497824 */ /* 0x000fc600030e0604 */
[----:B------:R2:W-:Y:S01]  /*16b60*/  STL [R1+0x12d0], R74 ;  /* 0x0012d04a01007387 */ /* 0x0005e20000100800 */
[----:B------:R-:W-:-:S03]  /*16b70*/  IADD3 R35, P6, PT, R15, R7, RZ ;  /* 0x000000070f237210 */ /* 0x000fc60007fde0ff */
[----:B------:R-:W-:Y:S01]  /*16b80*/  STL [R1+0x12e4], R42 ;  /* 0x0012e42a01007387 */ /* 0x000fe20000100800 */
[----:B------:R-:W-:-:S03]  /*16b90*/  IMAD.X R63, R10, 0x1, R6, P4 ;  /* 0x000000010a3f7824 */ /* 0x000fc600020e0606 */
[----:B------:R3:W-:Y:S01]  /*16ba0*/  STL [R1+0x12d8], R70 ;  /* 0x0012d84601007387 */ /* 0x0007e20000100800 */
[----:B------:R-:W-:-:S03]  /*16bb0*/  SHF.R.S32.HI R9, RZ, 0x1f, R14 ;  /* 0x0000001fff097819 */ /* 0x000fc6000001140e */
[----:B------:R-:W-:Y:S01]  /*16bc0*/  STL [R1+0x12ec], R41 ;  /* 0x0012ec2901007387 */ /* 0x000fe20000100800 */
[----:B------:R-:W-:-:S03]  /*16bd0*/  IADD3 R50, P4, PT, R14, R0, RZ ;  /* 0x000000000e327210 */ /* 0x000fc60007f9e0ff */
[----:B------:R-:W-:Y:S04]  /*16be0*/  STL [R1+0x12e0], R90 ;  /* 0x0012e05a01007387 */ /* 0x000fe80000100800 */
[----:B------:R-:W-:Y:S01]  /*16bf0*/  STL [R1+0x12f4], R40 ;  /* 0x0012f42801007387 */ /* 0x000fe20000100800 */
[----:B------:R-:W-:-:S03]  /*16c00*/  IMAD.X R64, R10, 0x1, R8, P6 ;  /* 0x000000010a407824 */ /* 0x000fc600030e0608 */
[----:B------:R-:W-:Y:S01]  /*16c10*/  STL [R1+0x12e8], R91 ;  /* 0x0012e85b01007387 */ /* 0x000fe20000100800 */
[----:B------:R-:W-:-:S03]  /*16c20*/  IADD3 R49, P6, PT, R14, R3, RZ ;  /* 0x000000030e317210 */ /* 0x000fc60007fde0ff */
[----:B------:R-:W-:Y:S01]  /*16c30*/  STL [R1+0x12fc], R39 ;  /* 0x0012fc2701007387 */ /* 0x000fe20000100800 */
[----:B------:R-:W-:-:S03]  /*16c40*/  IMAD.X R18, R9, 0x1, R2, P4 ;  /* 0x0000000109127824 */ /* 0x000fc600020e0602 */
[----:B------:R-:W-:Y:S01]  /*16c50*/  STL [R1+0x12f0], R92 ;  /* 0x0012f05c01007387 */ /* 0x000fe20000100800 */
[----:B------:R-:W-:-:S03]  /*16c60*/  IADD3 R21, P4, PT, R14, R5, RZ ;  /* 0x000000050e157210 */ /* 0x000fc60007f9e0ff */
[----:B------:R-:W-:Y:S01]  /*16c70*/  STL [R1+0x1304], R56 ;  /* 0x0013043801007387 */ /* 0x000fe20000100800 */
[----:B------:R-:W-:-:S03]  /*16c80*/  IMAD R15, R16, 0x72, RZ ;  /* 0x00000072100f7824 */ /* 0x000fc600078e02ff */
        /* <DEDUP_REMOVED lines=18> */
[----:B------:R0:W-:Y:S01]  /*16db0*/  STL [R1+0x13c0], R72 ;  /* 0x0013c04801007387 */ /* 0x0001e20000100800 */
[----:B------:R-:W-:-:S03]  /*16dc0*/  IADD3 R77, P4, PT, R15, R5, RZ ;  /* 0x000000050f4d7210 */ /* 0x000fc60007f9e0ff */
[----:B------:R-:W-:Y:S01]  /*16dd0*/  STL [R1+0x13d4], R36 ;  /* 0x0013d42401007387 */ /* 0x000fe20000100800 */
[----:B------:R-:W-:-:S03]  /*16de0*/  IMAD R14, R16, 0x78, RZ ;  /* 0x00000078100e7824 */ /* 0x000fc600078e02ff */
[----:B------:R0:W-:Y:S04]  /*16df0*/  STL [R1+0x13c8], R73 ;  /* 0x0013c84901007387 */ /* 0x0001e80000100800 */
        /* <DEDUP_REMOVED lines=39> */
[----:B------:R0:W-:Y:S04]  /*17070*/  STL [R1+0x14c0], R65 ;  /* 0x0014c04101007387 */ /* 0x0001e80000100800 */
[----:B------:R-:W-:Y:S04]  /*17080*/  STL [R1+0x14d4], R44 ;  /* 0x0014d42c01007387 */ /* 0x000fe80000100800 */
[----:B------:R0:W-:Y:S04]  /*17090*/  STL [R1+0x14c8], R66 ;  /* 0x0014c84201007387 */ /* 0x0001e80000100800 */
[----:B------:R-:W-:Y:S01]  /*170a0*/  STL [R1+0x14dc], R43 ;  /* 0x0014dc2b01007387 */ /* 0x000fe20000100800 */
[----:B------:R-:W-:-:S03]  /*170b0*/  IMAD.X R54, R10, 0x1, R4, P6 ;  /* 0x000000010a367824 */ /* 0x000fc600030e0604 */
[----:B------:R0:W-:Y:S01]  /*170c0*/  STL [R1+0x14d0], R84 ;  /* 0x0014d05401007387 */ /* 0x0001e20000100800 */
[----:B------:R-:W-:-:S03]  /*170d0*/  IADD3 R58, P4, PT, R15, R5, RZ ;  /* 0x000000050f3a7210 */ /* 0x000fc60007f9e0ff */
[----:B------:R-:W-:Y:S01]  /*170e0*/  STL [R1+0x14e4], R53 ;  /* 0x0014e43501007387 */ /* 0x000fe20000100800 */
[----:B------:R-:W-:-:S03]  /*170f0*/  IADD3 R82, P6, PT, R15, R7, RZ ;  /* 0x000000070f527210 */ /* 0x000fc60007fde0ff */
[----:B------:R0:W-:Y:S04]  /*17100*/  STL [R1+0x14d8], R89 ;  /* 0x0014d85901007387 */ /* 0x0001e80000100800 */
[----:B------:R-:W-:Y:S04]  /*17110*/  STL [R1+0x14ec], R52 ;  /* 0x0014ec3401007387 */ /* 0x000fe80000100800 */
[----:B------:R0:W-:Y:S04]  /*17120*/  STL [R1+0x14e0], R22 ;  /* 0x0014e01601007387 */ /* 0x0001e80000100800 */
[----:B------:R-:W2:Y:S01]  /*17130*/  LDL R15, [R1+0x12c0] ;  /* 0x0012c000010f7983 */ /* 0x000ea20000100800 */
[C---:B------:R-:W-:Y:S01]  /*17140*/  IMAD.X R51, R10.reuse, 0x1, R6, P4 ;  /* 0x000000010a337824 */ /* 0x040fe200020e0606 */
[----:B------:R-:W-:Y:S01]  /*17150*/  SHF.R.S32.HI R9, RZ, 0x1f, R59 ;  /* 0x0000001fff097819 */ /* 0x000fe2000001143b */
[----:B------:R-:W-:Y:S01]  /*17160*/  IMAD.X R62, R10, 0x1, R8, P6 ;  /* 0x000000010a3e7824 */ /* 0x000fe200030e0608 */
[C---:B------:R-:W-:Y:S01]  /*17170*/  IADD3 R61, P4, PT, R59.reuse, R0, RZ ;  /* 0x000000003b3d7210 */ /* 0x040fe20007f9e0ff */
[----:B------:R-:W-:Y:S01]  /*17180*/  STL [R1+0x14f4], R58 ;  /* 0x0014f43a01007387 */ /* 0x000fe20000100800 */
[----:B------:R-:W-:Y:S01]  /*17190*/  IADD3 R75, P6, PT, R59, R3, RZ ;  /* 0x000000033b4b7210 */ /* 0x000fe20007fde0ff */
[----:B------:R-:W-:-:S02]  /*171a0*/  VIADD R14, R81, 0xffffff8f ;  /* 0xffffff8f510e7836 */ /* 0x000fc40000000000 */
[----:B------:R0:W-:Y:S01]  /*171b0*/  STL [R1+0x14e8], R54 ;  /* 0x0014e83601007387 */ /* 0x0001e20000100800 */
[----:B------:R-:W-:-:S03]  /*171c0*/  IMAD.X R26, R9, 0x1, R2, P4 ;  /* 0x00000001091a7824 */ /* 0x000fc600020e0602 */
[----:B------:R-:W-:Y:S01]  /*171d0*/  STL [R1+0x14fc], R82 ;  /* 0x0014fc5201007387 */ /* 0x000fe20000100800 */
[----:B------:R-:W-:Y:S01]  /*171e0*/  IMAD.X R76, R9, 0x1, R4, P6 ;  /* 0x00000001094c7824 */ /* 0x000fe200030e0604 */
[----:B------:R-:W-:Y:S02]  /*171f0*/  ISETP.GE.U32.AND P6, PT, R14, 0x7fffff10, PT ;  /* 0x7fffff100e00780c */ /* 0x000fe40003fc6070 */
[----:B------:R0:W-:Y:S01]  /*17200*/  STL [R1+0x14f0], R51 ;  /* 0x0014f03301007387 */ /* 0x0001e20000100800 */
[----:B------:R-:W-:-:S03]  /*17210*/  @!P1 IMAD.MOV.U32 R14, RZ, RZ, R30 ;  /* 0x000000ffff0e9224 */ /* 0x000fc600078e001e */
[----:B------:R-:W-:Y:S04]  /*17220*/  STL [R1+0x1504], R61 ;  /* 0x0015043d01007387 */ /* 0x000fe80000100800 */
[----:B------:R0:W-:Y:S04]  /*17230*/  STL [R1+0x14f8], R62 ;  /* 0x0014f83e01007387 */ /* 0x0001e80000100800 */
[----:B------:R-:W-:Y:S04]  /*17240*/  STL [R1+0x150c], R75 ;  /* 0x00150c4b01007387 */ /* 0x000fe80000100800 */
[----:B------:R-:W-:Y:S04]  /*17250*/  STL [R1+0x1500], R26 ;  /* 0x0015001a01007387 */ /* 0x000fe80000100800 */
[----:B------:R-:W3:Y:S04]  /*17260*/  LDL.LU R30, [R1+0x1bbc] ;  /* 0x001bbc00011e7983 */ /* 0x000ee80000300800 */
[----:B------:R-:W-:Y:S04]  /*17270*/  STL [R1+0x1508], R76 ;  /* 0x0015084c01007387 */ /* 0x000fe80000100800 */
[----:B--2---:R2:W4:Y:S02]  /*17280*/  @!P1 LDG.E.U8 R34, desc[UR14][R14.64] ;  /* 0x0000000e0e229981 */ /* 0x004524000c1e1100 */
[----:B--2---:R-:W-:-:S02]  /*17290*/  @!P1 IMAD.MOV.U32 R14, RZ, RZ, R29 ;  /* 0x000000ffff0e9224 */ /* 0x004fc400078e001d */
[----:B------:R-:W-:Y:S02]  /*172a0*/  @!P1 IMAD.MOV.U32 R15, RZ, RZ, R69 ;  /* 0x000000ffff0f9224 */ /* 0x000fe400078e0045 */
[----:B0-----:R-:W2:Y:S04]  /*172b0*/  LDL.LU R69, [R1+0x1bb8] ;  /* 0x001bb80001457983 */ /* 0x001ea80000300800 */
[----:B------:R-:W2:Y:S04]  /*172c0*/  LDL.LU R29, [R1+0x1bb4] ;  /* 0x001bb400011d7983 */ /* 0x000ea80000300800 */
[----:B------:R0:W4:Y:S02]  /*172d0*/  @!P1 LDG.E.U8 R33, desc[UR14][R14.64] ;  /* 0x0000000e0e219981 */ /* 0x000124000c1e1100 */
[----:B0-----:R-:W-:-:S02]  /*172e0*/  @!P1 IMAD.MOV.U32 R15, RZ, RZ, R74 ;  /* 0x000000ffff0f9224 */ /* 0x001fc400078e004a */
[----:B------:R-:W-:Y:S01]  /*172f0*/  @!P1 IMAD.MOV.U32 R14, RZ, RZ, R28 ;  /* 0x000000ffff0e9224 */ /* 0x000fe200078e001c */
[----:B------:R-:W4:Y:S04]  /*17300*/  LDL.LU R74, [R1+0x1bb0] ;  /* 0x001bb000014a7983 */ /* 0x000f280000300800 */
[----:B------:R-:W4:Y:S04]  /*17310*/  LDL.LU R28, [R1+0x1bac] ;  /* 0x001bac00011c7983 */ /* 0x000f280000300800 */
[----:B------:R0:W4:Y:S01]  /*17320*/  @!P1 LDG.E.U8 R32, desc[UR14][R14.64] ;  /* 0x0000000e0e209981 */ /* 0x000122000c1e1100 */
[----:B---3--:R-:W-:Y:S01]  /*17330*/  PRMT R30, RZ, 0x7610, R30 ;  /* 0x00007610ff1e7816 */ /* 0x008fe2000000001e */
[----:B0-----:R-:W-:-:S02]  /*17340*/  @!P1 IMAD.MOV.U32 R14, RZ, RZ, R71 ;  /* 0x000000ffff0e9224 */ /* 0x001fc400078e0047 */
[----:B------:R-:W-:Y:S02]  /*17350*/  @!P1 IMAD.MOV.U32 R15, RZ, RZ, R70 ;  /* 0x000000ffff0f9224 */ /* 0x000fe400078e0046 */
[----:B------:R-:W3:Y:S04]  /*17360*/  LDL.LU R70, [R1+0x1ba8] ;  /* 0x001ba80001467983 */ /* 0x000ee80000300800 */
[----:B------:R0:W3:Y:S04]  /*17370*/  @!P1 LDG.E.U8 R31, desc[UR14][R14.64] ;  /* 0x0000000e0e1f9981 */ /* 0x0000e8000c1e1100 */
[----:B------:R-:W3:Y:S01]  /*17380*/  LDL.LU R71, [R1+0x1ba4] ;  /* 0x001ba40001477983 */ /* 0x000ee20000300800 */
[----:B0-----:R-:W-:-:S02]  /*17390*/  @!P6 IMAD.MOV.U32 R15, RZ, RZ, R72 ;  /* 0x000000ffff0fe224 */ /* 0x001fc400078e0048 */
[----:B------:R-:W-:Y:S01]  /*173a0*/  @!P6 IMAD.MOV.U32 R14, RZ, RZ, R38 ;  /* 0x000000ffff0ee224 */ /* 0x000fe200078e0026 */
[----:B------:R-:W3:Y:S04]  /*173b0*/  LDL.LU R72, [R1+0x1ba0] ;  /* 0x001ba00001487983 */ /* 0x000ee80000300800 */
[----:B------:R-:W3:Y:S04]  /*173c0*/  LDL.LU R38, [R1+0x1b9c] ;  /* 0x001b9c0001267983 */ /* 0x000ee80000300800 */
[----:B------:R0:W3:Y:S02]  /*173d0*/  @!P6 LDG.E.U8 R30, desc[UR14][R14.64] ;  /* 0x0000000e0e1ee981 */ /* 0x0000e4000c1e1100 */
[----:B0-----:R-:W-:-:S02]  /*173e0*/  @!P6 IMAD.MOV.U32 R14, RZ, RZ, R37 ;  /* 0x000000ffff0ee224 */ /* 0x001fc400078e0025 */
[----:B------:R-:W-:Y:S02]  /*173f0*/  @!P6 IMAD.MOV.U32 R15, RZ, RZ, R73 ;  /* 0x000000ffff0fe224 */ /* 0x000fe400078e0049 */
[----:B------:R-:W3:Y:S04]  /*17400*/  LDL.LU R73, [R1+0x1b98] ;  /* 0x001b980001497983 */ /* 0x000ee80000300800 */
[----:B------:R-:W3:Y:S01]  /*17410*/  LDL.LU R37, [R1+0x1b94] ;  /* 0x001b940001257983 */ /* 0x000ee20000300800 */
[----:B--2---:R-:W-:-:S06]  /*17420*/  PRMT R29, RZ, 0x7610, R29 ;  /* 0x00007610ff1d7816 */ /* 0x004fcc000000001d */
[----:B------:R0:W2:Y:S02]  /*17430*/  @!P6 LDG.E.U8 R29, desc[UR14][R14.64] ;  /* 0x0000000e0e1de981 */ /* 0x0000a4000c1e1100 */
[----:B0-----:R-:W-:Y:S02]  /*17440*/  @!P6 IMAD.MOV.U32 R14, RZ, RZ, R36 ;  /* 0x000000ffff0ee224 */ /* 0x001fe400078e0024 */
[----:B------:R-:W-:Y:S02]  /*17450*/  @!P6 IMAD.MOV.U32 R15, RZ, RZ, R63 ;  /* 0x000000ffff0fe224 */ /* 0x000fe400078e003f */
[----:B------:R-:W2:Y:S01]  /*17460*/  LDL.LU R63, [R1+0x1b90] ;  /* 0x001b9000013f7983 */ /* 0x000ea20000300800 */
[----:B----4-:R-:W-:-:S03]  /*17470*/  PRMT R28, RZ, 0x7610, R28 ;  /* 0x00007610ff1c7816 */ /* 0x010fc6000000001c */
[----:B------:R-:W4:Y:S04]  /*17480*/  LDL.LU R36, [R1+0x1b8c] ;  /* 0x001b8c0001247983 */ /* 0x000f280000300800 */
[----:B------:R0:W2:Y:S02]  /*17490*/  @!P6 LDG.E.U8 R28, desc[UR14][R14.64] ;  /* 0x0000000e0e1ce981 */ /* 0x0000a4000c1e1100 */
[----:B0-----:R-:W-:Y:S02]  /*174a0*/  @!P6 IMAD.MOV.U32 R15, RZ, RZ, R64 ;  /* 0x000000ffff0fe224 */ /* 0x001fe400078e0040 */
[----:B------:R-:W-:Y:S01]  /*174b0*/  @!P6 IMAD.MOV.U32 R14, RZ, RZ, R35 ;  /* 0x000000ffff0ee224 */ /* 0x000fe200078e0023 */
[----:B------:R-:W2:Y:S04]  /*174c0*/  LDL.LU R64, [R1+0x1b88] ;  /* 0x001b880001407983 */ /* 0x000ea80000300800 */
[----:B------:R-:W2:Y:S01]  /*174d0*/  LDL.LU R35, [R1+0x1b84] ;  /* 0x001b840001237983 */ /* 0x000ea20000300800 */
[----:B------:R-:W-:-:S05]  /*174e0*/  VIADD R10, R81, 0xffffff87 ;  /* 0xffffff87510a7836 */ /* 0x000fca0000000000 */
[----:B------:R-:W-:Y:S02]  /*174f0*/  ISETP.GE.U32.AND P1, PT, R10, 0x7fffff08, PT ;  /* 0x7fffff080a00780c */ /* 0x000fe40003f26070 */
[----:B------:R-:W-:Y:S02]  /*17500*/  ISETP.GE.U32.AND P4, PT, R27, 0x7fffff06, PT ;  /* 0x7fffff061b00780c */ /* 0x000fe40003f86070 */
[----:B------:R-:W-:Y:S02]  /*17510*/  PRMT R27, RZ, 0x7610, R27 ;  /* 0x00007610ff1b7816 */ /* 0x000fe4000000001b */
[----:B---3--:R-:W-:-:S04]  /*17520*/  PRMT R38, RZ, 0x7610, R38 ;  /* 0x00007610ff267816 */ /* 0x008fc80000000026 */
[----:B------:R0:W3:Y:S01]  /*17530*/  @!P6 LDG.E.U8 R27, desc[UR14][R14.64] ;  /* 0x0000000e0e1be981 */ /* 0x0000e2000c1e1100 */
[----:B------:R-:W-:Y:S02]  /*17540*/  VIADD R10, R81, 0xffffff96 ;  /* 0xffffff96510a7836 */ /* 0x000fe40000000000 */
[----:B0-----:R-:W-:Y:S02]  /*17550*/  @!P1 IMAD.MOV.U32 R14, RZ, RZ, R46 ;  /* 0x000000ffff0e9224 */ /* 0x001fe400078e002e */
[----:B------:R-:W-:Y:S02]  /*17560*/  @!P1 IMAD.MOV.U32 R15, RZ, RZ, R65 ;  /* 0x000000ffff0f9224 */ /* 0x000fe400078e0041 */
[----:B------:R-:W3:Y:S04]  /*17570*/  LDL.LU R65, [R1+0x1b80] ;  /* 0x001b800001417983 */ /* 0x000ee80000300800 */
[----:B------:R-:W3:Y:S01]  /*17580*/  LDL.LU R46, [R1+0x1b7c] ;  /* 0x001b7c00012e7983 */ /* 0x000ee20000300800 */
[----:B------:R-:W-:-:S03]  /*17590*/  PRMT R37, RZ, 0x7610, R37 ;  /* 0x00007610ff257816 */ /* 0x000fc60000000025 */
[----:B------:R0:W3:Y:S01]  /*175a0*/  @!P1 LDG.E.U8 R38, desc[UR14][R14.64] ;  /* 0x0000000e0e269981 */ /* 0x0000e2000c1e1100 */
[----:B------:R-:W-:Y:S01]  /*175b0*/  ISETP.GE.U32.AND P6, PT, R10, 0x7fffff17, PT ;  /* 0x7fffff170a00780c */ /* 0x000fe20003fc6070 */
[----:B0-----:R-:W-:Y:S02]  /*175c0*/  @!P1 IMAD.MOV.U32 R15, RZ, RZ, R66 ;  /* 0x000000ffff0f9224 */ /* 0x001fe400078e0042 */
        /* <DEDUP_REMOVED lines=8> */
[----:B----4-:R-:W-:-:S06]  /*17650*/  PRMT R36, RZ, 0x7610, R36 ;  /* 0x00007610ff247816 */ /* 0x010fcc0000000024 */
[----:B------:R0:W4:Y:S02]  /*17660*/  @!P1 LDG.E.U8 R36, desc[UR14][R14.64] ;  /* 0x0000000e0e249981 */ /* 0x000124000c1e1100 */
[----:B0-----:R-:W-:Y:S02]  /*17670*/  @!P1 IMAD.MOV.U32 R14, RZ, RZ, R43 ;  /* 0x000000ffff0e9224 */ /* 0x001fe400078e002b */
[----:B------:R-:W-:Y:S02]  /*17680*/  @!P1 IMAD.MOV.U32 R15, RZ, RZ, R89 ;  /* 0x000000ffff0f9224 */ /* 0x000fe400078e0059 */
[----:B------:R-:W4:Y:S01]  /*17690*/  LDL.LU R89, [R1+0x1b68] ;  /* 0x001b680001597983 */ /* 0x000f220000300800 */
[----:B--2---:R-:W-:-:S03]  /*176a0*/  PRMT R35, RZ, 0x7610, R35 ;  /* 0x00007610ff237816 */ /* 0x004fc60000000023 */
[----:B------:R-:W2:Y:S04]  /*176b0*/  LDL.LU R43, [R1+0x1b64] ;  /* 0x001b6400012b7983 */ /* 0x000ea80000300800 */
[----:B------:R0:W4:Y:S02]  /*176c0*/  @!P1 LDG.E.U8 R35, desc[UR14][R14.64] ;  /* 0x0000000e0e239981 */ /* 0x000124000c1e1100 */
[----:B0-----:R-:W-:Y:S02]  /*176d0*/  @!P6 IMAD.MOV.U32 R15, RZ, RZ, R90 ;  /* 0x000000ffff0fe224 */ /* 0x001fe400078e005a */
[----:B------:R-:W-:Y:S01]  /*176e0*/  @!P6 IMAD.MOV.U32 R14, RZ, RZ, R42 ;  /* 0x000000ffff0ee224 */ /* 0x000fe200078e002a */
[----:B------:R-:W4:Y:S04]  /*176f0*/  LDL.LU R90, [R1+0x1b60] ;  /* 0x001b6000015a7983 */ /* 0x000f280000300800 */
[----:B------:R-:W4:Y:S01]  /*17700*/  LDL.LU R42, [R1+0x1b5c] ;  /* 0x001b5c00012a7983 */ /* 0x000f220000300800 */
[----:B------:R-:W-:Y:S01]  /*17710*/  VIADD R10, R81, 0xffffff8e ;  /* 0xffffff8e510a7836 */ /* 0x000fe20000000000 */
[----:B---3--:R-:W-:-:S06]  /*17720*/  PRMT R46, RZ, 0x7610, R46 ;  /* 0x00007610ff2e7816 */ /* 0x008fcc000000002e */
[----:B------:R0:W3:Y:S01]  /*17730*/  @!P6 LDG.E.U8 R46, desc[UR14][R14.64] ;  /* 0x0000000e0e2ee981 */ /* 0x0000e2000c1e1100 */
[----:B------:R-:W-:Y:S01]  /*17740*/  ISETP.GE.U32.AND P1, PT, R10, 0x7fffff0f, PT ;  /* 0x7fffff0f0a00780c */ /* 0x000fe20003f26070 */
[----:B0-----:R-:W-:Y:S02]  /*17750*/  @!P6 IMAD.MOV.U32 R14, RZ, RZ, R41 ;  /* 0x000000ffff0ee224 */ /* 0x001fe400078e0029 */
[----:B------:R-:W-:Y:S02]  /*17760*/  @!P6 IMAD.MOV.U32 R15, RZ, RZ, R91 ;  /* 0x000000ffff0fe224 */ /* 0x000fe400078e005b */
[----:B------:R-:W3:Y:S01]  /*17770*/  LDL.LU R91, [R1+0x1b58] ;  /* 0x001b5800015b7983 */ /* 0x000ee20000300800 */
[----:B------:R-:W-:-:S03]  /*17780*/  PRMT R45, RZ, 0x7610, R45 ;  /* 0x00007610ff2d7816 */ /* 0x000fc6000000002d */
[----:B------:R-:W3:Y:S04]  /*17790*/  LDL.LU R41, [R1+0x1b54] ;  /* 0x001b540001297983 */ /* 0x000ee80000300800 */
[----:B------:R0:W3:Y:S02]  /*177a0*/  @!P6 LDG.E.U8 R45, desc[UR14][R14.64] ;  /* 0x0000000e0e2de981 */ /* 0x0000e4000c1e1100 */
[----:B0-----:R-:W-:Y:S02]  /*177b0*/  @!P6 IMAD.MOV.U32 R15, RZ, RZ, R92 ;  /* 0x000000ffff0fe224 */ /* 0x001fe400078e005c */
[----:B------:R-:W-:Y:S01]  /*177c0*/  @!P6 IMAD.MOV.U32 R14, RZ, RZ, R40 ;  /* 0x000000ffff0ee224 */ /* 0x000fe200078e0028 */
[----:B------:R-:W3:Y:S01]  /*177d0*/  LDL.LU R92, [R1+0x1b50] ;  /* 0x001b5000015c7983 */ /* 0x000ee20000300800 */
[----:B------:R-:W-:-:S03]  /*177e0*/  PRMT R44, RZ, 0x7610, R44 ;  /* 0x00007610ff2c7816 */ /* 0x000fc6000000002c */
[----:B------:R-:W3:Y:S04]  /*177f0*/  LDL.LU R40, [R1+0x1b4c] ;  /* 0x001b4c0001287983 */ /* 0x000ee80000300800 */
[----:B------:R0:W3:Y:S02]  /*17800*/  @!P6 LDG.E.U8 R44, desc[UR14][R14.64] ;  /* 0x0000000e0e2ce981 */ /* 0x0000e4000c1e1100 */
[----:B0-----:R-:W-:Y:S02]  /*17810*/  @!P6 IMAD.MOV.U32 R14, RZ, RZ, R39 ;  /* 0x000000ffff0ee224 */ /* 0x001fe400078e0027 */
        /* <DEDUP_REMOVED lines=15> */
[----:B------:R-:W-:Y:S01]  /*17910*/  VIADD R10, R81, 0xffffff86 ;  /* 0xffffff86510a7836 */ /* 0x000fe20000000000 */
[----:B---3--:R-:W-:-:S04]  /*17920*/  PRMT R41, RZ, 0x7610, R41 ;  /* 0x00007610ff297816 */ /* 0x008fc80000000029 */
[----:B------:R-:W-:Y:S02]  /*17930*/  ISETP.GE.U32.AND P6, PT, R10, 0x7fffff07, PT ;  /* 0x7fffff070a00780c */ /* 0x000fe40003fc6070 */
[----:B------:R0:W3:Y:S02]  /*17940*/  @!P1 LDG.E.U8 R41, desc[UR14][R14.64] ;  /* 0x0000000e0e299981 */ /* 0x0000e4000c1e1100 */
        /* <DEDUP_REMOVED lines=23> */
[----:B------:R0:W2:Y:S02]  /*17ac0*/  @!P6 LDG.E.U8 R49, desc[UR14][R14.64] ;  /* 0x0000000e0e31e981 */ /* 0x0000a4000c1e1100 */
[----:B0-----:R-:W-:Y:S02]  /*17ad0*/  @!P6 IMAD.MOV.U32 R15, RZ, RZ, R51 ;  /* 0x000000ffff0fe224 */ /* 0x001fe400078e0033 */
[----:B------:R-:W-:Y:S01]  /*17ae0*/  @!P6 IMAD.MOV.U32 R14, RZ, RZ, R58 ;  /* 0x000000ffff0ee224 */ /* 0x000fe200078e003a */
[----:B------:R-:W2:Y:S04]  /*17af0*/  LDL.LU R51, [R1+0x1b10] ;  /* 0x001b100001337983 */ /* 0x000ea80000300800 */
[----:B------:R-:W2:Y:S01]  /*17b00*/  LDL.LU R58, [R1+0x1b0c] ;  /* 0x001b0c00013a7983 */ /* 0x000ea20000300800 */
[----:B------:R-:W-:-:S05]  /*17b10*/  VIADD R10, R81, 0xffffff95 ;  /* 0xffffff95510a7836 */ /* 0x000fca0000000000 */
[----:B------:R-:W-:Y:S01]  /*17b20*/  ISETP.GE.U32.AND P1, PT, R10, 0x7fffff16, PT ;  /* 0x7fffff160a00780c */ /* 0x000fe20003f26070 */
[----:B------:R-:W-:Y:S01]  /*17b30*/  VIADD R10, R81, 0xffffff8d ;  /* 0xffffff8d510a7836 */ /* 0x000fe20000000000 */
[----:B---3--:R-:W-:Y:S02]  /*17b40*/  PRMT R48, RZ, 0x7610, R48 ;  /* 0x00007610ff307816 */ /* 0x008fe40000000030 */
[----:B------:R-:W-:-:S04]  /*17b50*/  PRMT R47, RZ, 0x7610, R47 ;  /* 0x00007610ff2f7816 */ /* 0x000fc8000000002f */
[----:B------:R0:W3:Y:S02]  /*17b60*/  @!P6 LDG.E.U8 R48, desc[UR14][R14.64] ;  /* 0x0000000e0e30e981 */ /* 0x0000e4000c1e1100 */
[----:B0-----:R-:W-:Y:S02]  /*17b70*/  @!P6 IMAD.MOV.U32 R14, RZ, RZ, R82 ;  /* 0x000000ffff0ee224 */ /* 0x001fe400078e0052 */
[----:B------:R-:W-:Y:S02]  /*17b80*/  @!P6 IMAD.MOV.U32 R15, RZ, RZ, R62 ;  /* 0x000000ffff0fe224 */ /* 0x000fe400078e003e */
[----:B------:R-:W3:Y:S04]  /*17b90*/  LDL.LU R62, [R1+0x1b08] ;  /* 0x001b0800013e7983 */ /* 0x000ee80000300800 */
[----:B------:R0:W3:Y:S01]  /*17ba0*/  @!P6 LDG.E.U8 R47, desc[UR14][R14.64] ;  /* 0x0000000e0e2fe981 */ /* 0x0000e2000c1e1100 */
[----:B------:R-:W-:-:S02]  /*17bb0*/  ISETP.GE.U32.AND P6, PT, R10, 0x7fffff0e, PT ;  /* 0x7fffff0e0a00780c */ /* 0x000fc40003fc6070 */
[----:B------:R-:W-:Y:S01]  /*17bc0*/  PRMT R10, RZ, 0x7610, R10 ;  /* 0x00007610ff0a7816 */ /* 0x000fe2000000000a */
[----:B0-----:R-:W-:Y:S02]  /*17bd0*/  @!P0 IMAD.MOV.U32 R14, RZ, RZ, R57 ;  /* 0x000000ffff0e8224 */ /* 0x001fe400078e0039 */
[----:B------:R-:W-:Y:S02]  /*17be0*/  @!P0 IMAD.MOV.U32 R15, RZ, RZ, R23 ;  /* 0x000000ffff0f8224 */ /* 0x000fe400078e0017 */
        /* <DEDUP_REMOVED lines=8> */
[----:B------:R0:W2:Y:S01]  /*17c70*/  @!P1 LDG.E.U8 R58, desc[UR14][R14.64] ;  /* 0x0000000e0e3a9981 */ /* 0x0000a2000c1e1100 */
[----:B------:R-:W1:Y:S01]  /*17c80*/  S2R R82, SR_TID.X ;  /* 0x0000000000527919 */ /* 0x000e620000002100 */
[----:B0-----:R-:W-:Y:S02]  /*17c90*/  @!P6 IMAD.MOV.U32 R14, RZ, RZ, R55 ;  /* 0x000000ffff0ee224 */ /* 0x001fe400078e0037 */
[----:B------:R-:W-:Y:S01]  /*17ca0*/  @!P6 IMAD.MOV.U32 R15, RZ, RZ, R25 ;  /* 0x000000ffff0fe224 */ /* 0x000fe200078e0019 */
[----:B-1----:R-:W-:-:S05]  /*17cb0*/  LOP3.LUT R82, R82, 0x7f, RZ, 0xc0, !PT ;  /* 0x0000007f52527812 */ /* 0x002fca00078ec0ff */
[----:B----4-:R0:W-:Y:S01]  /*17cc0*/  STS.U8 [R82+UR4+0x8000], R54 ;  /* 0x0080003652007988 */ /* 0x0101e20008000004 */
[----:B---3--:R-:W-:Y:S02]  /*17cd0*/  PRMT R62, RZ, 0x7610, R62 ;  /* 0x00007610ff3e7816 */ /* 0x008fe4000000003e */
[----:B0-----:R-:W-:-:S06]  /*17ce0*/  PRMT R54, RZ, 0x7610, R54 ;  /* 0x00007610ff367816 */ /* 0x001fcc0000000036 */
[----:B------:R0:W3:Y:S02]  /*17cf0*/  @!P6 LDG.E.U8 R54, desc[UR14][R14.64] ;  /* 0x0000000e0e36e981 */ /* 0x0000e4000c1e1100 */
[----:B0-----:R-:W-:Y:S02]  /*17d00*/  @!P4 IMAD.MOV.U32 R14, RZ, RZ, R61 ;  /* 0x000000ffff0ec224 */ /* 0x001fe400078e003d */
[----:B------:R-:W-:Y:S01]  /*17d10*/  @!P4 IMAD.MOV.U32 R15, RZ, RZ, R26 ;  /* 0x000000ffff0fc224 */ /* 0x000fe200078e001a */
[----:B------:R-:W-:-:S04]  /*17d20*/  PRMT R57, RZ, 0x7610, R57 ;  /* 0x00007610ff397816 */ /* 0x000fc80000000039 */
[----:B------:R0:W4:Y:S02]  /*17d30*/  @!P4 LDG.E.U8 R62, desc[UR14][R14.64] ;  /* 0x0000000e0e3ec981 */ /* 0x000124000c1e1100 */
[----:B0-----:R-:W-:Y:S02]  /*17d40*/  @!P1 IMAD.MOV.U32 R14, RZ, RZ, R87 ;  /* 0x000000ffff0e9224 */ /* 0x001fe400078e0057 */
[----:B------:R-:W-:Y:S01]  /*17d50*/  @!P1 IMAD.MOV.U32 R15, RZ, RZ, R93 ;  /* 0x000000ffff0f9224 */ /* 0x000fe200078e005d */
[----:B------:R-:W-:-:S04]  /*17d60*/  PRMT R56, RZ, 0x7610, R56 ;  /* 0x00007610ff387816 */ /* 0x000fc80000000038 */
[----:B------:R0:W4:Y:S02]  /*17d70*/  @!P1 LDG.E.U8 R57, desc[UR14][R14.64] ;  /* 0x0000000e0e399981 */ /* 0x000124000c1e1100 */
[----:B0-----:R-:W-:Y:S02]  /*17d80*/  @!P1 IMAD.MOV.U32 R14, RZ, RZ, R83 ;  /* 0x000000ffff0e9224 */ /* 0x001fe400078e0053 */
[----:B------:R-:W-:-:S05]  /*17d90*/  @!P1 IMAD.MOV.U32 R15, RZ, RZ, R85 ;  /* 0x000000ffff0f9224 */ /* 0x000fca00078e0055 */
[----:B------:R0:W4:Y:S04]  /*17da0*/  @!P1 LDG.E.U8 R56, desc[UR14][R14.64] ;  /* 0x0000000e0e389981 */ /* 0x000128000c1e1100 */
[----:B--2---:R-:W-:Y:S04]  /*17db0*/  STL [R1+0x1ac0], R58 ;  /* 0x001ac03a01007387 */ /* 0x004fe80000100800 */
[----:B------:R-:W2:Y:S04]  /*17dc0*/  LDL.LU R25, [R1+0x1af4] ;  /* 0x001af40001197983 */ /* 0x000ea80000300800 */
[----:B------:R-:W2:Y:S01]  /*17dd0*/  LDL.LU R55, [R1+0x1af0] ;  /* 0x001af00001377983 */ /* 0x000ea20000300800 */
[----:B0-----:R-:W-:-:S02]  /*17de0*/  @!P1 IMAD.MOV.U32 R14, RZ, RZ, R80 ;  /* 0x000000ffff0e9224 */ /* 0x001fc400078e0050 */
[----:B------:R-:W-:Y:S01]  /*17df0*/  @!P1 IMAD.MOV.U32 R15, RZ, RZ, R60 ;  /* 0x000000ffff0f9224 */ /* 0x000fe200078e003c */
[----:B---3--:R-:W-:Y:S04]  /*17e00*/  STL [R1+0x1ac4], R54 ;  /* 0x001ac43601007387 */ /* 0x008fe80000100800 */
[----:B------:R-:W3:Y:S04]  /*17e10*/  LDL.LU R26, [R1+0x1aec] ;  /* 0x001aec00011a7983 */ /* 0x000ee80000300800 */
[----:B------:R-:W3:Y:S04]  /*17e20*/  LDL.LU R61, [R1+0x1ae8] ;  /* 0x001ae800013d7983 */ /* 0x000ee80000300800 */
[----:B----4-:R-:W-:Y:S04]  /*17e30*/  STL [R1+0x1ac8], R62 ;  /* 0x001ac83e01007387 */ /* 0x010fe80000100800 */
[----:B------:R-:W-:Y:S04]  /*17e40*/  STL [R1+0x1acc], R57 ;  /* 0x001acc3901007387 */ /* 0x000fe80000100800 */
[----:B------:R-:W4:Y:S04]  /*17e50*/  LDL.LU R83, [R1+0x29c] ;  /* 0x00029c0001537983 */ /* 0x000f280000300800 */
[----:B------:R-:W4:Y:S04]  /*17e60*/  LDL.LU R85, [R1+0x298] ;  /* 0x0002980001557983 */ /* 0x000f280000300800 */
[----:B------:R-:W4:Y:S04]  /*17e70*/  LDL.LU R87, [R1+0x294] ;  /* 0x0002940001577983 */ /* 0x000f280000300800 */
[----:B------:R-:W4:Y:S04]  /*17e80*/  LDL.LU R93, [R1+0x1b0] ;  /* 0x0001b000015d7983 */ /* 0x000f280000300800 */
[----:B------:R-:W-:Y:S04]  /*17e90*/  STL [R1+0x1ad0], R56 ;  /* 0x001ad03801007387 */ /* 0x000fe80000100800 */
[----:B------:R-:W-:Y:S04]  /*17ea0*/  STL [R1+0xec], R10 ;  /* 0x0000ec0a01007387 */ /* 0x000fe80000100800 */
[----:B------:R-:W4:Y:S01]  /*17eb0*/  LDL.LU R60, [R1+0x1ae4] ;  /* 0x001ae400013c7983 */ /* 0x000f220000300800 */
[----:B--2---:R-:W-:-:S06]  /*17ec0*/  PRMT R55, RZ, 0x7610, R55 ;  /* 0x00007610ff377816 */ /* 0x004fcc0000000037 */
[----:B------:R0:W2:Y:S04]  /*17ed0*/  @!P1 LDG.E.U8 R55, desc[UR14][R14.64] ;  /* 0x0000000e0e379981 */ /* 0x0000a8000c1e1100 */
[----:B------:R1:W-:Y:S01]  /*17ee0*/  STS.U8 [R82+UR4+0xc000], R53 ;  /* 0x00c0003552007988 */ /* 0x0003e20008000004 */
[----:B0-----:R-:W-:Y:S02]  /*17ef0*/  @!P6 IMAD.MOV.U32 R14, RZ, RZ, R13 ;  /* 0x000000ffff0ee224 */ /* 0x001fe400078e000d */
[----:B------:R-:W-:Y:S01]  /*17f00*/  @!P6 IMAD.MOV.U32 R15, RZ, RZ, R79 ;  /* 0x000000ffff0fe224 */ /* 0x000fe200078e004f */
[----:B-1----:R-:W-:Y:S01]  /*17f10*/  PRMT R53, RZ, 0x7610, R53 ;  /* 0x00007610ff357816 */ /* 0x002fe20000000035 */
[----:B------:R0:W-:Y:S05]  /*17f20*/  STS.U8 [R82+UR4], R52 ;  /* 0x0000003452007988 */ /* 0x0001ea0008000004 */
[----:B------:R1:W2:Y:S01]  /*17f30*/  @!P6 LDG.E.U8 R53, desc[UR14][R14.64] ;  /* 0x0000000e0e35e981 */ /* 0x0002a2000c1e1100 */
[----:B0-----:R-:W-:-:S03]  /*17f40*/  PRMT R52, RZ, 0x7610, R52 ;  /* 0x00007610ff347816 */ /* 0x001fc60000000034 */
[----:B------:R0:W-:Y:S01]  /*17f50*/  STS.U8 [R82+UR4+0x4000], R51 ;  /* 0x0040003352007988 */ /* 0x0001e20008000004 */
[----:B-1----:R-:W-:Y:S02]  /*17f60*/  @!P6 IMAD.MOV.U32 R14, RZ, RZ, R77 ;  /* 0x000000ffff0ee224 */ /* 0x002fe400078e004d */
[----:B------:R-:W-:Y:S01]  /*17f70*/  @!P6 IMAD.MOV.U32 R15, RZ, RZ, R78 ;  /* 0x000000ffff0fe224 */ /* 0x000fe200078e004e */
[----:B------:R-:W-:Y:S02]  /*17f80*/  IADD3 R13, P1, PT, R59, R5, RZ ;  /* 0x000000053b0d7210 */ /* 0x000fe40007f3e0ff */
[----:B0-----:R-:W-:Y:S02]  /*17f90*/  PRMT R51, RZ, 0x7610, R51 ;  /* 0x00007610ff337816 */ /* 0x001fe40000000033 */
[----:B------:R0:W2:Y:S02]  /*17fa0*/  @!P6 LDG.E.U8 R52, desc[UR14][R14.64] ;  /* 0x0000000e0e34e981 */ /* 0x0000a4000c1e1100 */
[----:B0-----:R-:W-:-:S02]  /*17fb0*/  @!P6 IMAD.MOV.U32 R14, RZ, RZ, R12 ;  /* 0x000000ffff0ee224 */ /* 0x001fc400078e000c */
[----:B------:R-:W-:Y:S01]  /*17fc0*/  @!P6 IMAD.MOV.U32 R15, RZ, RZ, R17 ;  /* 0x000000ffff0fe224 */ /* 0x000fe200078e0011 */
[----:B---3--:R-:W-:Y:S01]  /*17fd0*/  PRMT R61, RZ, 0x7610, R61 ;  /* 0x00007610ff3d7816 */ /* 0x008fe2000000003d */
[----:B------:R-:W-:-:S03]  /*17fe0*/  IMAD.X R17, R9, 0x1, R6, P1 ;  /* 0x0000000109117824 */ /* 0x000fc600008e0606 */
[----:B------:R0:W3:Y:S01]  /*17ff0*/  @!P6 LDG.E.U8 R51, desc[UR14][R14.64] ;  /* 0x0000000e0e33e981 */ /* 0x0000e2000c1e1100 */
[----:B------:R-:W-:Y:S01]  /*18000*/  IADD3 R10, P1, PT, R59, R7, RZ ;  /* 0x000000073b0a7210 */ /* 0x000fe20007f3e0ff */
[----:B------:R-:W-:Y:S02]  /*18010*/  IMAD R80, R16, 0x66, RZ ;  /* 0x0000006610507824 */ /* 0x000fe400078e02ff */
[----:B0-----:R-:W-:Y:S02]  /*18020*/  @!P4 IMAD.MOV.U32 R14, RZ, RZ, R75 ;  /* 0x000000ffff0ec224 */ /* 0x001fe400078e004b */
[----:B------:R-:W-:Y:S02]  /*18030*/  @!P4 IMAD.MOV.U32 R15, RZ, RZ, R76 ;  /* 0x000000ffff0fc224 */ /* 0x000fe400078e004c */
[----:B------:R-:W-:-:S03]  /*18040*/  IMAD.X R12, R9, 0x1, R8, P1 ;  /* 0x00000001090c7824 */ /* 0x000fc600008e0608 */
[----:B------:R0:W3:Y:S01]  /*18050*/  @!P4 LDG.E.U8 R61, desc[UR14][R14.64] ;  /* 0x0000000e0e3dc981 */ /* 0x0000e2000c1e1100 */
[----:B------:R-:W-:Y:S01]  /*18060*/  PRMT R59, RZ, 0x7610, R59 ;  /* 0x00007610ff3b7816 */ /* 0x000fe2000000003b */
[C---:B------:R-:W-:Y:S02]  /*18070*/  IMAD R79, R16.reuse, 0x67, RZ ;  /* 0x00000067104f7824 */ /* 0x040fe400078e02ff */
[----:B0-----:R-:W-:Y:S02]  /*18080*/  @!P4 IMAD.MOV.U32 R14, RZ, RZ, R13 ;  /* 0x000000ffff0ec224 */ /* 0x001fe400078e000d */
[----:B------:R-:W-:Y:S01]  /*18090*/  @!P4 IMAD.MOV.U32 R15, RZ, RZ, R17 ;  /* 0x000000ffff0fc224 */ /* 0x000fe200078e0011 */
[----:B------:R-:W-:Y:S01]  /*180a0*/  SHF.R.S32.HI R9, RZ, 0x1f, R80 ;  /* 0x0000001fff097819 */ /* 0x000fe20000011450 */
[----:B------:R0:W-:Y:S01]  /*180b0*/  STS.U8 [R82+UR4+0xc00], R22 ;  /* 0x000c001652007988 */ /* 0x0001e20008000004 */
[C---:B------:R-:W-:Y:S02]  /*180c0*/  IMAD R78, R16.reuse, 0x6b, RZ ;  /* 0x0000006b104e7824 */ /* 0x040fe400078e02ff */
[----:B------:R-:W-:Y:S01]  /*180d0*/  IMAD R77, R16, 0x6c, RZ ;  /* 0x0000006c104d7824 */ /* 0x000fe200078e02ff */
[----:B----4-:R-:W-:-:S06]  /*180e0*/  PRMT R60, RZ, 0x7610, R60 ;  /* 0x00007610ff3c7816 */ /* 0x010fcc000000003c */
[----:B------:R1:W4:Y:S02]  /*180f0*/  @!P4 LDG.E.U8 R60, desc[UR14][R14.64] ;  /* 0x0000000e0e3cc981 */ /* 0x000324000c1e1100 */
[----:B-1----:R-:W-:Y:S02]  /*18100*/  @!P4 IMAD.MOV.U32 R14, RZ, RZ, R10 ;  /* 0x000000ffff0ec224 */ /* 0x002fe400078e000a */
[----:B------:R-:W-:-:S05]  /*18110*/  @!P4 IMAD.MOV.U32 R15, RZ, RZ, R12 ;  /* 0x000000ffff0fc224 */ /* 0x000fca00078e000c */
[----:B------:R1:W3:Y:S01]  /*18120*/  @!P4 LDG.E.U8 R59, desc[UR14][R14.64] ;  /* 0x0000000e0e3bc981 */ /* 0x0002e2000c1e1100 */
[----:B0-----:R-:W-:Y:S01]  /*18130*/  IADD3 R22, P4, PT, R79, R0, RZ ;  /* 0x000000004f167210 */ /* 0x001fe20007f9e0ff */
[C---:B------:R-:W-:Y:S02]  /*18140*/  IMAD R76, R16.reuse, 0x6d, RZ ;  /* 0x0000006d104c7824 */ /* 0x040fe400078e02ff */
[C---:B------:R-:W-:Y:S02]  /*18150*/  IMAD R75, R16.reuse, 0x6e, RZ ;  /* 0x0000006e104b7824 */ /* 0x040fe400078e02ff */
[C---:B------:R-:W-:Y:S02]  /*18160*/  IMAD R62, R16.reuse, 0x6f, RZ ;  /* 0x0000006f103e7824 */ /* 0x040fe400078e02ff */
[C---:B------:R-:W-:Y:S02]  /*18170*/  IMAD R58, R16.reuse, 0x73, RZ ;  /* 0x00000073103a7824 */ /* 0x040fe400078e02ff */
[----:B------:R-:W-:-:S02]  /*18180*/  IMAD R57, R16, 0x74, RZ ;  /* 0x0000007410397824 */ /* 0x000fc400078e02ff */
[C---:B------:R-:W-:Y:S02]  /*18190*/  IMAD R56, R16.reuse, 0x75, RZ ;  /* 0x0000007510387824 */ /* 0x040fe400078e02ff */
[----:B------:R-:W-:Y:S01]  /*181a0*/  IMAD R54, R16, 0x77, RZ ;  /* 0x0000007710367824 */ /* 0x000fe200078e02ff */
[----:B------:R-:W-:Y:S01]  /*181b0*/  STS.U8 [R82+UR4+0xc800], R23 ;  /* 0x00c8001752007988 */ /* 0x000fe20008000004 */
[----:B-1----:R-:W-:-:S03]  /*181c0*/  SHF.R.S32.HI R14, RZ, 0x1f, R78 ;  /* 0x0000001fff0e7819 */ /* 0x002fc6000001144e */
[----:B------:R-:W-:Y:S01]  /*181d0*/  STS.U8 [R82+UR4+0x4400], R85 ;  /* 0x0044005552007988 */ /* 0x000fe20008000004 */
[----:B------:R-:W-:-:S03]  /*181e0*/  SHF.R.S32.HI R15, RZ, 0x1f, R77 ;  /* 0x0000001fff0f7819 */ /* 0x000fc6000001144d */
[----:B------:R0:W-:Y:S04]  /*181f0*/  STS.U8 [R82+UR4+0x1000], R18 ;  /* 0x0010001252007988 */ /* 0x0001e80008000004 */
[----:B------:R-:W-:Y:S01]  /*18200*/  STS.U8 [R82+UR4+0x8800], R24 ;  /* 0x0088001852007988 */ /* 0x000fe20008000004 */
[----:B0-----:R-:W-:-:S03]  /*18210*/  SHF.R.S32.HI R18, RZ, 0x1f, R76 ;  /* 0x0000001fff127819 */ /* 0x001fc6000001144c */
[----:B------:R0:W-:Y:S04]  /*18220*/  STS.U8 [R82+UR4+0xcc00], R19 ;  /* 0x00cc001352007988 */ /* 0x0001e80008000004 */
[----:B------:R-:W-:Y:S01]  /*18230*/  STS.U8 [R82+UR4+0x4800], R25 ;  /* 0x0048001952007988 */ /* 0x000fe20008000004 */
[----:B0-----:R-:W-:-:S03]  /*18240*/  SHF.R.S32.HI R19, RZ, 0x1f, R75 ;  /* 0x0000001fff137819 */ /* 0x001fc6000001144b */
[----:B------:R-:W-:Y:S04]  /*18250*/  STS.U8 [R82+UR4+0x8400], R87 ;  /* 0x0084005752007988 */ /* 0x000fe80008000004 */
[----:B--2---:R-:W-:Y:S04]  /*18260*/  STL [R1+0x1ad4], R55 ;  /* 0x001ad43701007387 */ /* 0x004fe80000100800 */
[----:B------:R0:W-:Y:S04]  /*18270*/  STL [R1+0x1514], R13 ;  /* 0x0015140d01007387 */ /* 0x0001e80000100800 */
[----:B------:R-:W-:Y:S04]  /*18280*/  STL [R1+0x1510], R17 ;  /* 0x0015101101007387 */ /* 0x000fe80000100800 */
[----:B------:R-:W-:Y:S01]  /*18290*/  STL [R1+0x151c], R10 ;  /* 0x00151c0a01007387 */ /* 0x000fe20000100800 */
[----:B0-----:R-:W-:-:S03]  /*182a0*/  IMAD R13, R16, 0x7c, RZ ;  /* 0x0000007c100d7824 */ /* 0x001fc600078e02ff */
[----:B------:R0:W-:Y:S04]  /*182b0*/  STL [R1+0x1518], R12 ;  /* 0x0015180c01007387 */ /* 0x0001e80000100800 */
[----:B------:R-:W-:Y:S01]  /*182c0*/  STL [R1+0x1a74], R16 ;  /* 0x001a741001007387 */ /* 0x000fe20000100800 */
[----:B0-----:R-:W-:-:S03]  /*182d0*/  IADD3 R12, P1, PT, R80, R0, RZ ;  /* 0x00000000500c7210 */ /* 0x001fc60007f3e0ff */
[----:B------:R-:W-:Y:S01]  /*182e0*/  STL [R1+0x5e0], R13 ;  /* 0x0005e00d01007387 */ /* 0x000fe20000100800 */
[----:B------:R-:W-:-:S03]  /*182f0*/  SHF.R.S32.HI R10, RZ, 0x1f, R79 ;  /* 0x0000001fff0a7819 */ /* 0x000fc6000001144f */
[----:B------:R0:W-:Y:S01]  /*18300*/  STL [R1+0x1284], R12 ;  /* 0x0012840c01007387 */ /* 0x0001e20000100800 */
[C---:B------:R-:W-:Y:S02]  /*18310*/  IMAD R55, R16.reuse, 0x76, RZ ;  /* 0x0000007610377824 */ /* 0x040fe400078e02ff */
[----:B------:R-:W-:Y:S01]  /*18320*/  IMAD R17, R16, 0x7b, RZ ;  /* 0x0000007b10117824 */ /* 0x000fe200078e02ff */
[----:B------:R-:W-:Y:S01]  /*18330*/  STL [R1+0x12a4], R22 ;  /* 0x0012a41601007387 */ /* 0x000fe20000100800 */
[----:B0-----:R-:W-:Y:S01]  /*18340*/  IMAD.X R12, R9, 0x1, R2, P1 ;  /* 0x00000001090c7824 */ /* 0x001fe200008e0602 */
[----:B------:R-:W-:-:S04]  /*18350*/  IADD3 R16, P1, PT, R78, R0, RZ ;  /* 0x000000004e107210 */ /* 0x000fc80007f3e0ff */
[----:B------:R0:W-:Y:S04]  /*18360*/  STL [R1+0x1280], R12 ;  /* 0x0012800c01007387 */ /* 0x0001e80000100800 */
[----:B------:R1:W-:Y:S01]  /*18370*/  STL [R1+0x1324], R16 ;  /* 0x0013241001007387 */ /* 0x0003e20000100800 */
[----:B0-----:R-:W-:Y:S01]  /*18380*/  IMAD.X R12, R10, 0x1, R2, P4 ;  /* 0x000000010a0c7824 */ /* 0x001fe200020e0602 */
[----:B------:R-:W-:-:S04]  /*18390*/  IADD3 R23, P4, PT, R77, R0, RZ ;  /* 0x000000004d177210 */ /* 0x000fc80007f9e0ff */
[----:B------:R0:W-:Y:S01]  /*183a0*/  STL [R1+0x12a0], R12 ;  /* 0x0012a00c01007387 */ /* 0x0001e20000100800 */
[----:B-1----:R-:W-:-:S03]  /*183b0*/  IMAD.X R16, R14, 0x1, R2, P1 ;  /* 0x000000010e107824 */ /* 0x002fc600008e0602 */
[----:B------:R-:W-:Y:S04]  /*183c0*/  STL [R1+0x1344], R23 ;  /* 0x0013441701007387 */ /* 0x000fe80000100800 */
[----:B------:R-:W2:Y:S01]  /*183d0*/  LDL.LU R85, [R1+0x18c] ;  /* 0x00018c0001557983 */ /* 0x000ea20000300800 */
[----:B0-----:R-:W-:-:S03]  /*183e0*/  IADD3 R12, P1, PT, R76, R0, RZ ;  /* 0x000000004c0c7210 */ /* 0x001fc60007f3e0ff */
[----:B------:R0:W-:Y:S04]  /*183f0*/  STL [R1+0x1320], R16 ;  /* 0x0013201001007387 */ /* 0x0001e80000100800 */
[----:B------:R1:W-:Y:S01]  /*18400*/  STL [R1+0x1364], R12 ;  /* 0x0013640c01007387 */ /* 0x0003e20000100800 */
[--C-:B0-----:R-:W-:Y:S01]  /*18410*/  IMAD.X R16, R15, 0x1, R2.reuse, P4 ;  /* 0x000000010f107824 */ /* 0x101fe200020e0602 */
[----:B------:R-:W-:Y:S01]  /*18420*/  IADD3 R24, P4, PT, R75, R0, RZ ;  /* 0x000000004b187210 */ /* 0x000fe20007f9e0ff */
[----:B-1----:R-:W-:-:S03]  /*18430*/  IMAD.X R12, R18, 0x1, R2, P1 ;  /* 0x00000001120c7824 */ /* 0x002fc600008e0602 */
[----:B------:R0:W-:Y:S04]  /*18440*/  STL [R1+0x1340], R16 ;  /* 0x0013401001007387 */ /* 0x0001e80000100800 */
[----:B------:R-:W-:Y:S04]  /*18450*/  STL [R1+0x1384], R24 ;  /* 0x0013841801007387 */ /* 0x000fe80000100800 */
[----:B------:R1:W-:Y:S01]  /*18460*/  STL [R1+0x1360], R12 ;  /* 0x0013600c01007387 */ /* 0x0003e20000100800 */
[-C--:B0-----:R-:W-:Y:S01]  /*18470*/  IADD3 R16, P1, PT, R62, R0.reuse, RZ ;  /* 0x000000003e107210 */ /* 0x081fe20007f3e0ff */
[----:B-1----:R-:W-:Y:S01]  /*18480*/  IMAD.X R12, R19, 0x1, R2, P4 ;  /* 0x00000001130c7824 */ /* 0x002fe200020e0602 */
[----:B------:R-:W-:-:S03]  /*18490*/  IADD3 R25, P4, PT, R58, R0, RZ ;  /* 0x000000003a197210 */ /* 0x000fc60007f9e0ff */
[----:B------:R-:W-:Y:S04]  /*184a0*/  STL [R1+0x13a4], R16 ;  /* 0x0013a41001007387 */ /* 0x000fe80000100800 */
[----:B------:R-:W-:Y:S04]  /*184b0*/  STL [R1+0x1380], R12 ;  /* 0x0013800c01007387 */ /* 0x000fe80000100800 */
[----:B------:R-:W-:Y:S04]  /*184c0*/  STL [R1+0x1424], R25 ;  /* 0x0014241901007387 */ /* 0x000fe80000100800 */
[----:B------:R-:W3:Y:S04]  /*184d0*/  LDL.LU R87, [R1+0x190] ;  /* 0x0001900001577983 */ /* 0x000ee80000300800 */
[----:B------:R0:W-:Y:S04]  /*184e0*/  STS.U8 [R82+UR4+0x8c00], R20 ;  /* 0x008c001452007988 */ /* 0x0001e80008000004 */
[----:B------:R1:W-:Y:S01]  /*184f0*/  STS.U8 [R82+UR4+0x4c00], R21 ;  /* 0x004c001552007988 */ /* 0x0003e20008000004 */
[----:B0-----:R-:W-:-:S05]  /*18500*/  SHF.R.S32.HI R20, RZ, 0x1f, R62 ;  /* 0x0000001fff147819 */ /* 0x001fca000001143e */
[----:B------:R-:W-:Y:S01]  /*18510*/  IMAD.X R16, R20, 0x1, R2, P1 ;  /* 0x0000000114107824 */ /* 0x000fe200008e0602 */
[----:B------:R-:W-:Y:S02]  /*18520*/  IADD3 R12, P1, PT, R57, R0, RZ ;  /* 0x00000000390c7210 */ /* 0x000fe40007f3e0ff */
[----:B-1----:R-:W-:Y:S02]  /*18530*/  SHF.R.S32.HI R21, RZ, 0x1f, R58 ;  /* 0x0000001fff157819 */ /* 0x002fe4000001143a */
[----:B------:R-:W-:Y:S01]  /*18540*/  STL [R1+0x13a0], R16 ;  /* 0x0013a01001007387 */ /* 0x000fe20000100800 */
[----:B------:R-:W-:-:S03]  /*18550*/  SHF.R.S32.HI R22, RZ, 0x1f, R57 ;  /* 0x0000001fff167819 */ /* 0x000fc60000011439 */
[----:B------:R0:W-:Y:S01]  /*18560*/  STL [R1+0x1444], R12 ;  /* 0x0014440c01007387 */ /* 0x0001e20000100800 */
[----:B------:R-:W-:-:S03]  /*18570*/  SHF.R.S32.HI R23, RZ, 0x1f, R56 ;  /* 0x0000001fff177819 */ /* 0x000fc60000011438 */
[----:B------:R1:W-:Y:S01]  /*18580*/  STS.U8 [R82+UR4+0x800], R26 ;  /* 0x0008001a52007988 */ /* 0x0003e20008000004 */
[--C-:B0-----:R-:W-:Y:S01]  /*18590*/  IMAD.X R12, R21, 0x1, R2.reuse, P4 ;  /* 0x00000001150c7824 */ /* 0x101fe200020e0602 */
[----:B------:R-:W-:Y:S02]  /*185a0*/  IADD3 R16, P4, PT, R56, R0, RZ ;  /* 0x0000000038107210 */ /* 0x000fe40007f9e0ff */
[----:B------:R0:W-:Y:S01]  /*185b0*/  STS.U8 [R82+UR4+0x400], R83 ;  /* 0x0004005352007988 */ /* 0x0001e20008000004 */
[----:B-1----:R-:W-:-:S03]  /*185c0*/  IMAD.X R26, R22, 0x1, R2, P1 ;  /* 0x00000001161a7824 */ /* 0x002fc600008e0602 */
[----:B------:R1:W-:Y:S04]  /*185d0*/  STL [R1+0x1420], R12 ;  /* 0x0014200c01007387 */ /* 0x0003e80000100800 */
[----:B------:R4:W-:Y:S01]  /*185e0*/  STS.U8 [R82+UR4+0xc400], R93 ;  /* 0x00c4005d52007988 */ /* 0x0009e20008000004 */
[----:B0-----:R-:W-:-:S03]  /*185f0*/  IMAD.X R83, R23, 0x1, R2, P4 ;  /* 0x0000000117537824 */ /* 0x001fc600020e0602 */
[----:B------:R0:W-:Y:S01]  /*18600*/  STL [R1+0x1464], R16 ;  /* 0x0014641001007387 */ /* 0x0001e20000100800 */
[-C--:B-1----:R-:W-:Y:S02]  /*18610*/  IADD3 R12, P1, PT, R55, R0.reuse, RZ ;  /* 0x00000000370c7210 */ /* 0x082fe40007f3e0ff */
[----:B----4-:R-:W-:Y:S01]  /*18620*/  IADD3 R93, P4, PT, R54, R0, RZ ;  /* 0x00000000365d7210 */ /* 0x010fe20007f9e0ff */
[----:B0-----:R-:W4:Y:S04]  /*18630*/  LDL.LU R16, [R1+0x188] ;  /* 0x0001880001107983 */ /* 0x001f280000300800 */
[----:B------:R-:W-:Y:S04]  /*18640*/  STL [R1+0x1440], R26 ;  /* 0x0014401a01007387 */ /* 0x000fe80000100800 */
[----:B------:R0:W-:Y:S04]  /*18650*/  STL [R1+0x1484], R12 ;  /* 0x0014840c01007387 */ /* 0x0001e80000100800 */
[----:B------:R-:W-:Y:S01]  /*18660*/  STL [R1+0x1460], R83 ;  /* 0x0014605301007387 */ /* 0x000fe20000100800 */
[----:B------:R-:W-:-:S03]  /*18670*/  SHF.R.S32.HI R24, RZ, 0x1f, R55 ;  /* 0x0000001fff187819 */ /* 0x000fc60000011437 */
[----:B------:R1:W-:Y:S02]  /*18680*/  STL [R1+0x14a4], R93 ;  /* 0x0014a45d01007387 */ /* 0x0003e40000100800 */
[----:B0-----:R-:W-:Y:S02]  /*18690*/  IMAD.X R12, R24, 0x1, R2, P1 ;  /* 0x00000001180c7824 */ /* 0x001fe400008e0602 */
[----:B-1----:R-:W4:Y:S01]  /*186a0*/  LDL.LU R93, [R1+0x138] ;  /* 0x00013800015d7983 */ /* 0x002f220000300800 */
[----:B------:R-:W-:Y:S02]  /*186b0*/  IADD3 R83, P1, PT, R17, R0, RZ ;  /* 0x0000000011537210 */ /* 0x000fe40007f3e0ff */
[----:B------:R-:W-:Y:S01]  /*186c0*/  SHF.R.S32.HI R25, RZ, 0x1f, R54 ;  /* 0x0000001fff197819 */ /* 0x000fe20000011436 */
[----:B------:R-:W-:Y:S01]  /*186d0*/  STL [R1+0x1480], R12 ;  /* 0x0014800c01007387 */ /* 0x000fe20000100800 */
[----:B------:R-:W-:-:S03]  /*186e0*/  SHF.R.S32.HI R26, RZ, 0x1f, R17 ;  /* 0x0000001fff1a7819 */ /* 0x000fc60000011411 */
[----:B------:R0:W-:Y:S04]  /*186f0*/  STL [R1+0x1524], R83 ;  /* 0x0015245301007387 */ /* 0x0001e80000100800 */
[----:B------:R-:W-:Y:S01]  /*18700*/  STL [R1+0x1a78], R0 ;  /* 0x001a780001007387 */ /* 0x000fe20000100800 */
[----:B0-----:R-:W-:Y:S01]  /*18710*/  IMAD.X R83, R25, 0x1, R2, P4 ;  /* 0x0000000119537824 */ /* 0x001fe200020e0602 */
[----:B------:R-:W-:-:S04]  /*18720*/  SHF.R.S32.HI R12, RZ, 0x1f, R13 ;  /* 0x0000001fff0c7819 */ /* 0x000fc8000001140d */
[----:B------:R0:W-:Y:S04]  /*18730*/  STL [R1+0x14a0], R83 ;  /* 0x0014a05301007387 */ /* 0x0001e80000100800 */
[----:B------:R-:W-:Y:S01]  /*18740*/  STL [R1+0x1b0], R12 ;  /* 0x0001b00c01007387 */ /* 0x000fe20000100800 */
[----:B0-----:R-:W-:Y:S01]  /*18750*/  IMAD.X R83, R26, 0x1, R2, P1 ;  /* 0x000000011a537824 */ /* 0x001fe200008e0602 */
[----:B------:R-:W-:-:S04]  /*18760*/  IADD3 R13, P4, PT, R13, R0, RZ ;  /* 0x000000000d0d7210 */ /* 0x000fc80007f9e0ff */
[----:B------:R0:W-:Y:S01]  /*18770*/  STL [R1+0x1520], R83 ;  /* 0x0015205301007387 */ /* 0x0001e20000100800 */
[----:B------:R-:W-:-:S03]  /*18780*/  IADD3 R0, P1, PT, R86, R3, RZ ;  /* 0x0000000356007210 */ /* 0x000fc60007f3e0ff */
[----:B0-----:R-:W4:Y:S04]  /*18790*/  LDL.LU R83, [R1+0x14c] ;  /* 0x00014c0001537983 */ /* 0x001f280000300800 */
[----:B------:R-:W-:Y:S04]  /*187a0*/  STL [R1+0x126c], R0 ;  /* 0x00126c0001007387 */ /* 0x000fe80000100800 */
[----:B------:R-:W-:Y:S04]  /*187b0*/  STL [R1+0x1544], R13 ;  /* 0x0015440d01007387 */ /* 0x000fe80000100800 */
[----:B------:R0:W-:Y:S01]  /*187c0*/  STL [R1+0x1a7c], R13 ;  /* 0x001a7c0d01007387 */ /* 0x0001e20000100800 */
[----:B------:R-:W-:Y:S01]  /*187d0*/  IMAD.X R12, R12, 0x1, R2, P4 ;  /* 0x000000010c0c7824 */ /* 0x000fe200020e0602 */
[----:B0-----:R-:W-:-:S02]  /*187e0*/  IADD3 R13, P4, PT, R86, R5, RZ ;  /* 0x00000005560d7210 */ /* 0x001fc40007f9e0ff */
[----:B--2---:R0:W-:Y:S04]  /*187f0*/  STS.U8 [R82+UR4+0x5000], R85 ;  /* 0x0050005552007988 */ /* 0x0041e80008000004 */
[----:B0-----:R-:W2:Y:S04]  /*18800*/  LDL.LU R85, [R1+0x150] ;  /* 0x0001500001557983 */ /* 0x001ea80000300800 */
[----:B------:R0:W-:Y:S04]  /*18810*/  STL [R1+0x1a80], R2 ;  /* 0x001a800201007387 */ /* 0x0001e80000100800 */
[----:B------:R-:W-:Y:S01]  /*18820*/  STL [R1+0x1274], R13 ;  /* 0x0012740d01007387 */ /* 0x000fe20000100800 */
[----:B0-----:R-:W-:Y:S01]  /*18830*/  IMAD.X R2, R11, 0x1, R4, P1 ;  /* 0x000000010b027824 */ /* 0x001fe200008e0604 */
[----:B------:R-:W-:-:S02]  /*18840*/  IADD3 R0, P1, PT, R86, R7, RZ ;  /* 0x0000000756007210 */ /* 0x000fc40007f3e0ff */
[----:B------:R-:W2:Y:S04]  /*18850*/  LDL.LU R86, [R1+0x148] ;  /* 0x0001480001567983 */ /* 0x000ea80000300800 */
[----:B------:R-:W-:Y:S04]  /*18860*/  STL [R1+0x1268], R2 ;  /* 0x0012680201007387 */ /* 0x000fe80000100800 */
[----:B------:R-:W-:Y:S04]  /*18870*/  STL [R1+0x1540], R12 ;  /* 0x0015400c01007387 */ /* 0x000fe80000100800 */
[----:B------:R0:W-:Y:S04]  /*18880*/  STL [R1+0x127c], R0 ;  /* 0x00127c0001007387 */ /* 0x0001e80000100800 */
[----:B------:R1:W-:Y:S01]  /*18890*/  STL [R1+0x1a84], R12 ;  /* 0x001a840c01007387 */ /* 0x0003e20000100800 */
[----:B0-----:R-:W-:Y:S01]  /*188a0*/  IMAD.X R0, R11, 0x1, R6, P4 ;  /* 0x000000010b007824 */ /* 0x001fe200020e0606 */
[----:B-1----:R-:W-:-:S04]  /*188b0*/  IADD3 R12, P4, PT, R80, R3, RZ ;  /* 0x00000003500c7210 */ /* 0x002fc80007f9e0ff */
[----:B------:R-:W-:Y:S04]  /*188c0*/  STL [R1+0x1270], R0 ;  /* 0x0012700001007387 */ /* 0x000fe80000100800 */
[----:B---3--:R0:W-:Y:S04]  /*188d0*/  STS.U8 [R82+UR4+0x9000], R87 ;  /* 0x0090005752007988 */ /* 0x0081e80008000004 */
[----:B------:R-:W-:Y:S04]  /*188e0*/  STL [R1+0x128c], R12 ;  /* 0x00128c0c01007387 */ /* 0x000fe80000100800 */
[----:B0-----:R-:W3:Y:S01]  /*188f0*/  LDL.LU R87, [R1+0xc0] ;  /* 0x0000c00001577983 */ /* 0x001ee20000300800 */
[----:B------:R-:W-:Y:S01]  /*18900*/  IMAD.X R2, R11, 0x1, R8, P1 ;  /* 0x000000010b027824 */ /* 0x000fe200008e0608 */
[----:B------:R-:W-:-:S04]  /*18910*/  IADD3 R0, P1, PT, R80, R5, RZ ;  /* 0x0000000550007210 */ /* 0x000fc80007f3e0ff */
[----:B------:R-:W-:Y:S04]  /*18920*/  STL [R1+0x1278], R2 ;  /* 0x0012780201007387 */ /* 0x000fe80000100800 */
[----:B------:R0:W-:Y:S02]  /*18930*/  STL [R1+0x1294], R0 ;  /* 0x0012940001007387 */ /* 0x0001e40000100800 */
[C---:B0-----:R-:W-:Y:S01]  /*18940*/  IMAD.X R0, R9.reuse, 0x1, R4, P4 ;  /* 0x0000000109007824 */ /* 0x041fe200020e0604 */
[----:B------:R-:W-:Y:S01]  /*18950*/  IADD3 R11, P4, PT, R80, R7, RZ ;  /* 0x00000007500b7210 */ /* 0x000fe20007f9e0ff */
[----:B------:R-:W-:-:S03]  /*18960*/  IMAD.X R2, R9, 0x1, R6, P1 ;  /* 0x0000000109027824 */ /* 0x000fc600008e0606 */
[----:B------:R0:W-:Y:S01]  /*18970*/  STL [R1+0x1288], R0 ;  /* 0x0012880001007387 */ /* 0x0001e20000100800 */
[----:B------:R-:W-:-:S03]  /*18980*/  IMAD.X R9, R9, 0x1, R8, P4 ;  /* 0x0000000109097824 */ /* 0x000fc600020e0608 */
[----:B------:R-:W-:Y:S04]  /*18990*/  STL [R1+0x129c], R11 ;  /* 0x00129c0b01007387 */ /* 0x000fe80000100800 */
[----:B------:R-:W3:Y:S01]  /*189a0*/  LDL.LU R80, [R1+0xc8] ;  /* 0x0000c80001507983 */ /* 0x000ee20000300800 */
[----:B0-----:R-:W-:-:S03]  /*189b0*/  IADD3 R0, P1, PT, R79, R3, RZ ;  /* 0x000000034f007210 */ /* 0x001fc60007f3e0ff */
[----:B------:R-:W-:Y:S04]  /*189c0*/  STL [R1+0x1290], R2 ;  /* 0x0012900201007387 */ /* 0x000fe80000100800 */
[----:B------:R0:W-:Y:S04]  /*189d0*/  STL [R1+0x12ac], R0 ;  /* 0x0012ac0001007387 */ /* 0x0001e80000100800 */
[----:B------:R-:W-:Y:S01]  /*189e0*/  STL [R1+0x1298], R9 ;  /* 0x0012980901007387 */ /* 0x000fe20000100800 */
[----:B0-----:R-:W-:Y:S01]  /*189f0*/  IADD3 R0, P4, PT, R79, R5, RZ ;  /* 0x000000054f007210 */ /* 0x001fe20007f9e0ff */
[----:B------:R-:W-:-:S02]  /*18a00*/  IMAD.X R2, R10, 0x1, R4, P1 ;  /* 0x000000010a027824 */ /* 0x000fc400008e0604 */
[----:B----4-:R0:W-:Y:S04]  /*18a10*/  STS.U8 [R82+UR4+0x1400], R93 ;  /* 0x0014005d52007988 */ /* 0x0101e80008000004 */
[----:B0-----:R-:W4:Y:S04]  /*18a20*/  LDL.LU R93, [R1+0xcc] ;  /* 0x0000cc00015d7983 */ /* 0x001f280000300800 */
[----:B------:R0:W-:Y:S01]  /*18a30*/  STL [R1+0x12b4], R0 ;  /* 0x0012b40001007387 */ /* 0x0001e20000100800 */
[----:B------:R-:W-:-:S03]  /*18a40*/  IMAD.X R9, R10, 0x1, R6, P4 ;  /* 0x000000010a097824 */ /* 0x000fc600020e0606 */
[----:B------:R1:W-:Y:S01]  /*18a50*/  STL [R1+0x12a8], R2 ;  /* 0x0012a80201007387 */ /* 0x0003e20000100800 */
[----:B0-----:R-:W-:-:S05]  /*18a60*/  IADD3 R0, P1, PT, R79, R7, RZ ;  /* 0x000000074f007210 */ /* 0x001fca0007f3e0ff */
[----:B------:R0:W-:Y:S01]  /*18a70*/  STL [R1+0x12bc], R0 ;  /* 0x0012bc0001007387 */ /* 0x0001e20000100800 */
[----:B-1----:R-:W-:-:S03]  /*18a80*/  IMAD.X R2, R10, 0x1, R8, P1 ;  /* 0x000000010a027824 */ /* 0x002fc600008e0608 */
[----:B------:R1:W-:Y:S01]  /*18a90*/  STL [R1+0x12b0], R9 ;  /* 0x0012b00901007387 */ /* 0x0003e20000100800 */
[----:B0-----:R-:W-:-:S03]  /*18aa0*/  IADD3 R0, P4, PT, R78, R3, RZ ;  /* 0x000000034e007210 */ /* 0x001fc60007f9e0ff */
[----:B------:R0:W-:Y:S02]  /*18ab0*/  STS.U8 [R82+UR4+0x5400], R83 ;  /* 0x0054005352007988 */ /* 0x0001e40008000004 */
[----:B-1----:R-:W-:Y:S02]  /*18ac0*/  IMAD.X R9, R14, 0x1, R4, P4 ;  /* 0x000000010e097824 */ /* 0x002fe400020e0604 */
[----:B0-----:R-:W4:Y:S04]  /*18ad0*/  LDL.LU R83, [R1+0xc4] ;  /* 0x0000c40001537983 */ /* 0x001f280000300800 */
[----:B------:R0:W-:Y:S04]  /*18ae0*/  STL [R1+0x132c], R0 ;  /* 0x00132c0001007387 */ /* 0x0001e80000100800 */
[----:B------:R1:W-:Y:S01]  /*18af0*/  STL [R1+0x12b8], R2 ;  /* 0x0012b80201007387 */ /* 0x0003e20000100800 */
[----:B0-----:R-:W-:-:S05]  /*18b00*/  IADD3 R0, P1, PT, R78, R5, RZ ;  /* 0x000000054e007210 */ /* 0x001fca0007f3e0ff */
[----:B------:R0:W-:Y:S01]  /*18b10*/  STL [R1+0x1334], R0 ;  /* 0x0013340001007387 */ /* 0x0001e20000100800 */
[----:B-1----:R-:W-:-:S03]  /*18b20*/  IMAD.X R2, R14, 0x1, R6, P1 ;  /* 0x000000010e027824 */ /* 0x002fc600008e0606 */
[----:B------:R1:W-:Y:S01]  /*18b30*/  STL [R1+0x1328], R9 ;  /* 0x0013280901007387 */ /* 0x0003e20000100800 */
[----:B0-----:R-:W-:-:S05]  /*18b40*/  IADD3 R0, P4, PT, R78, R7, RZ ;  /* 0x000000074e007210 */ /* 0x001fca0007f9e0ff */
[----:B-1----:R-:W-:Y:S01]  /*18b50*/  IMAD.X R9, R14, 0x1, R8, P4 ;  /* 0x000000010e097824 */ /* 0x002fe200020e0608 */
[----:B--2---:R0:W-:Y:S04]  /*18b60*/  STS.U8 [R82+UR4+0x9400], R85 ;  /* 0x0094005552007988 */ /* 0x0041e80008000004 */
[----:B0-----:R-:W2:Y:S04]  /*18b70*/  LDL.LU R85, [R1+0x8c] ;  /* 0x00008c0001557983 */ /* 0x001ea80000300800 */
[----:B------:R0:W-:Y:S04]  /*18b80*/  STL [R1+0x133c], R0 ;  /* 0x00133c0001007387 */ /* 0x0001e80000100800 */
[----:B------:R1:W-:Y:S01]  /*18b90*/  STL [R1+0x1330], R2 ;  /* 0x0013300201007387 */ /* 0x0003e20000100800 */
[----:B0-----:R-:W-:-:S03]  /*18ba0*/  IADD3 R0, P1, PT, R77, R3, RZ ;  /* 0x000000034d007210 */ /* 0x001fc60007f3e0ff */
[----:B------:R0:W-:Y:S01]  /*18bb0*/  STS.U8 [R82+UR4+0xd400], R86 ;  /* 0x00d4005652007988 */ /* 0x0001e20008000004 */
[----:B-1----:R-:W-:-:S03]  /*18bc0*/  IADD3 R2, P4, PT, R77, R5, RZ ;  /* 0x000000054d027210 */ /* 0x002fc60007f9e0ff */
[----:B------:R1:W-:Y:S04]  /*18bd0*/  STL [R1+0x134c], R0 ;  /* 0x00134c0001007387 */ /* 0x0003e80000100800 */
[----:B------:R-:W-:Y:S04]  /*18be0*/  STL [R1+0x1338], R9 ;  /* 0x0013380901007387 */ /* 0x000fe80000100800 */
[----:B0-----:R-:W2:Y:S01]  /*18bf0*/  LDL.LU R86, [R1+0x94] ;  /* 0x0000940001567983 */ /* 0x001ea20000300800 */
[----:B-1----:R-:W-:-:S03]  /*18c00*/  IMAD.X R0, R15, 0x1, R4, P1 ;  /* 0x000000010f007824 */ /* 0x002fc600008e0604 */
[----:B------:R0:W-:Y:S04]  /*18c10*/  STL [R1+0x1354], R2 ;  /* 0x0013540201007387 */ /* 0x0001e80000100800 */
[----:B------:R1:W-:Y:S01]  /*18c20*/  STL [R1+0x1348], R0 ;  /* 0x0013480001007387 */ /* 0x0003e20000100800 */
[----:B0-----:R-:W-:Y:S01]  /*18c30*/  IADD3 R2, P1, PT, R77, R7, RZ ;  /* 0x000000074d027210 */ /* 0x001fe20007f3e0ff */
[----:B-1----:R-:W-:Y:S01]  /*18c40*/  IMAD.X R0, R15, 0x1, R6, P4 ;  /* 0x000000010f007824 */ /* 0x002fe200020e0606 */
[----:B------:R-:W-:-:S03]  /*18c50*/  IADD3 R9, P4, PT, R76, R3, RZ ;  /* 0x000000034c097210 */ /* 0x000fc60007f9e0ff */
[----:B------:R-:W-:Y:S04]  /*18c60*/  STL [R1+0x135c], R2 ;  /* 0x00135c0201007387 */ /* 0x000fe80000100800 */
[----:B------:R-:W-:Y:S04]  /*18c70*/  STL [R1+0x1350], R0 ;  /* 0x0013500001007387 */ /* 0x000fe80000100800 */
[----:B---3--:R0:W-:Y:S04]  /*18c80*/  STS.U8 [R82+UR4+0x1800], R87 ;  /* 0x0018005752007988 */ /* 0x0081e80008000004 */
[----:B------:R-:W-:Y:S04]  /*18c90*/  STL [R1+0x136c], R9 ;  /* 0x00136c0901007387 */ /* 0x000fe80000100800 */
[----:B0-----:R-:W3:Y:S01]  /*18ca0*/  LDL.LU R87, [R1+0x98] ;  /* 0x0000980001577983 */ /* 0x001ee20000300800 */
[----:B------:R-:W-:Y:S01]  /*18cb0*/  IMAD.X R2, R15, 0x1, R8, P1 ;  /* 0x000000010f027824 */ /* 0x000fe200008e0608 */
[----:B------:R-:W-:-:S04]  /*18cc0*/  IADD3 R0, P1, PT, R76, R5, RZ ;  /* 0x000000054c007210 */ /* 0x000fc80007f3e0ff */
[----:B------:R0:W-:Y:S04]  /*18cd0*/  STL [R1+0x1358], R2 ;  /* 0x0013580201007387 */ /* 0x0001e80000100800 */
[----:B------:R1:W-:Y:S01]  /*18ce0*/  STL [R1+0x1374], R0 ;  /* 0x0013740001007387 */ /* 0x0003e20000100800 */
[C---:B0-----:R-:W-:Y:S02]  /*18cf0*/  IMAD.X R2, R18.reuse, 0x1, R6, P1 ;  /* 0x0000000112027824 */ /* 0x041fe400008e0606 */
[----:B-1----:R-:W-:Y:S01]  /*18d00*/  IMAD.X R0, R18, 0x1, R4, P4 ;  /* 0x0000000112007824 */ /* 0x002fe200020e0604 */
[----:B------:R-:W-:-:S04]  /*18d10*/  IADD3 R9, P4, PT, R76, R7, RZ ;  /* 0x000000074c097210 */ /* 0x000fc80007f9e0ff */
[----:B------:R0:W-:Y:S04]  /*18d20*/  STL [R1+0x1368], R0 ;  /* 0x0013680001007387 */ /* 0x0001e80000100800 */
[----:B------:R-:W-:Y:S04]  /*18d30*/  STL [R1+0x137c], R9 ;  /* 0x00137c0901007387 */ /* 0x000fe80000100800 */
[----:B------:R-:W-:Y:S01]  /*18d40*/  STL [R1+0x1370], R2 ;  /* 0x0013700201007387 */ /* 0x000fe20000100800 */
[----:B0-----:R-:W-:-:S03]  /*18d50*/  IADD3 R0, P1, PT, R75, R3, RZ ;  /* 0x000000034b007210 */ /* 0x001fc60007f3e0ff */
[----:B----4-:R0:W-:Y:S04]  /*18d60*/  STS.U8 [R82+UR4+0x9800], R93 ;  /* 0x0098005d52007988 */ /* 0x0101e80008000004 */
[----:B0-----:R-:W4:Y:S04]  /*18d70*/  LDL.LU R93, [R1+0x90] ;  /* 0x00009000015d7983 */ /* 0x001f280000300800 */
[----:B------:R0:W-:Y:S01]  /*18d80*/  STL [R1+0x138c], R0 ;  /* 0x00138c0001007387 */ /* 0x0001e20000100800 */
[----:B------:R-:W-:Y:S02]  /*18d90*/  IMAD.X R2, R19, 0x1, R4, P1 ;  /* 0x0000000113027824 */ /* 0x000fe400008e0604 */
[----:B0-----:R-:W-:Y:S01]  /*18da0*/  IMAD.X R0, R18, 0x1, R8, P4 ;  /* 0x0000000112007824 */ /* 0x001fe200020e0608 */
[----:B------:R-:W-:-:S04]  /*18db0*/  IADD3 R9, P4, PT, R75, R5, RZ ;  /* 0x000000054b097210 */ /* 0x000fc80007f9e0ff */
[----:B------:R0:W-:Y:S04]  /*18dc0*/  STL [R1+0x1378], R0 ;  /* 0x0013780001007387 */ /* 0x0001e80000100800 */
[----:B------:R-:W-:Y:S01]  /*18dd0*/  STL [R1+0x1394], R9 ;  /* 0x0013940901007387 */ /* 0x000fe20000100800 */
[----:B0-----:R-:W-:-:S03]  /*18de0*/  IADD3 R0, P1, PT, R75, R7, RZ ;  /* 0x000000074b007210 */ /* 0x001fc60007f3e0ff */
[----:B------:R0:W-:Y:S04]  /*18df0*/  STL [R1+0x1388], R2 ;  /* 0x0013880201007387 */ /* 0x0001e80000100800 */
[----:B------:R1:W-:Y:S01]  /*18e00*/  STS.U8 [R82+UR4+0xd800], R83 ;  /* 0x00d8005352007988 */ /* 0x0003e20008000004 */
[----:B0-----:R-:W-:-:S03]  /*18e10*/  IMAD.X R2, R19, 0x1, R8, P1 ;  /* 0x0000000113027824 */ /* 0x001fc600008e0608 */
[----:B-1----:R-:W4:Y:S04]  /*18e20*/  LDL.LU R83, [R1+0x60] ;  /* 0x0000600001537983 */ /* 0x002f280000300800 */
[----:B------:R0:W-:Y:S02]  /*18e30*/  STL [R1+0x139c], R0 ;  /* 0x00139c0001007387 */ /* 0x0001e40000100800 */
[----:B0-----:R-:W-:Y:S01]  /*18e40*/  IMAD.X R0, R19, 0x1, R6, P4 ;  /* 0x0000000113007824 */ /* 0x001fe200020e0606 */
[----:B------:R-:W-:-:S04]  /*18e50*/  IADD3 R9, P4, PT, R62, R3, RZ ;  /* 0x000000033e097210 */ /* 0x000fc80007f9e0ff */
[----:B------:R0:W-:Y:S04]  /*18e60*/  STL [R1+0x1390], R0 ;  /* 0x0013900001007387 */ /* 0x0001e80000100800 */
[----:B------:R-:W-:Y:S04]  /*18e70*/  STL [R1+0x13ac], R9 ;  /* 0x0013ac0901007387 */ /* 0x000fe80000100800 */
[----:B------:R1:W-:Y:S01]  /*18e80*/  STL [R1+0x1398], R2 ;  /* 0x0013980201007387 */ /* 0x0003e20000100800 */
[----:B0-----:R-:W-:Y:S01]  /*18e90*/  IADD3 R0, P1, PT, R62, R5, RZ ;  /* 0x000000053e007210 */ /* 0x001fe20007f3e0ff */
[----:B-1----:R-:W-:Y:S01]  /*18ea0*/  IMAD.X R2, R20, 0x1, R4, P4 ;  /* 0x0000000114027824 */ /* 0x002fe200020e0604 */
[----:B------:R-:W-:Y:S01]  /*18eb0*/  IADD3 R9, P4, PT, R62, R7, RZ ;  /* 0x000000073e097210 */ /* 0x000fe20007f9e0ff */
[----:B--2---:R0:W-:Y:S04]  /*18ec0*/  STS.U8 [R82+UR4+0x1c00], R85 ;  /* 0x001c005552007988 */ /* 0x0041e80008000004 */
[----:B0-----:R-:W2:Y:S04]  /*18ed0*/  LDL.LU R85, [R1+0x68] ;  /* 0x0000680001557983 */ /* 0x001ea80000300800 */
[----:B------:R0:W-:Y:S04]  /*18ee0*/  STL [R1+0x13b4], R0 ;  /* 0x0013b40001007387 */ /* 0x0001e80000100800 */
[----:B------:R1:W-:Y:S01]  /*18ef0*/  STL [R1+0x13a8], R2 ;  /* 0x0013a80201007387 */ /* 0x0003e20000100800 */
[----:B0-----:R-:W-:-:S03]  /*18f00*/  IMAD.X R0, R20, 0x1, R6, P1 ;  /* 0x0000000114007824 */ /* 0x001fc600008e0606 */
[----:B------:R-:W-:Y:S01]  /*18f10*/  STL [R1+0x13bc], R9 ;  /* 0x0013bc0901007387 */ /* 0x000fe20000100800 */
[----:B-1----:R-:W-:-:S03]  /*18f20*/  IADD3 R2, P1, PT, R58, R3, RZ ;  /* 0x000000033a027210 */ /* 0x002fc60007f3e0ff */
[----:B------:R0:W-:Y:S04]  /*18f30*/  STL [R1+0x13b0], R0 ;  /* 0x0013b00001007387 */ /* 0x0001e80000100800 */
[----:B------:R1:W-:Y:S04]  /*18f40*/  STS.U8 [R82+UR4+0x5c00], R86 ;  /* 0x005c005652007988 */ /* 0x0003e80008000004 */
[----:B------:R1:W-:Y:S01]  /*18f50*/  STL [R1+0x142c], R2 ;  /* 0x00142c0201007387 */ /* 0x0003e20000100800 */
[----:B0-----:R-:W-:Y:S01]  /*18f60*/  IMAD.X R0, R20, 0x1, R8, P4 ;  /* 0x0000000114007824 */ /* 0x001fe200020e0608 */
[----:B------:R-:W-:-:S02]  /*18f70*/  IADD3 R9, P4, PT, R58, R5, RZ ;  /* 0x000000053a097210 */ /* 0x000fc40007f9e0ff */
[----:B-1----:R-:W2:Y:S04]  /*18f80*/  LDL.LU R86, [R1+0x70] ;  /* 0x0000700001567983 */ /* 0x002ea80000300800 */
[----:B------:R-:W-:Y:S01]  /*18f90*/  STL [R1+0x1a88], R20 ;  /* 0x001a881401007387 */ /* 0x000fe20000100800 */
[----:B------:R-:W-:-:S03]  /*18fa0*/  IMAD.X R2, R21, 0x1, R4, P1 ;  /* 0x0000000115027824 */ /* 0x000fc600008e0604 */
[----:B------:R0:W-:Y:S04]  /*18fb0*/  STL [R1+0x13b8], R0 ;  /* 0x0013b80001007387 */ /* 0x0001e80000100800 */
[----:B------:R-:W-:Y:S01]  /*18fc0*/  STL [R1+0x1434], R9 ;  /* 0x0014340901007387 */ /* 0x000fe20000100800 */
[----:B0-----:R-:W-:-:S03]  /*18fd0*/  IADD3 R0, P1, PT, R58, R7, RZ ;  /* 0x000000073a007210 */ /* 0x001fc60007f3e0ff */
[----:B------:R-:W-:Y:S04]  /*18fe0*/  STL [R1+0x1428], R2 ;  /* 0x0014280201007387 */ /* 0x000fe80000100800 */
[----:B---3--:R0:W-:Y:S04]  /*18ff0*/  STS.U8 [R82+UR4+0x9c00], R87 ;  /* 0x009c005752007988 */ /* 0x0081e80008000004 */
[----:B------:R1:W-:Y:S04]  /*19000*/  STL [R1+0x143c], R0 ;  /* 0x00143c0001007387 */ /* 0x0003e80000100800 */
[----:B0-----:R-:W3:Y:S01]  /*19010*/  LDL.LU R87, [R1+0x64] ;  /* 0x0000640001577983 */ /* 0x001ee20000300800 */
[----:B------:R-:W-:Y:S01]  /*19020*/  IMAD.X R2, R21, 0x1, R6, P4 ;  /* 0x0000000115027824 */ /* 0x000fe200020e0606 */
[----:B-1----:R-:W-:-:S04]  /*19030*/  IADD3 R0, P4, PT, R57, R3, RZ ;  /* 0x0000000339007210 */ /* 0x002fc80007f9e0ff */
[----:B------:R0:W-:Y:S04]  /*19040*/  STL [R1+0x1430], R2 ;  /* 0x0014300201007387 */ /* 0x0001e80000100800 */
[----:B------:R-:W-:Y:S04]  /*19050*/  STL [R1+0x1a8c], R21 ;  /* 0x001a8c1501007387 */ /* 0x000fe80000100800 */
[----:B------:R1:W-:Y:S01]  /*19060*/  STL [R1+0x144c], R0 ;  /* 0x00144c0001007387 */ /* 0x0003e20000100800 */
[----:B0-----:R-:W-:-:S05]  /*19070*/  IMAD.X R2, R21, 0x1, R8, P1 ;  /* 0x0000000115027824 */ /* 0x001fca00008e0608 */
[----:B------:R0:W-:Y:S01]  /*19080*/  STL [R1+0x1438], R2 ;  /* 0x0014380201007387 */ /* 0x0001e20000100800 */
[C---:B-1----:R-:W-:Y:S01]  /*19090*/  IADD3 R0, P1, PT, R57.reuse, R5, RZ ;  /* 0x0000000539007210 */ /* 0x042fe20007f3e0ff */
[C---:B0-----:R-:W-:Y:S01]  /*190a0*/  IMAD.X R2, R22.reuse, 0x1, R4, P4 ;  /* 0x0000000116027824 */ /* 0x041fe200020e0604 */
[----:B------:R-:W-:Y:S01]  /*190b0*/  IADD3 R9, P4, PT, R57, R7, RZ ;  /* 0x0000000739097210 */ /* 0x000fe20007f9e0ff */
[----:B----4-:R0:W-:Y:S04]  /*190c0*/  STS.U8 [R82+UR4+0xdc00], R93 ;  /* 0x00dc005d52007988 */ /* 0x0101e80008000004 */
[----:B0-----:R-:W4:Y:S04]  /*190d0*/  LDL.LU R93, [R1+0x44] ;  /* 0x00004400015d7983 */ /* 0x001f280000300800 */
[----:B------:R0:W-:Y:S04]  /*190e0*/  STL [R1+0x1454], R0 ;  /* 0x0014540001007387 */ /* 0x0001e80000100800 */
[----:B------:R1:W-:Y:S01]  /*190f0*/  STL [R1+0x1448], R2 ;  /* 0x0014480201007387 */ /* 0x0003e20000100800 */
[----:B0-----:R-:W-:-:S03]  /*19100*/  IMAD.X R0, R22, 0x1, R6, P1 ;  /* 0x0000000116007824 */ /* 0x001fc600008e0606 */
[----:B------:R-:W-:Y:S01]  /*19110*/  STL [R1+0x145c], R9 ;  /* 0x00145c0901007387 */ /* 0x000fe20000100800 */
[----:B-1----:R-:W-:-:S03]  /*19120*/  IADD3 R2, P1, PT, R56, R3, RZ ;  /* 0x0000000338027210 */ /* 0x002fc60007f3e0ff */
[----:B------:R0:W-:Y:S04]  /*19130*/  STL [R1+0x1450], R0 ;  /* 0x0014500001007387 */ /* 0x0001e80000100800 */
[----:B------:R1:W-:Y:S01]  /*19140*/  STL [R1+0x146c], R2 ;  /* 0x00146c0201007387 */ /* 0x0003e20000100800 */
[----:B0-----:R-:W-:Y:S01]  /*19150*/  IMAD.X R0, R22, 0x1, R8, P4 ;  /* 0x0000000116007824 */ /* 0x001fe200020e0608 */
[----:B------:R-:W-:Y:S02]  /*19160*/  IADD3 R9, P4, PT, R56, R5, RZ ;  /* 0x0000000538097210 */ /* 0x000fe40007f9e0ff */
[----:B------:R-:W-:Y:S01]  /*19170*/  STL [R1+0x1a90], R22 ;  /* 0x001a901601007387 */ /* 0x000fe20000100800 */
[----:B-1----:R-:W-:-:S03]  /*19180*/  IMAD.X R2, R23, 0x1, R4, P1 ;  /* 0x0000000117027824 */ /* 0x002fc600008e0604 */
[----:B------:R0:W-:Y:S04]  /*19190*/  STL [R1+0x1458], R0 ;  /* 0x0014580001007387 */ /* 0x0001e80000100800 */
[----:B------:R1:W-:Y:S01]  /*191a0*/  STL [R1+0x1474], R9 ;  /* 0x0014740901007387 */ /* 0x0003e20000100800 */
[----:B0-----:R-:W-:-:S03]  /*191b0*/  IADD3 R0, P1, PT, R56, R7, RZ ;  /* 0x0000000738007210 */ /* 0x001fc60007f3e0ff */
[----:B------:R0:W-:Y:S01]  /*191c0*/  STL [R1+0x1468], R2 ;  /* 0x0014680201007387 */ /* 0x0001e20000100800 */
[----:B-1----:R-:W-:-:S03]  /*191d0*/  IMAD.X R9, R23, 0x1, R6, P4 ;  /* 0x0000000117097824 */ /* 0x002fc600020e0606 */
[----:B------:R-:W4:Y:S04]  /*191e0*/  LDL.LU R21, [R1+0x5e0] ;  /* 0x0005e00001157983 */ /* 0x000f280000300800 */
[----:B------:R1:W-:Y:S01]  /*191f0*/  STL [R1+0x147c], R0 ;  /* 0x00147c0001007387 */ /* 0x0003e20000100800 */
[----:B0-----:R-:W-:-:S03]  /*19200*/  IMAD.X R2, R23, 0x1, R8, P1 ;  /* 0x0000000117027824 */ /* 0x001fc600008e0608 */
[----:B------:R-:W-:Y:S01]  /*19210*/  STL [R1+0x1470], R9 ;  /* 0x0014700901007387 */ /* 0x000fe20000100800 */
[----:B-1----:R-:W-:-:S03]  /*19220*/  IADD3 R0, P4, PT, R55, R3, RZ ;  /* 0x0000000337007210 */ /* 0x002fc60007f9e0ff */
[----:B------:R-:W-:Y:S04]  /*19230*/  STL [R1+0x1a94], R23 ;  /* 0x001a941701007387 */ /* 0x000fe80000100800 */
[----:B------:R0:W-:Y:S04]  /*19240*/  STL [R1+0x148c], R0 ;  /* 0x00148c0001007387 */ /* 0x0001e80000100800 */
[----:B------:R-:W-:Y:S04]  /*19250*/  STL [R1+0x1478], R2 ;  /* 0x0014780201007387 */ /* 0x000fe80000100800 */
[----:B------:R-:W4:Y:S01]  /*19260*/  LDL.LU R19, [R1+0x1b0] ;  /* 0x0001b00001137983 */ /* 0x000f220000300800 */
[----:B0-----:R-:W-:-:S05]  /*19270*/  IADD3 R0, P1, PT, R55, R5, RZ ;  /* 0x0000000537007210 */ /* 0x001fca0007f3e0ff */
[----:B------:R0:W-:Y:S04]  /*19280*/  STL [R1+0x1494], R0 ;  /* 0x0014940001007387 */ /* 0x0001e80000100800 */
[----:B------:R1:W-:Y:S01]  /*19290*/  STS.U8 [R82+UR4+0x5800], R80 ;  /* 0x0058005052007988 */ /* 0x0003e20008000004 */
[C---:B0-----:R-:W-:Y:S01]  /*192a0*/  IMAD.X R0, R24.reuse, 0x1, R4, P4 ;  /* 0x0000000118007824 */ /* 0x041fe200020e0604 */
[----:B------:R-:W-:Y:S02]  /*192b0*/  IADD3 R9, P4, PT, R55, R7, RZ ;  /* 0x0000000737097210 */ /* 0x000fe40007f9e0ff */
[----:B-1----:R-:W4:Y:S04]  /*192c0*/  LDL.LU R80, [R1+0x58] ;  /* 0x0000580001507983 */ /* 0x002f280000300800 */
[----:B------:R0:W-:Y:S04]  /*192d0*/  STL [R1+0x1488], R0 ;  /* 0x0014880001007387 */ /* 0x0001e80000100800 */
[----:B------:R-:W-:Y:S01]  /*192e0*/  STL [R1+0x149c], R9 ;  /* 0x00149c0901007387 */ /* 0x000fe20000100800 */
[----:B0-----:R-:W-:Y:S01]  /*192f0*/  IMAD.X R0, R24, 0x1, R6, P1 ;  /* 0x0000000118007824 */ /* 0x001fe200008e0606 */
[----:B------:R-:W-:-:S04]  /*19300*/  IADD3 R2, P1, PT, R54, R3, RZ ;  /* 0x0000000336027210 */ /* 0x000fc80007f3e0ff */
[----:B------:R0:W-:Y:S04]  /*19310*/  STL [R1+0x1490], R0 ;  /* 0x0014900001007387 */ /* 0x0001e80000100800 */
[----:B------:R1:W-:Y:S01]  /*19320*/  STL [R1+0x14ac], R2 ;  /* 0x0014ac0201007387 */ /* 0x0003e20000100800 */
[----:B0-----:R-:W-:-:S03]  /*19330*/  IMAD.X R0, R24, 0x1, R8, P4 ;  /* 0x0000000118007824 */ /* 0x001fc600020e0608 */
[----:B------:R-:W-:Y:S01]  /*19340*/  STL [R1+0x1a98], R24 ;  /* 0x001a981801007387 */ /* 0x000fe20000100800 */
[----:B-1----:R-:W-:-:S03]  /*19350*/  IADD3 R2, P4, PT, R54, R5, RZ ;  /* 0x0000000536027210 */ /* 0x002fc60007f9e0ff */
[----:B------:R0:W-:Y:S04]  /*19360*/  STL [R1+0x1498], R0 ;  /* 0x0014980001007387 */ /* 0x0001e80000100800 */
[----:B------:R-:W-:Y:S01]  /*19370*/  STL [R1+0x14b4], R2 ;  /* 0x0014b40201007387 */ /* 0x000fe20000100800 */
[----:B0-----:R-:W-:-:S03]  /*19380*/  IMAD.X R0, R25, 0x1, R4, P1 ;  /* 0x0000000119007824 */ /* 0x001fc600008e0604 */
[----:B------:R0:W-:Y:S04]  /*19390*/  STS.U8 [R82+UR4+0x2000], R83 ;  /* 0x0020005352007988 */ /* 0x0001e80008000004 */
[----:B------:R-:W-:Y:S04]  /*193a0*/  STL [R1+0x14a8], R0 ;  /* 0x0014a80001007387 */ /* 0x000fe80000100800 */
[----:B0-----:R-:W4:Y:S04]  /*193b0*/  LDL.LU R83, [R1+0x50] ;  /* 0x0000500001537983 */ /* 0x001f280000300800 */
[----:B--2---:R0:W-:Y:S04]  /*193c0*/  STS.U8 [R82+UR4+0x6000], R85 ;  /* 0x0060005552007988 */ /* 0x0041e80008000004 */
[----:B0-----:R-:W2:Y:S04]  /*193d0*/  LDL.LU R85, [R1+0x28] ;  /* 0x0000280001557983 */ /* 0x001ea80000300800 */
[----:B------:R0:W-:Y:S04]  /*193e0*/  STS.U8 [R82+UR4+0xa000], R86 ;  /* 0x00a0005652007988 */ /* 0x0001e80008000004 */
[----:B0-----:R-:W2:Y:S04]  /*193f0*/  LDL.LU R86, [R1+0x24] ;  /* 0x0000240001567983 */ /* 0x001ea80000300800 */
[----:B---3--:R0:W-:Y:S04]  /*19400*/  STS.U8 [R82+UR4+0xe000], R87 ;  /* 0x00e0005752007988 */ /* 0x0081e80008000004 */
[----:B0-----:R-:W3:Y:S01]  /*19410*/  LDL.LU R87, [R1+0x20] ;  /* 0x0000200001577983 */ /* 0x001ee20000300800 */
[----:B------:R-:W-:Y:S01]  /*19420*/  IADD3 R22, P1, PT, R54, R7, RZ ;  /* 0x0000000736167210 */ /* 0x000fe20007f3e0ff */
[----:B------:R-:W-:Y:S01]  /*19430*/  IMAD.X R24, R25, 0x1, R6, P4 ;  /* 0x0000000119187824 */ /* 0x000fe200020e0606 */
[----:B------:R-:W-:-:S03]  /*19440*/  IADD3 R12, P4, PT, R17, R3, RZ ;  /* 0x00000003110c7210 */ /* 0x000fc60007f9e0ff */
[----:B------:R-:W-:Y:S01]  /*19450*/  IMAD.X R23, R25, 0x1, R8, P1 ;  /* 0x0000000119177824 */ /* 0x000fe200008e0608 */
[----:B------:R-:W-:Y:S01]  /*19460*/  IADD3 R13, P1, PT, R17, R5, RZ ;  /* 0x00000005110d7210 */ /* 0x000fe20007f3e0ff */
[----:B------:R0:W-:Y:S01]  /*19470*/  STS.U8 [R82+UR4+0xd000], R16 ;  /* 0x00d0001052007988 */ /* 0x0001e20008000004 */
[----:B------:R-:W-:-:S03]  /*19480*/  IMAD.X R20, R26, 0x1, R4, P4 ;  /* 0x000000011a147824 */ /* 0x000fc600020e0604 */
[----:B------:R-:W-:Y:S01]  /*19490*/  IMAD.X R2, R26, 0x1, R6, P1 ;  /* 0x000000011a027824 */ /* 0x000fe200008e0606 */
[----:B------:R-:W-:Y:S01]  /*194a0*/  STS.U8 [R82+UR4+0xa400], R88 ;  /* 0x00a4005852007988 */ /* 0x000fe20008000004 */
[----:B0-----:R-:W-:Y:S01]  /*194b0*/  IADD3 R16, P6, PT, R17, R7, RZ ;  /* 0x0000000711107210 */ /* 0x001fe20007fde0ff */
[----:B------:R-:W-:-:S04]  /*194c0*/  VIADD R9, R81, 0xffffff82 ;  /* 0xffffff8251097836 */ /* 0x000fc80000000000 */
[----:B------:R-:W-:Y:S01]  /*194d0*/  IMAD.X R0, R26, 0x1, R8, P6 ;  /* 0x000000011a007824 */ /* 0x000fe200030e0608 */
[----:B------:R-:W-:Y:S01]  /*194e0*/  ISETP.GE.U32.AND P4, PT, R9, 0x7fffff03, PT ;  /* 0x7fffff030900780c */ /* 0x000fe20003f86070 */
[C---:B------:R-:W-:Y:S02]  /*194f0*/  VIADD R9, R81.reuse, 0xffffff84 ;  /* 0xffffff8451097836 */ /* 0x040fe40000000000 */
[----:B------:R-:W-:Y:S01]  /*19500*/  VIADD R10, R81, 0xffffff99 ;  /* 0xffffff99510a7836 */ /* 0x000fe20000000000 */
[----:B----4-:R0:W-:Y:S04]  /*19510*/  STS.U8 [R82+UR4+0x2400], R93 ;  /* 0x0024005d52007988 */ /* 0x0101e80008000004 */
[----:B0-----:R-:W4:Y:S04]  /*19520*/  LDL.LU R93, [R1+0x1c] ;  /* 0x00001c00015d7983 */ /* 0x001f280000300800 */
        /* <DEDUP_REMOVED lines=8> */
[----:B------:R-:W-:-:S03]  /*195b0*/  IADD3 R88, P1, PT, R21, R3, RZ ;  /* 0x0000000315587210 */ /* 0x000fc60007f3e0ff */
[----:B------:R-:W-:Y:S04]  /*195c0*/  STL [R1+0x1538], R0 ;  /* 0x0015380001007387 */ /* 0x000fe80000100800 */
[----:B------:R-:W-:Y:S01]  /*195d0*/  STL [R1+0x154c], R88 ;  /* 0x00154c5801007387 */ /* 0x000fe20000100800 */
[----:B------:R-:W-:-:S05]  /*195e0*/  IMAD.X R17, R19, 0x1, R4, P1 ;  /* 0x0000000113117824 */ /* 0x000fca00008e0604 */
[----:B------:R-:W-:Y:S04]  /*195f0*/  STL [R1+0x1548], R17 ;  /* 0x0015481101007387 */ /* 0x000fe80000100800 */
[----:B------:R-:W4:Y:S04]  /*19600*/  LDL.LU R78, [R1+0x344] ;  /* 0x00034400014e7983 */ /* 0x000f280000300800 */
[----:B------:R-:W4:Y:S04]  /*19610*/  LDL.LU R79, [R1+0x340] ;  /* 0x00034000014f7983 */ /* 0x000f280000300800 */
[----:B------:R0:W-:Y:S04]  /*19620*/  STS.U8 [R82+UR4+0x6400], R80 ;  /* 0x0064005052007988 */ /* 0x0001e80008000004 */
[----:B0-----:R-:W4:Y:S04]  /*19630*/  LDL.LU R80, [R1+0x338] ;  /* 0x0003380001507983 */ /* 0x001f280000300800 */
[----:B------:R-:W4:Y:S04]  /*19640*/  LDL.LU R81, [R1+0x330] ;  /* 0x0003300001517983 */ /* 0x000f280000300800 */
[----:B------:R0:W-:Y:S04]  /*19650*/  STS.U8 [R82+UR4+0xe400], R83 ;  /* 0x00e4005352007988 */ /* 0x0001e80008000004 */
[----:B0-----:R-:W4:Y:S04]  /*19660*/  LDL.LU R83, [R1+0x2c4] ;  /* 0x0002c40001537983 */ /* 0x001f280000300800 */
[----:B--2---:R0:W-:Y:S04]  /*19670*/  STS.U8 [R82+UR4+0x2800], R85 ;  /* 0x0028005552007988 */ /* 0x0041e80008000004 */
[----:B0-----:R-:W2:Y:S04]  /*19680*/  LDL.LU R85, [R1+0x2c0] ;  /* 0x0002c00001557983 */ /* 0x001ea80000300800 */
[----:B------:R0:W-:Y:S04]  /*19690*/  STS.U8 [R82+UR4+0x6800], R86 ;  /* 0x0068005652007988 */ /* 0x0001e80008000004 */
[----:B0-----:R-:W2:Y:S04]  /*196a0*/  LDL.LU R86, [R1+0x2b8] ;  /* 0x0002b80001567983 */ /* 0x001ea80000300800 */
[----:B---3--:R0:W-:Y:S04]  /*196b0*/  STS.U8 [R82+UR4+0xa800], R87 ;  /* 0x00a8005752007988 */ /* 0x0081e80008000004 */
[----:B0-----:R-:W3:Y:S01]  /*196c0*/  LDL.LU R87, [R1+0x2b0] ;  /* 0x0002b00001577983 */ /* 0x001ee20000300800 */
[----:B------:R-:W-:-:S02]  /*196d0*/  ISETP.GE.U32.AND P1, PT, R9, 0x7fffff05, PT ;  /* 0x7fffff050900780c */ /* 0x000fc40003f26070 */
[----:B------:R-:W-:Y:S01]  /*196e0*/  LOP3.LUT R9, R82, 0x10, RZ, 0x3c, !PT ;  /* 0x0000001052097812 */ /* 0x000fe200078e3cff */
[----:B------:R-:W-:Y:S04]  /*196f0*/  STS.U8 [R82+UR4+0x2c00], R92 ;  /* 0x002c005c52007988 */ /* 0x000fe80008000004 */
        /* <DEDUP_REMOVED lines=14> */
[----:B----4-:R0:W-:Y:S04]  /*197e0*/  STS.U8 [R82+UR4+0xe800], R93 ;  /* 0x00e8005d52007988 */ /* 0x0101e80008000004 */
[----:B------:R-:W-:Y:S04]  /*197f0*/  STS.U8 [R82+UR4+0xf800], R27 ;  /* 0x00f8001b52007988 */ /* 0x000fe80008000004 */
[----:B------:R-:W-:Y:S04]  /*19800*/  STS.U8 [R82+UR4+0x3c00], R38 ;  /* 0x003c002652007988 */ /* 0x000fe80008000004 */
[----:B------:R-:W-:Y:S04]  /*19810*/  STS.U8 [R82+UR4+0x7c00], R37 ;  /* 0x007c002552007988 */ /* 0x000fe80008000004 */
[----:B------:R-:W-:Y:S04]  /*19820*/  STS.U8 [R82+UR4+0xbc00], R36 ;  /* 0x00bc002452007988 */ /* 0x000fe80008000004 */
[----:B------:R-:W-:Y:S04]  /*19830*/  STS.U8 [R82+UR4+0xfc00], R35 ;  /* 0x00fc002352007988 */ /* 0x000fe80008000004 */
[----:B0-----:R-:W4:Y:S04]  /*19840*/  LDL.LU R93, [R1+0x248] ;  /* 0x00024800015d7983 */ /* 0x001f280000300800 */
[----:B------:R-:W-:Y:S04]  /*19850*/  STS.U8 [R9+UR4+0xc080], R67 ;  /* 0x00c0804309007988 */ /* 0x000fe80008000004 */
[----:B------:R-:W-:Y:S04]  /*19860*/  STS.U8 [R9+UR4+0x8080], R68 ;  /* 0x0080804409007988 */ /* 0x000fe80008000004 */
[----:B------:R-:W-:Y:S04]  /*19870*/  STS.U8 [R9+UR4+0x4080], R69 ;  /* 0x0040804509007988 */ /* 0x000fe80008000004 */
[----:B------:R-:W-:Y:S01]  /*19880*/  STS.U8 [R9+UR4+0x80], R74 ;  /* 0x0000804a09007988 */ /* 0x000fe20008000004 */
[----:B------:R-:W-:-:S03]  /*19890*/  ISETP.GE.U32.AND P6, PT, R10, 0x7fffff1a, PT ;  /* 0x7fffff1a0a00780c */ /* 0x000fc60003fc6070 */
[----:B------:R-:W-:Y:S04]  /*198a0*/  STS.U8 [R9+UR4+0x480], R78 ;  /* 0x0004804e09007988 */ /* 0x000fe80008000004 */
[----:B------:R-:W-:Y:S04]  /*198b0*/  STS.U8 [R9+UR4+0x4480], R79 ;  /* 0x0044804f09007988 */ /* 0x000fe80008000004 */
[----:B--2---:R0:W-:Y:S04]  /*198c0*/  STS.U8 [R9+UR4+0x4880], R85 ;  /* 0x0048805509007988 */ /* 0x0041e80008000004 */
[----:B0-----:R-:W2:Y:S04]  /*198d0*/  LDL.LU R85, [R1+0x244] ;  /* 0x0002440001557983 */ /* 0x001ea80000300800 */
[----:B------:R0:W-:Y:S04]  /*198e0*/  STS.U8 [R9+UR4+0x8880], R86 ;  /* 0x0088805609007988 */ /* 0x0001e80008000004 */
[----:B0-----:R-:W2:Y:S04]  /*198f0*/  LDL.LU R86, [R1+0x23c] ;  /* 0x00023c0001567983 */ /* 0x001ea80000300800 */
[----:B---3--:R0:W-:Y:S04]  /*19900*/  STS.U8 [R9+UR4+0xc880], R87 ;  /* 0x00c8805709007988 */ /* 0x0081e80008000004 */
[----:B0-----:R-:W3:Y:S04]  /*19910*/  LDL.LU R87, [R1+0x234] ;  /* 0x0002340001577983 */ /* 0x001ee80000300800 */
[----:B------:R-:W3:Y:S04]  /*19920*/  LDL.LU R82, [R1+0x1d8] ;  /* 0x0001d80001527983 */ /* 0x000ee80000300800 */
        /* <DEDUP_REMOVED lines=23> */
[----:B------:R0:W-:Y:S04]  /*19aa0*/  STS.U8 [R9+UR4+0x8480], R80 ;  /* 0x0084805009007988 */ /* 0x0001e80008000004 */
[----:B------:R1:W-:Y:S04]  /*19ab0*/  STS.U8 [R9+UR4+0xc480], R81 ;  /* 0x00c4805109007988 */ /* 0x0003e80008000004 */
[----:B------:R4:W-:Y:S04]  /*19ac0*/  STS.U8 [R9+UR4+0x880], R83 ;  /* 0x0008805309007988 */ /* 0x0009e80008000004 */
[----:B0-----:R-:W3:Y:S04]  /*19ad0*/  LDL.LU R80, [R1+0x18] ;  /* 0x0000180001507983 */ /* 0x001ee80000300800 */
[----:B-1----:R-:W3:Y:S04]  /*19ae0*/  LDL.LU R81, [R1+0x14] ;  /* 0x0000140001517983 */ /* 0x002ee80000300800 */
[----:B----4-:R0:W-:Y:S04]  /*19af0*/  STS.U8 [R9+UR4+0xc80], R93 ;  /* 0x000c805d09007988 */ /* 0x0101e80008000004 */
[----:B------:R-:W4:Y:S04]  /*19b00*/  LDL.LU R83, [R1+0x10] ;  /* 0x0000100001537983 */ /* 0x000f280000300800 */
[----:B0-----:R-:W4:Y:S04]  /*19b10*/  LDL.LU R93, [R1+0xc] ;  /* 0x00000c00015d7983 */ /* 0x001f280000300800 */
[----:B--2---:R0:W-:Y:S04]  /*19b20*/  STS.U8 [R9+UR4+0x4c80], R85 ;  /* 0x004c805509007988 */ /* 0x0041e80008000004 */
[----:B0-----:R-:W2:Y:S04]  /*19b30*/  LDL.LU R85, [R1+0x1ae0] ;  /* 0x001ae00001557983 */ /* 0x001ea80000300800 */
[----:B------:R0:W-:Y:S04]  /*19b40*/  STS.U8 [R9+UR4+0x8c80], R86 ;  /* 0x008c805609007988 */ /* 0x0001e80008000004 */
[----:B0-----:R-:W2:Y:S04]  /*19b50*/  LDL.LU R86, [R1+0x1adc] ;  /* 0x001adc0001567983 */ /* 0x001ea80000300800 */
[----:B---3--:R0:W-:Y:S04]  /*19b60*/  STS.U8 [R9+UR4+0xcc80], R87 ;  /* 0x00cc805709007988 */ /* 0x0081e80008000004 */
[----:B0-----:R-:W3:Y:S04]  /*19b70*/  LDL.LU R87, [R1+0x1ad8] ;  /* 0x001ad80001577983 */ /* 0x001ee80000300800 */
[----:B------:R0:W-:Y:S04]  /*19b80*/  STS.U8 [R9+UR4+0x2080], R62 ;  /* 0x0020803e09007988 */ /* 0x0001e80008000004 */
[----:B------:R1:W-:Y:S04]  /*19b90*/  STS.U8 [R9+UR4+0x6080], R54 ;  /* 0x0060803609007988 */ /* 0x0003e80008000004 */
[----:B------:R1:W-:Y:S04]  /*19ba0*/  STS.U8 [R9+UR4+0xa080], R58 ;  /* 0x00a0803a09007988 */ /* 0x0003e80008000004 */
[----:B0-----:R-:W3:Y:S04]  /*19bb0*/  LDL.LU R62, [R1+0x39c] ;  /* 0x00039c00013e7983 */ /* 0x001ee80000300800 */
[----:B-1----:R-:W3:Y:S04]  /*19bc0*/  LDL.LU R54, [R1+0x398] ;  /* 0x0003980001367983 */ /* 0x002ee80000300800 */
[----:B------:R0:W-:Y:S04]  /*19bd0*/  STS.U8 [R9+UR4+0xe080], R75 ;  /* 0x00e0804b09007988 */ /* 0x0001e80008000004 */
[----:B------:R-:W3:Y:S04]  /*19be0*/  LDL.LU R58, [R1+0x394] ;  /* 0x00039400013a7983 */ /* 0x000ee80000300800 */
[----:B------:R1:W-:Y:S04]  /*19bf0*/  STS.U8 [R9+UR4+0x2480], R76 ;  /* 0x0024804c09007988 */ /* 0x0003e80008000004 */
[----:B0-----:R-:W3:Y:S04]  /*19c00*/  LDL.LU R75, [R1+0x390] ;  /* 0x00039000014b7983 */ /* 0x001ee80000300800 */
[----:B------:R0:W-:Y:S04]  /*19c10*/  STS.U8 [R9+UR4+0x6480], R77 ;  /* 0x0064804d09007988 */ /* 0x0001e80008000004 */
[----:B-1----:R-:W3:Y:S04]  /*19c20*/  LDL.LU R76, [R1+0x32c] ;  /* 0x00032c00014c7983 */ /* 0x002ee80000300800 */
[----:B------:R1:W-:Y:S04]  /*19c30*/  STS.U8 [R9+UR4+0xa480], R78 ;  /* 0x00a4804e09007988 */ /* 0x0003e80008000004 */
[----:B0-----:R-:W3:Y:S04]  /*19c40*/  LDL.LU R77, [R1+0x328] ;  /* 0x00032800014d7983 */ /* 0x001ee80000300800 */
[----:B------:R0:W-:Y:S04]  /*19c50*/  STS.U8 [R9+UR4+0xe480], R79 ;  /* 0x00e4804f09007988 */ /* 0x0001e80008000004 */
[----:B-1----:R-:W3:Y:S04]  /*19c60*/  LDL.LU R78, [R1+0x324] ;  /* 0x00032400014e7983 */ /* 0x002ee80000300800 */
[----:B0-----:R-:W3:Y:S04]  /*19c70*/  LDL.LU R79, [R1+0x320] ;  /* 0x00032000014f7983 */ /* 0x001ee80000300800 */
[----:B------:R0:W-:Y:S02]  /*19c80*/  STS.U8 [R9+UR4+0x1080], R82 ;  /* 0x0010805209007988 */ /* 0x0001e40008000004 */
[----:B0-----:R-:W0:Y:S02]  /*19c90*/  S2R R82, SR_TID.X ;  /* 0x0000000000527919 */ /* 0x001e240000002100 */
[----:B------:R1:W-:Y:S04]  /*19ca0*/  STS.U8 [R9+UR4+0x2880], R80 ;  /* 0x0028805009007988 */ /* 0x0003e80008000004 */
[----:B------:R1:W-:Y:S04]  /*19cb0*/  STS.U8 [R9+UR4+0x6880], R81 ;  /* 0x0068805109007988 */ /* 0x0003e80008000004 */
[----:B----4-:R4:W-:Y:S04]  /*19cc0*/  STS.U8 [R9+UR4+0xa880], R83 ;  /* 0x00a8805309007988 */ /* 0x0109e80008000004 */
[----:B-1----:R-:W3:Y:S04]  /*19cd0*/  LDL.LU R80, [R1+0x2ac] ;  /* 0x0002ac0001507983 */ /* 0x002ee80000300800 */
[----:B------:R-:W3:Y:S04]  /*19ce0*/  LDL.LU R81, [R1+0x2a8] ;  /* 0x0002a80001517983 */ /* 0x000ee80000300800 */
[----:B------:R1:W-:Y:S04]  /*19cf0*/  STS.U8 [R9+UR4+0xe880], R93 ;  /* 0x00e8805d09007988 */ /* 0x0003e80008000004 */
[----:B----4-:R-:W4:Y:S04]  /*19d00*/  LDL.LU R83, [R1+0x2a4] ;  /* 0x0002a40001537983 */ /* 0x010f280000300800 */
[----:B-1----:R-:W4:Y:S01]  /*19d10*/  LDL.LU R93, [R1+0x2a0] ;  /* 0x0002a000015d7983 */ /* 0x002f220000300800 */
[----:B0-----:R-:W-:-:S03]  /*19d20*/  LOP3.LUT R82, R82, 0x7f, RZ, 0xc0, !PT ;  /* 0x0000007f52527812 */ /* 0x001fc600078ec0ff */
[----:B------:R0:W-:Y:S04]  /*19d30*/  STS.U8 [R9+UR4+0x5880], R10 ;  /* 0x0058800a09007988 */ /* 0x0001e80008000004 */
[----:B------:R1:W-:Y:S01]  /*19d40*/  STS.U8 [R9+UR4+0x5c80], R55 ;  /* 0x005c803709007988 */ /* 0x0003e20008000004 */
[----:B0-----:R-:W-:-:S03]  /*19d50*/  LOP3.LUT R10, R82, 0x20, RZ, 0x3c, !PT ;  /* 0x00000020520a7812 */ /* 0x001fc600078e3cff */
[----:B------:R0:W-:Y:S04]  /*19d60*/  STS.U8 [R9+UR4+0x9c80], R56 ;  /* 0x009c803809007988 */ /* 0x0001e80008000004 */
[----:B-1----:R-:W4:Y:S04]  /*19d70*/  LDL.LU R55, [R1+0x230] ;  /* 0x0002300001377983 */ /* 0x002f280000300800 */
        /* <DEDUP_REMOVED lines=11> */
[----:B------:R1:W-:Y:S04]  /*19e30*/  STS.U8 [R9+UR4+0xdc80], R57 ;  /* 0x00dc803909007988 */ /* 0x0003e80008000004 */
[----:B--2---:R-:W-:Y:S04]  /*19e40*/  STS.U8 [R9+UR4+0xac80], R85 ;  /* 0x00ac805509007988 */ /* 0x004fe80008000004 */
        /* <DEDUP_REMOVED lines=15> */
[----:B---3--:R-:W-:Y:S04]  /*19f40*/  STS.U8 [R9+UR4+0x2c80], R87 ;  /* 0x002c805709007988 */ /* 0x008fe80008000004 */
[----:B------:R-:W-:Y:S04]  /*19f50*/  STS.U8 [R9+UR4+0x7c80], R49 ;  /* 0x007c803109007988 */ /* 0x000fe80008000004 */
[----:B------:R-:W-:Y:S04]  /*19f60*/  STS.U8 [R9+UR4+0xbc80], R48 ;  /* 0x00bc803009007988 */ /* 0x000fe80008000004 */
[----:B------:R-:W-:Y:S04]  /*19f70*/  STS.U8 [R9+UR4+0xfc80], R47 ;  /* 0x00fc802f09007988 */ /* 0x000fe80008000004 */
[----:B0-----:R-:W2:Y:S04]  /*19f80*/  LDL.LU R56, [R1+0x22c] ;  /* 0x00022c0001387983 */ /* 0x001ea80000300800 */
[----:B-1----:R-:W3:Y:S04]  /*19f90*/  LDL.LU R57, [R1+0x228] ;  /* 0x0002280001397983 */ /* 0x002ee80000300800 */
[----:B------:R0:W-:Y:S04]  /*19fa0*/  STS.U8 [R10+UR4+0x100], R62 ;  /* 0x0001003e0a007988 */ /* 0x0001e80008000004 */
        /* <DEDUP_REMOVED lines=14> */
[----:B-1----:R-:W3:Y:S04]  /*1a090*/  LDL.LU R79, [R1+0x158] ;  /* 0x00015800014f7983 */ /* 0x002ee80000300800 */
[----:B------:R0:W-:Y:S04]  /*1a0a0*/  STS.U8 [R10+UR4+0x900], R80 ;  /* 0x000900500a007988 */ /* 0x0001e80008000004 */
[----:B------:R1:W-:Y:S04]  /*1a0b0*/  STS.U8 [R10+UR4+0x4900], R81 ;  /* 0x004900510a007988 */ /* 0x0003e80008000004 */
[----:B0-----:R-:W3:Y:S04]  /*1a0c0*/  LDL.LU R80, [R1+0x154] ;  /* 0x0001540001507983 */ /* 0x001ee80000300800 */
[----:B----4-:R0:W-:Y:S04]  /*1a0d0*/  STS.U8 [R10+UR4+0x8900], R83 ;  /* 0x008900530a007988 */ /* 0x0101e80008000004 */
[----:B-1----:R-:W4:Y:S04]  /*1a0e0*/  LDL.LU R81, [R1+0xdc] ;  /* 0x0000dc0001517983 */ /* 0x002f280000300800 */
[----:B------:R1:W-:Y:S04]  /*1a0f0*/  STS.U8 [R10+UR4+0xc900], R93 ;  /* 0x00c9005d0a007988 */ /* 0x0003e80008000004 */
[----:B0-----:R-:W4:Y:S04]  /*1a100*/  LDL.LU R83, [R1+0xd8] ;  /* 0x0000d80001537983 */ /* 0x001f280000300800 */
[----:B-1----:R-:W4:Y:S04]  /*1a110*/  LDL.LU R93, [R1+0xd4] ;  /* 0x0000d400015d7983 */ /* 0x002f280000300800 */
[----:B------:R-:W4:Y:S04]  /*1a120*/  LDL.LU R82, [R1+0xd0] ;  /* 0x0000d00001527983 */ /* 0x000f280000300800 */
        /* <DEDUP_REMOVED lines=14> */
[----:B------:R-:W4:Y:S04]  /*1a210*/  LDL.LU R11, [R1] ;  /* 0x00000000010b7983 */ /* 0x000f280000300800 */
[----:B------:R0:W-:Y:S04]  /*1a220*/  STS.U8 [R10+UR4+0xd00], R55 ;  /* 0x000d00370a007988 */ /* 0x0001e80008000004 */
[----:B0-----:R-:W4:Y:S04]  /*1a230*/  LDL.LU R55, [R1+0x1ad4] ;  /* 0x001ad40001377983 */ /* 0x001f280000300800 */
[----:B--2---:R0:W-:Y:S04]  /*1a240*/  STS.U8 [R10+UR4+0x4d00], R56 ;  /* 0x004d00380a007988 */ /* 0x0041e80008000004 */
[----:B---3--:R1:W-:Y:S04]  /*1a250*/  STS.U8 [R10+UR4+0x8d00], R57 ;  /* 0x008d00390a007988 */ /* 0x0083e80008000004 */
[----:B0-----:R-:W2:Y:S04]  /*1a260*/  LDL.LU R56, [R1+0x1ad0] ;  /* 0x001ad00001387983 */ /* 0x001ea80000300800 */
[----:B-1----:R-:W3:Y:S04]  /*1a270*/  LDL.LU R57, [R1+0x1acc] ;  /* 0x001acc0001397983 */ /* 0x002ee80000300800 */
[----:B------:R0:W-:Y:S04]  /*1a280*/  STS.U8 [R10+UR4+0xcd00], R62 ;  /* 0x00cd003e0a007988 */ /* 0x0001e80008000004 */
[----:B------:R1:W-:Y:S04]  /*1a290*/  STS.U8 [R10+UR4+0x1100], R54 ;  /* 0x001100360a007988 */ /* 0x0003e80008000004 */
[----:B0-----:R-:W2:Y:S04]  /*1a2a0*/  LDL.LU R62, [R1+0x1ac8] ;  /* 0x001ac800013e7983 */ /* 0x001ea80000300800 */
[----:B------:R0:W-:Y:S04]  /*1a2b0*/  STS.U8 [R10+UR4+0x5100], R58 ;  /* 0x0051003a0a007988 */ /* 0x0001e80008000004 */
[----:B-1----:R-:W2:Y:S04]  /*1a2c0*/  LDL.LU R54, [R1+0x1ac4] ;  /* 0x001ac40001367983 */ /* 0x002ea80000300800 */
        /* <DEDUP_REMOVED lines=10> */
[----:B-1----:R-:W2:Y:S04]  /*1a370*/  LDL.LU R79, [R1+0x1aac] ;  /* 0x001aac00014f7983 */ /* 0x002ea80000300800 */
[----:B------:R0:W-:Y:S04]  /*1a380*/  STS.U8 [R10+UR4+0xd500], R80 ;  /* 0x00d500500a007988 */ /* 0x0001e80008000004 */
[----:B----4-:R1:W-:Y:S04]  /*1a390*/  STS.U8 [R10+UR4+0x1900], R81 ;  /* 0x001900510a007988 */ /* 0x0103e80008000004 */
[----:B0-----:R-:W4:Y:S04]  /*1a3a0*/  LDL.LU R80, [R1+0x1aa8] ;  /* 0x001aa80001507983 */ /* 0x001f280000300800 */
[----:B------:R0:W-:Y:S04]  /*1a3b0*/  STS.U8 [R10+UR4+0x5900], R83 ;  /* 0x005900530a007988 */ /* 0x0001e80008000004 */
[----:B-1----:R-:W3:Y:S04]  /*1a3c0*/  LDL.LU R81, [R1+0x1aa4] ;  /* 0x001aa40001517983 */ /* 0x002ee80000300800 */
[----:B------:R1:W-:Y:S04]  /*1a3d0*/  STS.U8 [R10+UR4+0x9900], R93 ;  /* 0x0099005d0a007988 */ /* 0x0003e80008000004 */
[----:B0-----:R-:W3:Y:S04]  /*1a3e0*/  LDL.LU R83, [R1+0x1aa0] ;  /* 0x001aa00001537983 */ /* 0x001ee80000300800 */
[----:B-1----:R-:W3:Y:S04]  /*1a3f0*/  LDL.LU R93, [R1+0x1a9c] ;  /* 0x001a9c00015d7983 */ /* 0x002ee80000300800 */
[----:B------:R0:W-:Y:S04]  /*1a400*/  STS.U8 [R10+UR4+0x9d00], R72 ;  /* 0x009d00480a007988 */ /* 0x0001e80008000004 */
[----:B------:R1:W-:Y:S04]  /*1a410*/  STS.U8 [R10+UR4+0xdd00], R73 ;  /* 0x00dd00490a007988 */ /* 0x0003e80008000004 */
[----:B0-----:R-:W4:Y:S04]  /*1a420*/  LDL.LU R72, [R1+0x3ac] ;  /* 0x0003ac0001487983 */ /* 0x001f280000300800 */
[----:B------:R0:W-:Y:S04]  /*1a430*/  STS.U8 [R10+UR4+0x6100], R68 ;  /* 0x006100440a007988 */ /* 0x0001e80008000004 */
[----:B-1----:R-:W4:Y:S04]  /*1a440*/  LDL.LU R73, [R1+0x3a8] ;  /* 0x0003a80001497983 */ /* 0x002f280000300800 */
        /* <DEDUP_REMOVED lines=11> */
[----:B------:R0:W-:Y:S04]  /*1a500*/  STS.U8 [R10+UR4+0x6900], R14 ;  /* 0x0069000e0a007988 */ /* 0x0001e80008000004 */
[----:B-1----:R-:W4:Y:S04]  /*1a510*/  LDL.LU R64, [R1+0x310] ;  /* 0x0003100001407983 */ /* 0x002f280000300800 */
[----:B------:R1:W-:Y:S04]  /*1a520*/  STS.U8 [R10+UR4+0x1d00], R70 ;  /* 0x001d00460a007988 */ /* 0x0003e80008000004 */
[----:B0-----:R-:W4:Y:S04]  /*1a530*/  LDL R15, [R1+0x1268] ;  /* 0x00126800010f7983 */ /* 0x001f280000100800 */
[----:B------:R-:W4:Y:S04]  /*1a540*/  LDL R14, [R1+0x126c] ;  /* 0x00126c00010e7983 */ /* 0x000f280000100800 */
[----:B-1----:R-:W4:Y:S04]  /*1a550*/  LDL R70, [R1+0x1274] ;  /* 0x0012740001467983 */ /* 0x002f280000100800 */
[----:B--2---:R0:W-:Y:S04]  /*1a560*/  STS.U8 [R10+UR4+0xed00], R79 ;  /* 0x00ed004f0a007988 */ /* 0x0041e80008000004 */
[----:B0-----:R-:W2:Y:S04]  /*1a570*/  LDL R79, [R1+0x1270] ;  /* 0x00127000014f7983 */ /* 0x001ea80000100800 */
[----:B------:R0:W-:Y:S02]  /*1a580*/  STS.U8 [R10+UR4+0xd900], R82 ;  /* 0x00d900520a007988 */ /* 0x0001e40008000004 */
[----:B0-----:R-:W0:Y:S02]  /*1a590*/  S2R R82, SR_TID.X ;  /* 0x0000000000527919 */ /* 0x001e240000002100 */
[----:B------:R-:W-:Y:S04]  /*1a5a0*/  STS.U8 [R10+UR4+0xa900], R11 ;  /* 0x00a9000b0a007988 */ /* 0x000fe80008000004 */
[----:B------:R1:W-:Y:S04]  /*1a5b0*/  STS.U8 [R10+UR4+0x7d00], R61 ;  /* 0x007d003d0a007988 */ /* 0x0003e80008000004 */
[----:B------:R3:W-:Y:S04]  /*1a5c0*/  STS.U8 [R10+UR4+0xa500], R65 ;  /* 0x00a500410a007988 */ /* 0x0007e80008000004 */
[----:B------:R3:W-:Y:S01]  /*1a5d0*/  STS.U8 [R10+UR4+0xe500], R66 ;  /* 0x00e500420a007988 */ /* 0x0007e20008000004 */
[----:B-1----:R-:W-:-:S03]  /*1a5e0*/  PRMT R61, RZ, 0x7610, R61 ;  /* 0x00007610ff3d7816 */ /* 0x002fc6000000003d */
[----:B------:R-:W-:Y:S04]  /*1a5f0*/  STS.U8 [R10+UR4+0x5d00], R71 ;  /* 0x005d00470a007988 */ /* 0x000fe80008000004 */
[----:B---3--:R-:W3:Y:S04]  /*1a600*/  LDL R65, [R1+0x1278] ;  /* 0x0012780001417983 */ /* 0x008ee80000100800 */
[----:B------:R-:W3:Y:S01]  /*1a610*/  LDL R66, [R1+0x127c] ;  /* 0x00127c0001427983 */ /* 0x000ee20000100800 */
[----:B0-----:R-:W-:-:S03]  /*1a620*/  LOP3.LUT R82, R82, 0x7f, RZ, 0xc0, !PT ;  /* 0x0000007f52527812 */ /* 0x001fc600078ec0ff */
[----:B------:R-:W-:Y:S01]  /*1a630*/  STS.U8 [R10+UR4+0xe900], R93 ;  /* 0x00e9005d0a007988 */ /* 0x000fe20008000004 */
[----:B------:R-:W-:-:S03]  /*1a640*/  LOP3.LUT R11, R82, 0x30, RZ, 0x3c, !PT ;  /* 0x00000030520b7812 */ /* 0x000fc600078e3cff */
[----:B------:R-:W-:Y:S01]  /*1a650*/  STS.U8 [R10+UR4+0x2d00], R83 ;  /* 0x002d00530a007988 */ /* 0x000fe20008000004 */
[----:B------:R-:W-:-:S03]  /*1a660*/  PRMT R18, RZ, 0x7610, R18 ;  /* 0x00007610ff127816 */ /* 0x000fc60000000012 */
[----:B------:R-:W-:Y:S04]  /*1a670*/  STS.U8 [R10+UR4+0x6d00], R81 ;  /* 0x006d00510a007988 */ /* 0x000fe80008000004 */
[----:B----4-:R-:W-:Y:S04]  /*1a680*/  STS.U8 [R10+UR4+0xad00], R80 ;  /* 0x00ad00500a007988 */ /* 0x010fe80008000004 */
        /* <DEDUP_REMOVED lines=18> */
[----:B------:R-:W-:Y:S04]  /*1a7b0*/  STS.U8 [R11+UR4+0xc180], R69 ;  /* 0x00c180450b007988 */ /* 0x000fe80008000004 */
[----:B------:R-:W-:Y:S04]  /*1a7c0*/  STS.U8 [R11+UR4+0x580], R74 ;  /* 0x0005804a0b007988 */ /* 0x000fe80008000004 */
[----:B------:R-:W-:Y:S04]  /*1a7d0*/  STS.U8 [R11+UR4+0x4580], R63 ;  /* 0x0045803f0b007988 */ /* 0x000fe80008000004 */
[----:B------:R-:W-:Y:S04]  /*1a7e0*/  STS.U8 [R11+UR4+0x8580], R67 ;  /* 0x008580430b007988 */ /* 0x000fe80008000004 */
[----:B------:R1:W-:Y:S04]  /*1a7f0*/  STS.U8 [R11+UR4+0xc580], R64 ;  /* 0x00c580400b007988 */ /* 0x0003e80008000004 */
[----:B------:R4:W3:Y:S04]  /*1a800*/  @!P0 LDG.E.U8 R61, desc[UR14][R14.64] ;  /* 0x0000000e0e3d8981 */ /* 0x0008e8000c1e1100 */
[----:B0-----:R-:W3:Y:S01]  /*1a810*/  LDL R68, [R1+0x1280] ;  /* 0x0012800001447983 */ /* 0x001ee20000100800 */
[----:B-1----:R-:W0:Y:S03]  /*1a820*/  LDC R64, c[0x0][0x3a0] ;  /* 0x0000e800ff407b82 */ /* 0x002e260000000800 */
[----:B------:R-:W3:Y:S01]  /*1a830*/  LDL R69, [R1+0x1284] ;  /* 0x0012840001457983 */ /* 0x000ee20000100800 */
[----:B----4-:R-:W-:-:S03]  /*1a840*/  @!P0 IMAD.MOV.U32 R14, RZ, RZ, R70 ;  /* 0x000000ffff0e8224 */ /* 0x010fc600078e0046 */
[----:B------:R-:W4:Y:S04]  /*1a850*/  LDL R74, [R1+0x1288] ;  /* 0x00128800014a7983 */ /* 0x000f280000100800 */
[----:B------:R-:W4:Y:S04]  /*1a860*/  LDL R63, [R1+0x128c] ;  /* 0x00128c00013f7983 */ /* 0x000f280000100800 */
[----:B------:R-:W4:Y:S04]  /*1a870*/  LDL R71, [R1+0x1290] ;  /* 0x0012900001477983 */ /* 0x000f280000100800 */
[----:B------:R-:W4:Y:S01]  /*1a880*/  LDL R72, [R1+0x1294] ;  /* 0x0012940001487983 */ /* 0x000f220000100800 */
[----:B------:R-:W-:-:S02]  /*1a890*/  PRMT R60, RZ, 0x7610, R60 ;  /* 0x00007610ff3c7816 */ /* 0x000fc4000000003c */
[----:B------:R-:W-:Y:S01]  /*1a8a0*/  PRMT R59, RZ, 0x7610, R59 ;  /* 0x00007610ff3b7816 */ /* 0x000fe2000000003b */
[----:B------:R-:W4:Y:S01]  /*1a8b0*/  LDL R73, [R1+0x1298] ;  /* 0x0012980001497983 */ /* 0x000f220000100800 */
[----:B------:R-:W-:-:S03]  /*1a8c0*/  PRMT R58, RZ, 0x7610, R58 ;  /* 0x00007610ff3a7816 */ /* 0x000fc6000000003a */
[----:B------:R-:W4:Y:S04]  /*1a8d0*/  LDL R67, [R1+0x129c] ;  /* 0x00129c0001437983 */ /* 0x000f280000100800 */
[----:B------:R-:W4:Y:S04]  /*1a8e0*/  LDL R77, [R1+0x12a0] ;  /* 0x0012a000014d7983 */ /* 0x000f280000100800 */
[----:B------:R-:W4:Y:S01]  /*1a8f0*/  LDL R78, [R1+0x12a4] ;  /* 0x0012a400014e7983 */ /* 0x000f220000100800 */
[----:B--2---:R-:W-:-:S05]  /*1a900*/  @!P0 IMAD.MOV.U32 R15, RZ, RZ, R79 ;  /* 0x000000ffff0f8224 */ /* 0x004fca00078e004f */
[----:B------:R3:W2:Y:S02]  /*1a910*/  @!P0 LDG.E.U8 R18, desc[UR14][R14.64] ;  /* 0x0000000e0e128981 */ /* 0x0006a4000c1e1100 */
[----:B---3--:R-:W-:Y:S02]  /*1a920*/  @!P0 IMAD.MOV.U32 R15, RZ, RZ, R65 ;  /* 0x000000ffff0f8224 */ /* 0x008fe400078e0041 */
[----:B------:R-:W-:-:S05]  /*1a930*/  @!P0 IMAD.MOV.U32 R14, RZ, RZ, R66 ;  /* 0x000000ffff0e8224 */ /* 0x000fca00078e0042 */
[----:B------:R1:W3:Y:S02]  /*1a940*/  @!P0 LDG.E.U8 R60, desc[UR14][R14.64] ;  /* 0x0000000e0e3c8981 */ /* 0x0002e4000c1e1100 */
[----:B-1----:R-:W-:Y:S02]  /*1a950*/  @!P6 IMAD.MOV.U32 R15, RZ, RZ, R68 ;  /* 0x000000ffff0fe224 */ /* 0x002fe400078e0044 */
[----:B------:R-:W-:-:S05]  /*1a960*/  @!P6 IMAD.MOV.U32 R14, RZ, RZ, R69 ;  /* 0x000000ffff0ee224 */ /* 0x000fca00078e0045 */
[----:B------:R4:W3:Y:S02]  /*1a970*/  @!P6 LDG.E.U8 R59, desc[UR14][R14.64] ;  /* 0x0000000e0e3be981 */ /* 0x0008e4000c1e1100 */
[----:B----4-:R-:W-:Y:S02]  /*1a980*/  @!P6 IMAD.MOV.U32 R14, RZ, RZ, R63 ;  /* 0x000000ffff0ee224 */ /* 0x010fe400078e003f */
[----:B------:R-:W-:-:S05]  /*1a990*/  @!P6 IMAD.MOV.U32 R15, RZ, RZ, R74 ;  /* 0x000000ffff0fe224 */ /* 0x000fca00078e004a */
[----:B------:R1:W4:Y:S02]  /*1a9a0*/  @!P6 LDG.E.U8 R58, desc[UR14][R14.64] ;  /* 0x0000000e0e3ae981 */ /* 0x000324000c1e1100 */
[----:B-1----:R-:W-:Y:S02]  /*1a9b0*/  @!P6 IMAD.MOV.U32 R14, RZ, RZ, R72 ;  /* 0x000000ffff0ee224 */ /* 0x002fe400078e0048 */
[----:B------:R-:W-:Y:S01]  /*1a9c0*/  @!P6 IMAD.MOV.U32 R15, RZ, RZ, R71 ;  /* 0x000000ffff0fe224 */ /* 0x000fe200078e0047 */
[----:B--2---:R0:W-:Y:S04]  /*1a9d0*/  STL [R1+0x54], R18 ;  /* 0x0000541201007387 */ /* 0x0041e80000100800 */
[----:B------:R-:W2:Y:S04]  /*1a9e0*/  LDL R65, [R1+0x12a8] ;  /* 0x0012a80001417983 */ /* 0x000ea80000100800 */
[----:B------:R-:W3:Y:S01]  /*1a9f0*/  LDL R66, [R1+0x12ac] ;  /* 0x0012ac0001427983 */ /* 0x000ee20000100800 */
[----:B0-----:R-:W-:-:S03]  /*1aa00*/  VIADD R18, R64, 0xffffff98 ;  /* 0xffffff9840127836 */ /* 0x001fc60000000000 */
[----:B------:R-:W4:Y:S02]  /*1aa10*/  LDL R79, [R1+0x12b0] ;  /* 0x0012b000014f7983 */ /* 0x000f240000100800 */
[----:B------:R-:W-:Y:S02]  /*1aa20*/  ISETP.GE.U32.AND P0, PT, R18, 0x7fffff19, PT ;  /* 0x7fffff191200780c */ /* 0x000fe40003f06070 */
[----:B------:R-:W4:Y:S01]  /*1aa30*/  LDL R70, [R1+0x12b4] ;  /* 0x0012b40001467983 */ /* 0x000f220000100800 */
[----:B------:R-:W-:-:S03]  /*1aa40*/  PRMT R18, RZ, 0x7610, R18 ;  /* 0x00007610ff127816 */ /* 0x000fc60000000012 */
[----:B------:R-:W4:Y:S04]  /*1aa50*/  LDL R68, [R1+0x12b8] ;  /* 0x0012b80001447983 */ /* 0x000f280000100800 */
[----:B------:R0:W4:Y:S04]  /*1aa60*/  @!P6 LDG.E.U8 R18, desc[UR14][R14.64] ;  /* 0x0000000e0e12e981 */ /* 0x000128000c1e1100 */
[----:B------:R-:W4:Y:S04]  /*1aa70*/  LDL R69, [R1+0x12bc] ;  /* 0x0012bc0001457983 */ /* 0x000f280000100800 */
[----:B------:R-:W4:Y:S04]  /*1aa80*/  LDL R74, [R1+0x1320] ;  /* 0x00132000014a7983 */ /* 0x000f280000100800 */
[----:B------:R-:W4:Y:S04]  /*1aa90*/  LDL R63, [R1+0x1324] ;  /* 0x00132400013f7983 */ /* 0x000f280000100800 */
[----:B------:R-:W-:Y:S04]  /*1aaa0*/  STL [R1+0x58], R61 ;  /* 0x0000583d01007387 */ /* 0x000fe80000100800 */
[----:B------:R-:W4:Y:S04]  /*1aab0*/  LDL R71, [R1+0x1328] ;  /* 0x0013280001477983 */ /* 0x000f280000100800 */
[----:B------:R-:W4:Y:S01]  /*1aac0*/  LDL R72, [R1+0x132c] ;  /* 0x00132c0001487983 */ /* 0x000f220000100800 */
[----:B------:R-:W-:Y:S01]  /*1aad0*/  PRMT R57, RZ, 0x7610, R57 ;  /* 0x00007610ff397816 */ /* 0x000fe20000000039 */
[----:B0-----:R-:W-:-:S02]  /*1aae0*/  @!P6 IMAD.MOV.U32 R14, RZ, RZ, R67 ;  /* 0x000000ffff0ee224 */ /* 0x001fc400078e0043 */
[----:B------:R-:W-:Y:S01]  /*1aaf0*/  @!P6 IMAD.MOV.U32 R15, RZ, RZ, R73 ;  /* 0x000000ffff0fe224 */ /* 0x000fe200078e0049 */
[----:B------:R-:W-:-:S04]  /*1ab00*/  PRMT R56, RZ, 0x7610, R56 ;  /* 0x00007610ff387816 */ /* 0x000fc80000000038 */
[----:B------:R0:W4:Y:S01]  /*1ab10*/  @!P6 LDG.E.U8 R57, desc[UR14][R14.64] ;  /* 0x0000000e0e39e981 */ /* 0x000122000c1e1100 */
[----:B------:R-:W-:Y:S01]  /*1ab20*/  PRMT R55, RZ, 0x7610, R55 ;  /* 0x00007610ff377816 */ /* 0x000fe20000000037 */
[----:B0-----:R-:W-:Y:S02]  /*1ab30*/  @!P0 IMAD.MOV.U32 R14, RZ, RZ, R78 ;  /* 0x000000ffff0e8224 */ /* 0x001fe400078e004e */
[----:B------:R-:W-:-:S05]  /*1ab40*/  @!P0 IMAD.MOV.U32 R15, RZ, RZ, R77 ;  /* 0x000000ffff0f8224 */ /* 0x000fca00078e004d */
[----:B------:R2:W4:Y:S01]  /*1ab50*/  @!P0 LDG.E.U8 R56, desc[UR14][R14.64] ;  /* 0x0000000e0e388981 */ /* 0x000522000c1e1100 */
[----:B------:R-:W-:Y:S02]  /*1ab60*/  PRMT R54, RZ, 0x7610, R54 ;  /* 0x00007610ff367816 */ /* 0x000fe40000000036 */
[----:B------:R-:W-:Y:S02]  /*1ab70*/  PRMT R89, RZ, 0x7610, R89 ;  /* 0x00007610ff597816 */ /* 0x000fe40000000059 */
[----:B------:R-:W-:Y:S01]  /*1ab80*/  PRMT R87, RZ, 0x7610, R87 ;  /* 0x00007610ff577816 */ /* 0x000fe20000000057 */
[----:B--2---:R-:W-:Y:S02]  /*1ab90*/  @!P0 IMAD.MOV.U32 R15, RZ, RZ, R65 ;  /* 0x000000ffff0f8224 */ /* 0x004fe400078e0041 */
[----:B---3--:R-:W-:-:S05]  /*1aba0*/  @!P0 IMAD.MOV.U32 R14, RZ, RZ, R66 ;  /* 0x000000ffff0e8224 */ /* 0x008fca00078e0042 */
[----:B------:R0:W2:Y:S04]  /*1abb0*/  @!P0 LDG.E.U8 R55, desc[UR14][R14.64] ;  /* 0x0000000e0e378981 */ /* 0x0000a8000c1e1100 */
[----:B----4-:R1:W-:Y:S01]  /*1abc0*/  STL [R1+0x98], R18 ;  /* 0x0000981201007387 */ /* 0x0103e20000100800 */
[----:B0-----:R-:W-:Y:S02]  /*1abd0*/  @!P0 IMAD.MOV.U32 R14, RZ, RZ, R70 ;  /* 0x000000ffff0e8224 */ /* 0x001fe400078e0046 */
[----:B------:R-:W-:Y:S01]  /*1abe0*/  @!P0 IMAD.MOV.U32 R15, RZ, RZ, R79 ;  /* 0x000000ffff0f8224 */ /* 0x000fe200078e004f */
[----:B------:R-:W3:Y:S04]  /*1abf0*/  LDL R73, [R1+0x1330] ;  /* 0x0013300001497983 */ /* 0x000ee80000100800 */
[----:B------:R-:W4:Y:S01]  /*1ac00*/  LDL R67, [R1+0x1334] ;  /* 0x0013340001437983 */ /* 0x000f220000100800 */
[----:B-1----:R-:W-:-:S05]  /*1ac10*/  VIADD R18, R64, 0xffffff94 ;  /* 0xffffff9440127836 */ /* 0x002fca0000000000 */
[----:B------:R-:W-:Y:S02]  /*1ac20*/  ISETP.GE.U32.AND P6, PT, R18, 0x7fffff15, PT ;  /* 0x7fffff151200780c */ /* 0x000fe40003fc6070 */
[----:B------:R-:W-:-:S06]  /*1ac30*/  PRMT R18, RZ, 0x7610, R18 ;  /* 0x00007610ff127816 */ /* 0x000fcc0000000012 */
[----:B------:R0:W2:Y:S02]  /*1ac40*/  @!P0 LDG.E.U8 R18, desc[UR14][R14.64] ;  /* 0x0000000e0e128981 */ /* 0x0000a4000c1e1100 */
[----:B0-----:R-:W-:Y:S02]  /*1ac50*/  @!P0 IMAD.MOV.U32 R14, RZ, RZ, R69 ;  /* 0x000000ffff0e8224 */ /* 0x001fe400078e0045 */
[----:B------:R-:W-:-:S05]  /*1ac60*/  @!P0 IMAD.MOV.U32 R15, RZ, RZ, R68 ;  /* 0x000000ffff0f8224 */ /* 0x000fca00078e0044 */
[----:B------:R0:W3:Y:S02]  /*1ac70*/  @!P0 LDG.E.U8 R54, desc[UR14][R14.64] ;  /* 0x0000000e0e368981 */ /* 0x0000e4000c1e1100 */
[----:B0-----:R-:W-:Y:S02]  /*1ac80*/  @!P6 IMAD.MOV.U32 R14, RZ, RZ, R63 ;  /* 0x000000ffff0ee224 */ /* 0x001fe400078e003f */
[----:B------:R-:W-:-:S05]  /*1ac90*/  @!P6 IMAD.MOV.U32 R15, RZ, RZ, R74 ;  /* 0x000000ffff0fe224 */ /* 0x000fca00078e004a */
[----:B------:R0:W3:Y:S02]  /*1aca0*/  @!P6 LDG.E.U8 R89, desc[UR14][R14.64] ;  /* 0x0000000e0e59e981 */ /* 0x0000e4000c1e1100 */
[----:B0-----:R-:W-:Y:S02]  /*1acb0*/  @!P6 IMAD.MOV.U32 R14, RZ, RZ, R72 ;  /* 0x000000ffff0ee224 */ /* 0x001fe400078e0048 */
[----:B------:R-:W-:-:S05]  /*1acc0*/  @!P6 IMAD.MOV.U32 R15, RZ, RZ, R71 ;  /* 0x000000ffff0fe224 */ /* 0x000fca00078e0047 */
[----:B------:R-:W4:Y:S04]  /*1acd0*/  @!P6 LDG.E.U8 R87, desc[UR14][R14.64] ;  /* 0x0000000e0e57e981 */ /* 0x000f28000c1e1100 */
[----:B------:R-:W-:Y:S04]  /*1ace0*/  STL [R1+0x50], R60 ;  /* 0x0000503c01007387 */ /* 0x000fe80000100800 */
[----:B------:R-:W4:Y:S04]  /*1acf0*/  LDL R65, [R1+0x1338] ;  /* 0x0013380001417983 */ /* 0x000f280000100800 */
[----:B------:R-:W4:Y:S04]  /*1ad00*/  LDL R66, [R1+0x133c] ;  /* 0x00133c0001427983 */ /* 0x000f280000100800 */
[----:B------:R-:W-:Y:S04]  /*1ad10*/  STL [R1+0xa0], R59 ;  /* 0x0000a03b01007387 */ /* 0x000fe80000100800 */
[----:B--2---:R0:W-:Y:S04]  /*1ad20*/  STL [R1+0xe0], R18 ;  /* 0x0000e01201007387 */ /* 0x0041e80000100800 */
[----:B------:R-:W-:Y:S04]  /*1ad30*/  STL [R1+0x9c], R58 ;  /* 0x00009c3a01007387 */ /* 0x000fe80000100800 */
[----:B------:R-:W2:Y:S04]  /*1ad40*/  LDL R68, [R1+0x1340] ;  /* 0x0013400001447983 */ /* 0x000ea80000100800 */
[----:B------:R-:W2:Y:S04]  /*1ad50*/  LDL R69, [R1+0x1344] ;  /* 0x0013440001457983 */ /* 0x000ea80000100800 */
[----:B------:R-:W2:Y:S04]  /*1ad60*/  LDL R74, [R1+0x1348] ;  /* 0x00134800014a7983 */ /* 0x000ea80000100800 */
[----:B------:R-:W2:Y:S04]  /*1ad70*/  LDL R63, [R1+0x134c] ;  /* 0x00134c00013f7983 */ /* 0x000ea80000100800 */
[----:B---3--:R-:W-:Y:S04]  /*1ad80*/  STL [R1+0x1a1c], R89 ;  /* 0x001a1c5901007387 */ /* 0x008fe80000100800 */
[----:B------:R-:W3:Y:S04]  /*1ad90*/  LDL R79, [R1+0x1350] ;  /* 0x00135000014f7983 */ /* 0x000ee80000100800 */
[----:B------:R-:W-:Y:S04]  /*1ada0*/  STL [R1+0x94], R57 ;  /* 0x0000943901007387 */ /* 0x000fe80000100800 */
[----:B------:R-:W3:Y:S04]  /*1adb0*/  LDL R70, [R1+0x1354] ;  /* 0x0013540001467983 */ /* 0x000ee80000100800 */
[----:B----4-:R-:W-:Y:S04]  /*1adc0*/  STL [R1+0x1a20], R87 ;  /* 0x001a205701007387 */ /* 0x010fe80000100800 */
[----:B------:R-:W4:Y:S04]  /*1add0*/  LDL R71, [R1+0x1358] ;  /* 0x0013580001477983 */ /* 0x000f280000100800 */
[----:B------:R-:W-:Y:S04]  /*1ade0*/  STL [R1+0xe8], R56 ;  /* 0x0000e83801007387 */ /* 0x000fe80000100800 */
[----:B------:R-:W4:Y:S01]  /*1adf0*/  LDL R72, [R1+0x135c] ;  /* 0x00135c0001487983 */ /* 0x000f220000100800 */
[----:B0-----:R-:W-:Y:S01]  /*1ae00*/  VIADD R18, R64, 0xffffff93 ;  /* 0xffffff9340127836 */ /* 0x001fe20000000000 */
[----:B------:R-:W-:Y:S01]  /*1ae10*/  PRMT R86, RZ, 0x7610, R86 ;  /* 0x00007610ff567816 */ /* 0x000fe20000000056 */
[----:B------:R-:W-:-:S02]  /*1ae20*/  @!P6 IMAD.MOV.U32 R14, RZ, RZ, R67 ;  /* 0x000000ffff0ee224 */ /* 0x000fc400078e0043 */
[----:B------:R-:W-:Y:S01]  /*1ae30*/  @!P6 IMAD.MOV.U32 R15, RZ, RZ, R73 ;  /* 0x000000ffff0fe224 */ /* 0x000fe200078e0049 */
[----:B------:R-:W-:Y:S02]  /*1ae40*/  ISETP.GE.U32.AND P0, PT, R18, 0x7fffff14, PT ;  /* 0x7fffff141200780c */ /* 0x000fe40003f06070 */
[----:B------:R-:W-:Y:S02]  /*1ae50*/  PRMT R85, RZ, 0x7610, R85 ;  /* 0x00007610ff557816 */ /* 0x000fe40000000055 */
[----:B------:R0:W4:Y:S01]  /*1ae60*/  @!P6 LDG.E.U8 R86, desc[UR14][R14.64] ;  /* 0x0000000e0e56e981 */ /* 0x000122000c1e1100 */
[----:B------:R-:W-:Y:S01]  /*1ae70*/  PRMT R53, RZ, 0x7610, R53 ;  /* 0x00007610ff357816 */ /* 0x000fe20000000035 */
[----:B0-----:R-:W-:Y:S02]  /*1ae80*/  @!P6 IMAD.MOV.U32 R14, RZ, RZ, R66 ;  /* 0x000000ffff0ee224 */ /* 0x001fe400078e0042 */
[----:B------:R-:W-:-:S05]  /*1ae90*/  @!P6 IMAD.MOV.U32 R15, RZ, RZ, R65 ;  /* 0x000000ffff0fe224 */ /* 0x000fca00078e0041 */
[----:B------:R2:W4:Y:S01]  /*1aea0*/  @!P6 LDG.E.U8 R85, desc[UR14][R14.64] ;  /* 0x0000000e0e55e981 */ /* 0x000522000c1e1100 */
[----:B------:R-:W-:Y:S01]  /*1aeb0*/  VIADD R18, R64, 0xffffff92 ;  /* 0xffffff9240127836 */ /* 0x000fe20000000000 */
[----:B------:R-:W-:-:S04]  /*1aec0*/  PRMT R52, RZ, 0x7610, R52 ;  /* 0x00007610ff347816 */ /* 0x000fc80000000034 */
[----:B------:R-:W-:Y:S02]  /*1aed0*/  ISETP.GE.U32.AND P6, PT, R18, 0x7fffff13, PT ;  /* 0x7fffff131200780c */ /* 0x000fe40003fc6070 */
[----:B------:R-:W-:Y:S02]  /*1aee0*/  PRMT R18, RZ, 0x7610, R18 ;  /* 0x00007610ff127816 */ /* 0x000fe40000000012 */
[----:B------:R-:W-:Y:S01]  /*1aef0*/  PRMT R38, RZ, 0x7610, R38 ;  /* 0x00007610ff267816 */ /* 0x000fe20000000026 */
[----:B--2---:R-:W-:Y:S02]  /*1af00*/  @!P0 IMAD.MOV.U32 R15, RZ, RZ, R68 ;  /* 0x000000ffff0f8224 */ /* 0x004fe400078e0044 */
[----:B------:R-:W-:-:S05]  /*1af10*/  @!P0 IMAD.MOV.U32 R14, RZ, RZ, R69 ;  /* 0x000000ffff0e8224 */ /* 0x000fca00078e0045 */
[----:B------:R0:W2:Y:S02]  /*1af20*/  @!P0 LDG.E.U8 R53, desc[UR14][R14.64] ;  /* 0x0000000e0e358981 */ /* 0x0000a4000c1e1100 */
[----:B0-----:R-:W-:Y:S02]  /*1af30*/  @!P0 IMAD.MOV.U32 R14, RZ, RZ, R63 ;  /* 0x000000ffff0e8224 */ /* 0x001fe400078e003f */
[----:B------:R-:W-:-:S05]  /*1af40*/  @!P0 IMAD.MOV.U32 R15, RZ, RZ, R74 ;  /* 0x000000ffff0f8224 */ /* 0x000fca00078e004a */
[----:B------:R3:W2:Y:S02]  /*1af50*/  @!P0 LDG.E.U8 R52, desc[UR14][R14.64] ;  /* 0x0000000e0e348981 */ /* 0x0006a4000c1e1100 */
[----:B---3--:R-:W-:Y:S02]  /*1af60*/  @!P0 IMAD.MOV.U32 R15, RZ, RZ, R79 ;  /* 0x000000ffff0f8224 */ /* 0x008fe400078e004f */
[----:B------:R-:W-:-:S05]  /*1af70*/  @!P0 IMAD.MOV.U32 R14, RZ, RZ, R70 ;  /* 0x000000ffff0e8224 */ /* 0x000fca00078e0046 */
[----:B------:R4:W3:Y:S02]  /*1af80*/  @!P0 LDG.E.U8 R18, desc[UR14][R14.64] ;  /* 0x0000000e0e128981 */ /* 0x0008e4000c1e1100 */
[----:B----4-:R-:W-:Y:S02]  /*1af90*/  @!P0 IMAD.MOV.U32 R15, RZ, RZ, R71 ;  /* 0x000000ffff0f8224 */ /* 0x010fe400078e0047 */
[----:B------:R-:W-:-:S05]  /*1afa0*/  @!P0 IMAD.MOV.U32 R14, RZ, RZ, R72 ;  /* 0x000000ffff0e8224 */ /* 0x000fca00078e0048 */
[----:B------:R-:W4:Y:S04]  /*1afb0*/  @!P0 LDG.E.U8 R38, desc[UR14][R14.64] ;  /* 0x0000000e0e268981 */ /* 0x000f28000c1e1100 */
[----:B------:R-:W-:Y:S04]  /*1afc0*/  STL [R1+0x1a24], R86 ;  /* 0x001a245601007387 */ /* 0x000fe80000100800 */
[----:B------:R-:W-:Y:S04]  /*1afd0*/  STL [R1+0xe4], R55 ;  /* 0x0000e43701007387 */ /* 0x000fe80000100800 */
[----:B------:R-:W2:Y:S04]  /*1afe0*/  LDL R65, [R1+0x1360] ;  /* 0x0013600001417983 */ /* 0x000ea80000100800 */
[----:B------:R-:W2:Y:S04]  /*1aff0*/  LDL R66, [R1+0x1364] ;  /* 0x0013640001427983 */ /* 0x000ea80000100800 */
[----:B------:R-:W2:Y:S04]  /*1b000*/  LDL R73, [R1+0x1368] ;  /* 0x0013680001497983 */ /* 0x000ea80000100800 */
[----:B------:R-:W2:Y:S04]  /*1b010*/  LDL R67, [R1+0x136c] ;  /* 0x00136c0001437983 */ /* 0x000ea80000100800 */
[----:B------:R-:W-:Y:S04]  /*1b020*/  STL [R1+0x1a28], R85 ;  /* 0x001a285501007387 */ /* 0x000fe80000100800 */
[----:B------:R-:W-:Y:S04]  /*1b030*/  STL [R1+0xdc], R54 ;  /* 0x0000dc3601007387 */ /* 0x000fe80000100800 */
[----:B------:R-:W2:Y:S04]  /*1b040*/  LDL R68, [R1+0x1370] ;  /* 0x0013700001447983 */ /* 0x000ea80000100800 */
[----:B------:R-:W2:Y:S04]  /*1b050*/  LDL R69, [R1+0x1374] ;  /* 0x0013740001457983 */ /* 0x000ea80000100800 */
[----:B------:R-:W2:Y:S04]  /*1b060*/  LDL R74, [R1+0x1378] ;  /* 0x00137800014a7983 */ /* 0x000ea80000100800 */
[----:B------:R-:W2:Y:S04]  /*1b070*/  LDL R63, [R1+0x137c] ;  /* 0x00137c00013f7983 */ /* 0x000ea80000100800 */
[----:B---3--:R-:W-:Y:S04]  /*1b080*/  STL [R1+0x14], R18 ;  /* 0x0000141201007387 */ /* 0x008fe80000100800 */
[----:B------:R-:W3:Y:S04]  /*1b090*/  LDL R70, [R1+0x1380] ;  /* 0x0013800001467983 */ /* 0x000ee80000100800 */
[----:B----4-:R0:W-:Y:S04]  /*1b0a0*/  STL [R1+0x10], R38 ;  /* 0x0000102601007387 */ /* 0x0101e80000100800 */
[----:B0-----:R-:W4:Y:S01]  /*1b0b0*/  LDL R38, [R1+0x1384] ;  /* 0x0013840001267983 */ /* 0x001f220000100800 */
[----:B------:R-:W-:Y:S01]  /*1b0c0*/  PRMT R51, RZ, 0x7610, R51 ;  /* 0x00007610ff337816 */ /* 0x000fe20000000033 */
[----:B--2---:R-:W-:-:S02]  /*1b0d0*/  @!P6 IMAD.MOV.U32 R15, RZ, RZ, R65 ;  /* 0x000000ffff0fe224 */ /* 0x004fc400078e0041 */
[----:B------:R-:W-:Y:S01]  /*1b0e0*/  @!P6 IMAD.MOV.U32 R14, RZ, RZ, R66 ;  /* 0x000000ffff0ee224 */ /* 0x000fe200078e0042 */
[----:B------:R-:W-:Y:S01]  /*1b0f0*/  PRMT R50, RZ, 0x7610, R50 ;  /* 0x00007610ff327816 */ /* 0x000fe20000000032 */
[----:B------:R-:W-:Y:S01]  /*1b100*/  VIADD R18, R64, 0xffffff91 ;  /* 0xffffff9140127836 */ /* 0x000fe20000000000 */
[----:B------:R-:W2:Y:S04]  /*1b110*/  LDL R65, [R1+0x1388] ;  /* 0x0013880001417983 */ /* 0x000ea80000100800 */
[----:B------:R0:W2:Y:S01]  /*1b120*/  @!P6 LDG.E.U8 R51, desc[UR14][R14.64] ;  /* 0x0000000e0e33e981 */ /* 0x0000a2000c1e1100 */
[----:B------:R-:W-:Y:S02]  /*1b130*/  ISETP.GE.U32.AND P0, PT, R18, 0x7fffff12, PT ;  /* 0x7fffff121200780c */ /* 0x000fe40003f06070 */
[----:B------:R-:W-:Y:S01]  /*1b140*/  PRMT R18, RZ, 0x7610, R18 ;  /* 0x00007610ff127816 */ /* 0x000fe20000000012 */
[----:B------:R-:W2:Y:S01]  /*1b150*/  LDL R66, [R1+0x138c] ;  /* 0x00138c0001427983 */ /* 0x000ea20000100800 */
[----:B0-----:R-:W-:-:S02]  /*1b160*/  @!P6 IMAD.MOV.U32 R14, RZ, RZ, R67 ;  /* 0x000000ffff0ee224 */ /* 0x001fc400078e0043 */
[----:B------:R-:W-:-:S05]  /*1b170*/  @!P6 IMAD.MOV.U32 R15, RZ, RZ, R73 ;  /* 0x000000ffff0fe224 */ /* 0x000fca00078e0049 */
[----:B------:R0:W2:Y:S02]  /*1b180*/  @!P6 LDG.E.U8 R50, desc[UR14][R14.64] ;  /* 0x0000000e0e32e981 */ /* 0x0000a4000c1e1100 */
[----:B0-----:R-:W-:Y:S02]  /*1b190*/  @!P6 IMAD.MOV.U32 R14, RZ, RZ, R69 ;  /* 0x000000ffff0ee224 */ /* 0x001fe400078e0045 */
[----:B------:R-:W-:-:S05]  /*1b1a0*/  @!P6 IMAD.MOV.U32 R15, RZ, RZ, R68 ;  /* 0x000000ffff0fe224 */ /* 0x000fca00078e0044 */
[----:B------:R0:W2:Y:S01]  /*1b1b0*/  @!P6 LDG.E.U8 R18, desc[UR14][R14.64] ;  /* 0x0000000e0e12e981 */ /* 0x0000a2000c1e1100 */
[----:B------:R-:W-:-:S03]  /*1b1c0*/  PRMT R49, RZ, 0x7610, R49 ;  /* 0x00007610ff317816 */ /* 0x000fc60000000031 */
[----:B------:R-:W-:Y:S04]  /*1b1d0*/  STL [R1+0x1c], R53 ;  /* 0x00001c3501007387 */ /* 0x000fe80000100800 */
[----:B------:R-:W2:Y:S01]  /*1b1e0*/  LDL R71, [R1+0x1390] ;  /* 0x0013900001477983 */ /* 0x000ea20000100800 */
[----:B0-----:R-:W-:-:S03]  /*1b1f0*/  @!P6 IMAD.MOV.U32 R14, RZ, RZ, R63 ;  /* 0x000000ffff0ee224 */ /* 0x001fc600078e003f */
[----:B------:R-:W2:Y:S01]  /*1b200*/  LDL R72, [R1+0x1394] ;  /* 0x0013940001487983 */ /* 0x000ea20000100800 */
[----:B------:R-:W-:Y:S01]  /*1b210*/  @!P6 IMAD.MOV.U32 R15, RZ, RZ, R74 ;  /* 0x000000ffff0fe224 */ /* 0x000fe200078e004a */
[----:B------:R-:W-:Y:S02]  /*1b220*/  PRMT R37, RZ, 0x7610, R37 ;  /* 0x00007610ff257816 */ /* 0x000fe40000000025 */
[----:B------:R-:W2:Y:S04]  /*1b230*/  LDL R73, [R1+0x1398] ;  /* 0x0013980001497983 */ /* 0x000ea80000100800 */
[----:B------:R-:W-:Y:S04]  /*1b240*/  STL [R1+0x18], R52 ;  /* 0x0000183401007387 */ /* 0x000fe80000100800 */
[----:B------:R3:W2:Y:S04]  /*1b250*/  @!P6 LDG.E.U8 R49, desc[UR14][R14.64] ;  /* 0x0000000e0e31e981 */ /* 0x0006a8000c1e1100 */
[----:B------:R-:W2:Y:S01]  /*1b260*/  LDL R67, [R1+0x139c] ;  /* 0x00139c0001437983 */ /* 0x000ea20000100800 */
[----:B---3--:R-:W-:-:S02]  /*1b270*/  @!P0 IMAD.MOV.U32 R15, RZ, RZ, R70 ;  /* 0x000000ffff0f8224 */ /* 0x008fc400078e0046 */
[----:B----4-:R-:W-:-:S05]  /*1b280*/  @!P0 IMAD.MOV.U32 R14, RZ, RZ, R38 ;  /* 0x000000ffff0e8224 */ /* 0x010fca00078e0026 */
[----:B------:R2:W3:Y:S01]  /*1b290*/  @!P0 LDG.E.U8 R37, desc[UR14][R14.64] ;  /* 0x0000000e0e258981 */ /* 0x0004e2000c1e1100 */
[----:B------:R-:W-:Y:S01]  /*1b2a0*/  PRMT R48, RZ, 0x7610, R48 ;  /* 0x00007610ff307816 */ /* 0x000fe20000000030 */
[----:B--2---:R-:W-:Y:S02]  /*1b2b0*/  @!P0 IMAD.MOV.U32 R15, RZ, RZ, R65 ;  /* 0x000000ffff0f8224 */ /* 0x004fe400078e0041 */
[----:B------:R-:W-:-:S05]  /*1b2c0*/  @!P0 IMAD.MOV.U32 R14, RZ, RZ, R66 ;  /* 0x000000ffff0e8224 */ /* 0x000fca00078e0042 */
[----:B------:R0:W2:Y:S01]  /*1b2d0*/  @!P0 LDG.E.U8 R48, desc[UR14][R14.64] ;  /* 0x0000000e0e308981 */ /* 0x0000a2000c1e1100 */
[----:B------:R-:W-:-:S03]  /*1b2e0*/  PRMT R34, RZ, 0x7610, R34 ;  /* 0x00007610ff227816 */ /* 0x000fc60000000022 */
[----:B------:R1:W-:Y:S04]  /*1b2f0*/  STL [R1+0x44], R18 ;  /* 0x0000441201007387 */ /* 0x0003e80000100800 */
[----:B------:R-:W4:Y:S01]  /*1b300*/  LDL R68, [R1+0x13a0] ;  /* 0x0013a00001447983 */ /* 0x000f220000100800 */
[----:B0-----:R-:W-:-:S03]  /*1b310*/  @!P0 IMAD.MOV.U32 R15, RZ, RZ, R71 ;  /* 0x000000ffff0f8224 */ /* 0x001fc600078e0047 */
[----:B------:R-:W2:Y:S01]  /*1b320*/  LDL R63, [R1+0x13a4] ;  /* 0x0013a400013f7983 */ /* 0x000ea20000100800 */
[----:B-1----:R-:W-:Y:S02]  /*1b330*/  VIADD R18, R64, 0xffffff90 ;  /* 0xffffff9040127836 */ /* 0x002fe40000000000 */
[----:B------:R-:W-:Y:S01]  /*1b340*/  @!P0 IMAD.MOV.U32 R14, RZ, RZ, R72 ;  /* 0x000000ffff0e8224 */ /* 0x000fe200078e0048 */
[----:B------:R-:W2:Y:S02]  /*1b350*/  LDL R69, [R1+0x13a8] ;  /* 0x0013a80001457983 */ /* 0x000ea40000100800 */
[----:B------:R-:W-:Y:S02]  /*1b360*/  ISETP.GE.U32.AND P6, PT, R18, 0x7fffff11, PT ;  /* 0x7fffff111200780c */ /* 0x000fe40003fc6070 */
[----:B------:R-:W-:Y:S01]  /*1b370*/  PRMT R18, RZ, 0x7610, R18 ;  /* 0x00007610ff127816 */ /* 0x000fe20000000012 */
[----:B------:R-:W2:Y:S05]  /*1b380*/  LDL R74, [R1+0x13ac] ;  /* 0x0013ac00014a7983 */ /* 0x000eaa0000100800 */
[----:B------:R0:W2:Y:S02]  /*1b390*/  @!P0 LDG.E.U8 R18, desc[UR14][R14.64] ;  /* 0x0000000e0e128981 */ /* 0x0000a4000c1e1100 */
[----:B0-----:R-:W-:-:S02]  /*1b3a0*/  @!P0 IMAD.MOV.U32 R14, RZ, RZ, R67 ;  /* 0x000000ffff0e8224 */ /* 0x001fc400078e0043 */
[----:B------:R-:W-:-:S05]  /*1b3b0*/  @!P0 IMAD.MOV.U32 R15, RZ, RZ, R73 ;  /* 0x000000ffff0f8224 */ /* 0x000fca00078e0049 */
[----:B------:R4:W2:Y:S04]  /*1b3c0*/  @!P0 LDG.E.U8 R34, desc[UR14][R14.64] ;  /* 0x0000000e0e228981 */ /* 0x0008a8000c1e1100 */
[----:B---3--:R0:W-:Y:S04]  /*1b3d0*/  STL [R1+0x90], R37 ;  /* 0x0000902501007387 */ /* 0x0081e80000100800 */
[----:B0-----:R-:W3:Y:S04]  /*1b3e0*/  LDL R37, [R1+0x13b0] ;  /* 0x0013b00001257983 */ /* 0x001ee80000100800 */
[----:B------:R-:W-:Y:S04]  /*1b3f0*/  STL [R1+0x4c], R51 ;  /* 0x00004c3301007387 */ /* 0x000fe80000100800 */
[----:B------:R-:W3:Y:S01]  /*1b400*/  LDL R38, [R1+0x13b4] ;  /* 0x0013b40001267983 */ /* 0x000ee20000100800 */
[----:B------:R-:W-:-:S03]  /*1b410*/  PRMT R47, RZ, 0x7610, R47 ;  /* 0x00007610ff2f7816 */ /* 0x000fc6000000002f */
[----:B------:R-:W3:Y:S01]  /*1b420*/  LDL R65, [R1+0x13b8] ;  /* 0x0013b80001417983 */ /* 0x000ee20000100800 */
[----:B------:R-:W-:-:S03]  /*1b430*/  PRMT R46, RZ, 0x7610, R46 ;  /* 0x00007610ff2e7816 */ /* 0x000fc6000000002e */
[----:B------:R-:W-:Y:S04]  /*1b440*/  STL [R1+0x48], R50 ;  /* 0x0000483201007387 */ /* 0x000fe80000100800 */
[----:B------:R-:W3:Y:S01]  /*1b450*/  LDL R66, [R1+0x13bc] ;  /* 0x0013bc0001427983 */ /* 0x000ee20000100800 */
[----:B----4-:R-:W-:Y:S02]  /*1b460*/  @!P6 IMAD.MOV.U32 R15, RZ, RZ, R68 ;  /* 0x000000ffff0fe224 */ /* 0x010fe400078e0044 */
[----:B--2---:R-:W-:-:S05]  /*1b470*/  @!P6 IMAD.MOV.U32 R14, RZ, RZ, R63 ;  /* 0x000000ffff0ee224 */ /* 0x004fca00078e003f */
[----:B------:R0:W2:Y:S04]  /*1b480*/  @!P6 LDG.E.U8 R47, desc[UR14][R14.64] ;  /* 0x0000000e0e2fe981 */ /* 0x0000a8000c1e1100 */
[----:B------:R1:W-:Y:S01]  /*1b490*/  STL [R1+0x88], R18 ;  /* 0x0000881201007387 */ /* 0x0003e20000100800 */
[----:B0-----:R-:W-:Y:S02]  /*1b4a0*/  @!P6 IMAD.MOV.U32 R14, RZ, RZ, R74 ;  /* 0x000000ffff0ee224 */ /* 0x001fe400078e004a */
[----:B------:R-:W-:Y:S01]  /*1b4b0*/  @!P6 IMAD.MOV.U32 R15, RZ, RZ, R69 ;  /* 0x000000ffff0fe224 */ /* 0x000fe200078e0045 */
[----:B------:R-:W4:Y:S04]  /*1b4c0*/  LDL R67, [R1+0x1420] ;  /* 0x0014200001437983 */ /* 0x000f280000100800 */
[----:B------:R3:W2:Y:S01]  /*1b4d0*/  @!P6 LDG.E.U8 R46, desc[UR14][R14.64] ;  /* 0x0000000e0e2ee981 */ /* 0x0006a2000c1e1100 */
[----:B-1----:R-:W-:-:S05]  /*1b4e0*/  VIADD R18, R64, 0xffffff8c ;  /* 0xffffff8c40127836 */ /* 0x002fca0000000000 */
[----:B------:R-:W-:Y:S01]  /*1b4f0*/  ISETP.GE.U32.AND P0, PT, R18, 0x7fffff0d, PT ;  /* 0x7fffff0d1200780c */ /* 0x000fe20003f06070 */
[----:B------:R0:W-:Y:S01]  /*1b500*/  STL [R1+0x84], R34 ;  /* 0x0000842201007387 */ /* 0x0001e20000100800 */
[----:B------:R-:W-:-:S03]  /*1b510*/  PRMT R18, RZ, 0x7610, R18 ;  /* 0x00007610ff127816 */ /* 0x000fc60000000012 */
[----:B0-----:R-:W2:Y:S01]  /*1b520*/  LDL R34, [R1+0x1424] ;  /* 0x0014240001227983 */ /* 0x001ea20000100800 */
[----:B---3--:R-:W-:Y:S02]  /*1b530*/  @!P6 IMAD.MOV.U32 R15, RZ, RZ, R37 ;  /* 0x000000ffff0fe224 */ /* 0x008fe400078e0025 */
[----:B------:R-:W-:-:S05]  /*1b540*/  @!P6 IMAD.MOV.U32 R14, RZ, RZ, R38 ;  /* 0x000000ffff0ee224 */ /* 0x000fca00078e0026 */
[----:B------:R0:W3:Y:S04]  /*1b550*/  @!P6 LDG.E.U8 R18, desc[UR14][R14.64] ;  /* 0x0000000e0e12e981 */ /* 0x0000e8000c1e1100 */
[----:B------:R-:W-:Y:S04]  /*1b560*/  STL [R1+0x40], R49 ;  /* 0x0000403101007387 */ /* 0x000fe80000100800 */
[----:B------:R-:W3:Y:S04]  /*1b570*/  LDL R68, [R1+0x1428] ;  /* 0x0014280001447983 */ /* 0x000ee80000100800 */
[----:B------:R-:W3:Y:S01]  /*1b580*/  LDL R63, [R1+0x142c] ;  /* 0x00142c00013f7983 */ /* 0x000ee20000100800 */
[----:B------:R-:W-:-:S03]  /*1b590*/  PRMT R45, RZ, 0x7610, R45 ;  /* 0x00007610ff2d7816 */ /* 0x000fc6000000002d */
[----:B------:R-:W3:Y:S01]  /*1b5a0*/  LDL R69, [R1+0x1430] ;  /* 0x0014300001457983 */ /* 0x000ee20000100800 */
[----:B0-----:R-:W-:-:S03]  /*1b5b0*/  @!P6 IMAD.MOV.U32 R14, RZ, RZ, R66 ;  /* 0x000000ffff0ee224 */ /* 0x001fc600078e0042 */
[----:B------:R-:W3:Y:S01]  /*1b5c0*/  LDL R74, [R1+0x1434] ;  /* 0x00143400014a7983 */ /* 0x000ee20000100800 */
[----:B------:R-:W-:Y:S01]  /*1b5d0*/  @!P6 IMAD.MOV.U32 R15, RZ, RZ, R65 ;  /* 0x000000ffff0fe224 */ /* 0x000fe200078e0041 */
[----:B------:R-:W-:Y:S02]  /*1b5e0*/  PRMT R84, RZ, 0x7610, R84 ;  /* 0x00007610ff547816 */ /* 0x000fe40000000054 */
[----:B------:R-:W-:Y:S04]  /*1b5f0*/  STL [R1+0x8c], R48 ;  /* 0x00008c3001007387 */ /* 0x000fe80000100800 */
[----:B------:R4:W3:Y:S04]  /*1b600*/  @!P6 LDG.E.U8 R45, desc[UR14][R14.64] ;  /* 0x0000000e0e2de981 */ /* 0x0008e8000c1e1100 */
[----:B------:R-:W3:Y:S04]  /*1b610*/  LDL R37, [R1+0x1438] ;  /* 0x0014380001257983 */ /* 0x000ee80000100800 */
[----:B------:R-:W3:Y:S01]  /*1b620*/  LDL R38, [R1+0x143c] ;  /* 0x00143c0001267983 */ /* 0x000ee20000100800 */
[----:B----4-:R-:W-:-:S02]  /*1b630*/  @!P0 IMAD.MOV.U32 R15, RZ, RZ, R67 ;  /* 0x000000ffff0f8224 */ /* 0x010fc400078e0043 */
[----:B--2---:R-:W-:-:S05]  /*1b640*/  @!P0 IMAD.MOV.U32 R14, RZ, RZ, R34 ;  /* 0x000000ffff0e8224 */ /* 0x004fca00078e0022 */
[----:B------:R0:W2:Y:S04]  /*1b650*/  @!P0 LDG.E.U8 R84, desc[UR14][R14.64] ;  /* 0x0000000e0e548981 */ /* 0x0000a8000c1e1100 */
[----:B---3--:R1:W-:Y:S04]  /*1b660*/  STL [R1+0xd0], R18 ;  /* 0x0000d01201007387 */ /* 0x0083e80000100800 */
[----:B------:R-:W3:Y:S04]  /*1b670*/  LDL R65, [R1+0x1440] ;  /* 0x0014400001417983 */ /* 0x000ee80000100800 */
[----:B------:R-:W4:Y:S04]  /*1b680*/  LDL R66, [R1+0x1444] ;  /* 0x0014440001427983 */ /* 0x000f280000100800 */
[----:B------:R-:W4:Y:S04]  /*1b690*/  LDL R67, [R1+0x1448] ;  /* 0x0014480001437983 */ /* 0x000f280000100800 */
[----:B------:R-:W4:Y:S01]  /*1b6a0*/  LDL R34, [R1+0x144c] ;  /* 0x00144c0001227983 */ /* 0x000f220000100800 */
[----:B------:R-:W-:Y:S01]  /*1b6b0*/  PRMT R83, RZ, 0x7610, R83 ;  /* 0x00007610ff537816 */ /* 0x000fe20000000053 */
[----:B0-----:R-:W-:-:S02]  /*1b6c0*/  @!P0 IMAD.MOV.U32 R14, RZ, RZ, R63 ;  /* 0x000000ffff0e8224 */ /* 0x001fc400078e003f */
[----:B------:R-:W-:Y:S01]  /*1b6d0*/  @!P0 IMAD.MOV.U32 R15, RZ, RZ, R68 ;  /* 0x000000ffff0f8224 */ /* 0x000fe200078e0044 */
[----:B------:R-:W-:Y:S01]  /*1b6e0*/  PRMT R81, RZ, 0x7610, R81 ;  /* 0x00007610ff517816 */ /* 0x000fe20000000051 */
[----:B-1----:R-:W-:-:S03]  /*1b6f0*/  VIADD R18, R64, 0xffffff8b ;  /* 0xffffff8b40127836 */ /* 0x002fc60000000000 */
[----:B------:R0:W4:Y:S02]  /*1b700*/  @!P0 LDG.E.U8 R83, desc[UR14][R14.64] ;  /* 0x0000000e0e538981 */ /* 0x000124000c1e1100 */
[----:B------:R-:W-:Y:S01]  /*1b710*/  ISETP.GE.U32.AND P6, PT, R18, 0x7fffff0c, PT ;  /* 0x7fffff0c1200780c */ /* 0x000fe20003fc6070 */
[----:B0-----:R-:W-:Y:S02]  /*1b720*/  @!P0 IMAD.MOV.U32 R14, RZ, RZ, R74 ;  /* 0x000000ffff0e8224 */ /* 0x001fe400078e004a */
[----:B------:R-:W-:-:S05]  /*1b730*/  @!P0 IMAD.MOV.U32 R15, RZ, RZ, R69 ;  /* 0x000000ffff0f8224 */ /* 0x000fca00078e0045 */
[----:B------:R0:W4:Y:S01]  /*1b740*/  @!P0 LDG.E.U8 R81, desc[UR14][R14.64] ;  /* 0x0000000e0e518981 */ /* 0x000122000c1e1100 */
[----:B------:R-:W-:Y:S02]  /*1b750*/  PRMT R80, RZ, 0x7610, R80 ;  /* 0x00007610ff507816 */ /* 0x000fe40000000050 */
[----:B------:R-:W-:Y:S01]  /*1b760*/  PRMT R44, RZ, 0x7610, R44 ;  /* 0x00007610ff2c7816 */ /* 0x000fe2000000002c */
[----:B0-----:R-:W-:Y:S02]  /*1b770*/  @!P0 IMAD.MOV.U32 R14, RZ, RZ, R38 ;  /* 0x000000ffff0e8224 */ /* 0x001fe400078e0026 */
[----:B------:R-:W-:-:S05]  /*1b780*/  @!P0 IMAD.MOV.U32 R15, RZ, RZ, R37 ;  /* 0x000000ffff0f8224 */ /* 0x000fca00078e0025 */
[----:B------:R3:W4:Y:S01]  /*1b790*/  @!P0 LDG.E.U8 R80, desc[UR14][R14.64] ;  /* 0x0000000e0e508981 */ /* 0x000722000c1e1100 */
[----:B------:R-:W-:-:S03]  /*1b7a0*/  PRMT R33, RZ, 0x7610, R33 ;  /* 0x00007610ff217816 */ /* 0x000fc60000000021 */
[----:B--2---:R-:W-:Y:S04]  /*1b7b0*/  STL [R1+0x1a2c], R84 ;  /* 0x001a2c5401007387 */ /* 0x004fe80000100800 */
[----:B------:R-:W-:Y:S04]  /*1b7c0*/  STL [R1+0xd8], R47 ;  /* 0x0000d82f01007387 */ /* 0x000fe80000100800 */
[----:B------:R-:W2:Y:S04]  /*1b7d0*/  LDL R68, [R1+0x1450] ;  /* 0x0014500001447983 */ /* 0x000ea80000100800 */
[----:B------:R-:W2:Y:S01]  /*1b7e0*/  LDL R63, [R1+0x1454] ;  /* 0x00145400013f7983 */ /* 0x000ea20000100800 */
[----:B---3--:R-:W-:-:S02]  /*1b7f0*/  @!P6 IMAD.MOV.U32 R15, RZ, RZ, R65 ;  /* 0x000000ffff0fe224 */ /* 0x008fc400078e0041 */
[----:B----4-:R-:W-:-:S05]  /*1b800*/  @!P6 IMAD.MOV.U32 R14, RZ, RZ, R66 ;  /* 0x000000ffff0ee224 */ /* 0x010fca00078e0042 */
[----:B------:R0:W3:Y:S02]  /*1b810*/  @!P6 LDG.E.U8 R44, desc[UR14][R14.64] ;  /* 0x0000000e0e2ce981 */ /* 0x0000e4000c1e1100 */
[----:B0-----:R-:W-:Y:S02]  /*1b820*/  @!P6 IMAD.MOV.U32 R14, RZ, RZ, R34 ;  /* 0x000000ffff0ee224 */ /* 0x001fe400078e0022 */
[----:B------:R-:W-:-:S05]  /*1b830*/  @!P6 IMAD.MOV.U32 R15, RZ, RZ, R67 ;  /* 0x000000ffff0fe224 */ /* 0x000fca00078e0043 */
[----:B------:R2:W4:Y:S04]  /*1b840*/  @!P6 LDG.E.U8 R33, desc[UR14][R14.64] ;  /* 0x0000000e0e21e981 */ /* 0x000528000c1e1100 */
[----:B------:R-:W-:Y:S04]  /*1b850*/  STL [R1+0x1a30], R83 ;  /* 0x001a305301007387 */ /* 0x000fe80000100800 */
[----:B------:R-:W-:Y:S04]  /*1b860*/  STL [R1+0xd4], R46 ;  /* 0x0000d42e01007387 */ /* 0x000fe80000100800 */
[----:B------:R-:W3:Y:S04]  /*1b870*/  LDL R69, [R1+0x1458] ;  /* 0x0014580001457983 */ /* 0x000ee80000100800 */
[----:B------:R-:W3:Y:S04]  /*1b880*/  LDL R74, [R1+0x145c] ;  /* 0x00145c00014a7983 */ /* 0x000ee80000100800 */
[----:B------:R-:W-:Y:S01]  /*1b890*/  STL [R1+0x1a34], R81 ;  /* 0x001a345101007387 */ /* 0x000fe20000100800 */
[----:B------:R-:W-:-:S03]  /*1b8a0*/  VIADD R18, R64, 0xffffff8a ;  /* 0xffffff8a40127836 */ /* 0x000fc60000000000 */
[----:B------:R-:W3:Y:S04]  /*1b8b0*/  LDL R37, [R1+0x1460] ;  /* 0x0014600001257983 */ /* 0x000ee80000100800 */
[----:B------:R-:W3:Y:S01]  /*1b8c0*/  LDL R38, [R1+0x1464] ;  /* 0x0014640001267983 */ /* 0x000ee20000100800 */
[----:B------:R-:W-:Y:S02]  /*1b8d0*/  ISETP.GE.U32.AND P0, PT, R18, 0x7fffff0b, PT ;  /* 0x7fffff0b1200780c */ /* 0x000fe40003f06070 */
[----:B------:R-:W-:Y:S01]  /*1b8e0*/  PRMT R18, RZ, 0x7610, R18 ;  /* 0x00007610ff127816 */ /* 0x000fe20000000012 */
[----:B------:R-:W-:Y:S04]  /*1b8f0*/  STL [R1+0xcc], R45 ;  /* 0x0000cc2d01007387 */ /* 0x000fe80000100800 */
[----:B------:R-:W-:Y:S04]  /*1b900*/  STL [R1+0x1a38], R80 ;  /* 0x001a385001007387 */ /* 0x000fe80000100800 */
[----:B------:R-:W3:Y:S04]  /*1b910*/  LDL R65, [R1+0x1468] ;  /* 0x0014680001417983 */ /* 0x000ee80000100800 */
[----:B------:R-:W3:Y:S01]  /*1b920*/  LDL R66, [R1+0x146c] ;  /* 0x00146c0001427983 */ /* 0x000ee20000100800 */
[----:B--2---:R-:W-:-:S02]  /*1b930*/  @!P6 IMAD.MOV.U32 R15, RZ, RZ, R68 ;  /* 0x000000ffff0fe224 */ /* 0x004fc400078e0044 */
[----:B------:R-:W-:-:S05]  /*1b940*/  @!P6 IMAD.MOV.U32 R14, RZ, RZ, R63 ;  /* 0x000000ffff0ee224 */ /* 0x000fca00078e003f */
[----:B------:R3:W2:Y:S04]  /*1b950*/  @!P6 LDG.E.U8 R18, desc[UR14][R14.64] ;  /* 0x0000000e0e12e981 */ /* 0x0006a8000c1e1100 */
[----:B----4-:R0:W-:Y:S04]  /*1b960*/  STL [R1+0x8], R33 ;  /* 0x0000082101007387 */ /* 0x0101e80000100800 */
[----:B------:R-:W4:Y:S01]  /*1b970*/  LDL R34, [R1+0x1474] ;  /* 0x0014740001227983 */ /* 0x000f220000100800 */
[----:B------:R-:W-:Y:S02]  /*1b980*/  PRMT R43, RZ, 0x7610, R43 ;  /* 0x00007610ff2b7816 */ /* 0x000fe4000000002b */
[----:B------:R-:W-:Y:S01]  /*1b990*/  PRMT R36, RZ, 0x7610, R36 ;  /* 0x00007610ff247816 */ /* 0x000fe20000000024 */
[----:B------:R-:W4:Y:S04]  /*1b9a0*/  LDL R72, [R1+0x1478] ;  /* 0x0014780001487983 */ /* 0x000f280000100800 */
[----:B0-----:R-:W4:Y:S01]  /*1b9b0*/  LDL R33, [R1+0x1470] ;  /* 0x0014700001217983 */ /* 0x001f220000100800 */
[----:B---3--:R-:W-:-:S02]  /*1b9c0*/  @!P6 IMAD.MOV.U32 R15, RZ, RZ, R69 ;  /* 0x000000ffff0fe224 */ /* 0x008fc400078e0045 */
[----:B------:R-:W-:Y:S01]  /*1b9d0*/  @!P6 IMAD.MOV.U32 R14, RZ, RZ, R74 ;  /* 0x000000ffff0ee224 */ /* 0x000fe200078e004a */
[----:B------:R-:W3:Y:S04]  /*1b9e0*/  LDL R63, [R1+0x147c] ;  /* 0x00147c00013f7983 */ /* 0x000ee80000100800 */
[----:B------:R0:W3:Y:S02]  /*1b9f0*/  @!P6 LDG.E.U8 R43, desc[UR14][R14.64] ;  /* 0x0000000e0e2be981 */ /* 0x0000e4000c1e1100 */
[----:B0-----:R-:W-:Y:S02]  /*1ba00*/  @!P0 IMAD.MOV.U32 R14, RZ, RZ, R38 ;  /* 0x000000ffff0e8224 */ /* 0x001fe400078e0026 */
[----:B------:R-:W-:-:S05]  /*1ba10*/  @!P0 IMAD.MOV.U32 R15, RZ, RZ, R37 ;  /* 0x000000ffff0f8224 */ /* 0x000fca00078e0025 */
[----:B------:R0:W3:Y:S01]  /*1ba20*/  @!P0 LDG.E.U8 R36, desc[UR14][R14.64] ;  /* 0x0000000e0e248981 */ /* 0x0000e2000c1e1100 */
[----:B------:R-:W-:Y:S01]  /*1ba30*/  PRMT R42, RZ, 0x7610, R42 ;  /* 0x00007610ff2a7816 */ /* 0x000fe2000000002a */
[----:B0-----:R-:W-:Y:S02]  /*1ba40*/  @!P0 IMAD.MOV.U32 R14, RZ, RZ, R66 ;  /* 0x000000ffff0e8224 */ /* 0x001fe400078e0042 */
[----:B------:R-:W-:-:S05]  /*1ba50*/  @!P0 IMAD.MOV.U32 R15, RZ, RZ, R65 ;  /* 0x000000ffff0f8224 */ /* 0x000fca00078e0041 */
[----:B------:R4:W3:Y:S04]  /*1ba60*/  @!P0 LDG.E.U8 R42, desc[UR14][R14.64] ;  /* 0x0000000e0e2a8981 */ /* 0x0008e8000c1e1100 */
[----:B--2---:R0:W-:Y:S04]  /*1ba70*/  STL [R1+0x4], R18 ;  /* 0x0000041201007387 */ /* 0x0041e80000100800 */
[----:B------:R-:W2:Y:S04]  /*1ba80*/  LDL R73, [R1+0x1480] ;  /* 0x0014800001497983 */ /* 0x000ea80000100800 */
[----:B------:R-:W2:Y:S01]  /*1ba90*/  LDL R67, [R1+0x1484] ;  /* 0x0014840001437983 */ /* 0x000ea20000100800 */
[----:B0-----:R-:W-:-:S03]  /*1baa0*/  VIADD R18, R64, 0xffffff89 ;  /* 0xffffff8940127836 */ /* 0x001fc60000000000 */
[----:B------:R-:W2:Y:S02]  /*1bab0*/  LDL R68, [R1+0x1488] ;  /* 0x0014880001447983 */ /* 0x000ea40000100800 */
[----:B------:R-:W-:Y:S02]  /*1bac0*/  ISETP.GE.U32.AND P6, PT, R18, 0x7fffff0a, PT ;  /* 0x7fffff0a1200780c */ /* 0x000fe40003fc6070 */
[----:B------:R-:W2:Y:S01]  /*1bad0*/  LDL R69, [R1+0x148c] ;  /* 0x00148c0001457983 */ /* 0x000ea20000100800 */
[----:B------:R-:W-:-:S03]  /*1bae0*/  PRMT R18, RZ, 0x7610, R18 ;  /* 0x00007610ff127816 */ /* 0x000fc60000000012 */
[----:B------:R-:W2:Y:S01]  /*1baf0*/  LDL R74, [R1+0x1490] ;  /* 0x00149000014a7983 */ /* 0x000ea20000100800 */
[----:B----4-:R-:W-:Y:S02]  /*1bb00*/  @!P0 IMAD.MOV.U32 R14, RZ, RZ, R34 ;  /* 0x000000ffff0e8224 */ /* 0x010fe400078e0022 */
[----:B------:R-:W-:-:S05]  /*1bb10*/  @!P0 IMAD.MOV.U32 R15, RZ, RZ, R33 ;  /* 0x000000ffff0f8224 */ /* 0x000fca00078e0021 */
[----:B------:R0:W4:Y:S04]  /*1bb20*/  @!P0 LDG.E.U8 R18, desc[UR14][R14.64] ;  /* 0x0000000e0e128981 */ /* 0x000128000c1e1100 */
[----:B------:R-:W-:Y:S04]  /*1bb30*/  STL [R1+0xc], R44 ;  /* 0x00000c2c01007387 */ /* 0x000fe80000100800 */
[----:B---3--:R1:W-:Y:S04]  /*1bb40*/  STL [R1+0x3c], R36 ;  /* 0x00003c2401007387 */ /* 0x0083e80000100800 */
[----:B------:R-:W3:Y:S04]  /*1bb50*/  LDL R37, [R1+0x1498] ;  /* 0x0014980001257983 */ /* 0x000ee80000100800 */
[----:B------:R-:W3:Y:S04]  /*1bb60*/  LDL R38, [R1+0x149c] ;  /* 0x00149c0001267983 */ /* 0x000ee80000100800 */
[----:B-1----:R-:W3:Y:S04]  /*1bb70*/  LDL R36, [R1+0x1494] ;  /* 0x0014940001247983 */ /* 0x002ee80000100800 */
[----:B------:R-:W3:Y:S04]  /*1bb80*/  LDL R65, [R1+0x14a0] ;  /* 0x0014a00001417983 */ /* 0x000ee80000100800 */
[----:B------:R-:W3:Y:S04]  /*1bb90*/  LDL R66, [R1+0x14a4] ;  /* 0x0014a40001427983 */ /* 0x000ee80000100800 */
[----:B------:R-:W3:Y:S04]  /*1bba0*/  LDL R33, [R1+0x14a8] ;  /* 0x0014a80001217983 */ /* 0x000ee80000100800 */
[----:B------:R-:W3:Y:S01]  /*1bbb0*/  LDL R34, [R1+0x14ac] ;  /* 0x0014ac0001227983 */ /* 0x000ee20000100800 */
[----:B0-----:R-:W-:-:S03]  /*1bbc0*/  @!P0 IMAD.MOV.U32 R14, RZ, RZ, R63 ;  /* 0x000000ffff0e8224 */ /* 0x001fc600078e003f */
[----:B----4-:R0:W-:Y:S04]  /*1bbd0*/  STL [R1+0x34], R18 ;  /* 0x0000341201007387 */ /* 0x0101e80000100800 */
[----:B------:R-:W-:Y:S04]  /*1bbe0*/  STL [R1], R43 ;  /* 0x0000002b01007387 */ /* 0x000fe80000100800 */
[----:B------:R-:W4:Y:S01]  /*1bbf0*/  LDL R63, [R1+0x14b4] ;  /* 0x0014b400013f7983 */ /* 0x000f220000100800 */
[----:B------:R-:W-:Y:S01]  /*1bc00*/  PRMT R41, RZ, 0x7610, R41 ;  /* 0x00007610ff297816 */ /* 0x000fe20000000029 */
[----:B------:R-:W-:Y:S01]  /*1bc10*/  @!P0 IMAD.MOV.U32 R15, RZ, RZ, R72 ;  /* 0x000000ffff0f8224 */ /* 0x000fe200078e0048 */
[----:B------:R-:W-:-:S04]  /*1bc20*/  PRMT R40, RZ, 0x7610, R40 ;  /* 0x00007610ff287816 */ /* 0x000fc80000000028 */
[----:B------:R2:W4:Y:S01]  /*1bc30*/  @!P0 LDG.E.U8 R41, desc[UR14][R14.64] ;  /* 0x0000000e0e298981 */ /* 0x000522000c1e1100 */
[----:B------:R-:W-:Y:S01]  /*1bc40*/  PRMT R39, RZ, 0x7610, R39 ;  /* 0x00007610ff277816 */ /* 0x000fe20000000027 */
[----:B0-----:R-:W-:Y:S02]  /*1bc50*/  VIADD R18, R64, 0xffffff88 ;  /* 0xffffff8840127836 */ /* 0x001fe40000000000 */
[----:B--2---:R-:W-:Y:S02]  /*1bc60*/  @!P6 IMAD.MOV.U32 R14, RZ, RZ, R67 ;  /* 0x000000ffff0ee224 */ /* 0x004fe400078e0043 */
[----:B------:R-:W-:-:S05]  /*1bc70*/  @!P6 IMAD.MOV.U32 R15, RZ, RZ, R73 ;  /* 0x000000ffff0fe224 */ /* 0x000fca00078e0049 */
[----:B------:R0:W2:Y:S01]  /*1bc80*/  @!P6 LDG.E.U8 R40, desc[UR14][R14.64] ;  /* 0x0000000e0e28e981 */ /* 0x0000a2000c1e1100 */
[----:B------:R-:W-:Y:S02]  /*1bc90*/  ISETP.GE.U32.AND P0, PT, R18, 0x7fffff09, PT ;  /* 0x7fffff091200780c */ /* 0x000fe40003f06070 */
[----:B------:R-:W-:Y:S01]  /*1bca0*/  PRMT R35, RZ, 0x7610, R35 ;  /* 0x00007610ff237816 */ /* 0x000fe20000000023 */
[----:B0-----:R-:W-:Y:S02]  /*1bcb0*/  @!P6 IMAD.MOV.U32 R14, RZ, RZ, R69 ;  /* 0x000000ffff0ee224 */ /* 0x001fe400078e0045 */
[----:B------:R-:W-:-:S05]  /*1bcc0*/  @!P6 IMAD.MOV.U32 R15, RZ, RZ, R68 ;  /* 0x000000ffff0fe224 */ /* 0x000fca00078e0044 */
[----:B------:R3:W2:Y:S01]  /*1bcd0*/  @!P6 LDG.E.U8 R39, desc[UR14][R14.64] ;  /* 0x0000000e0e27e981 */ /* 0x0006a2000c1e1100 */
[----:B------:R-:W-:Y:S01]  /*1bce0*/  PRMT R32, RZ, 0x7610, R32 ;  /* 0x00007610ff207816 */ /* 0x000fe20000000020 */
[----:B---3--:R-:W-:Y:S02]  /*1bcf0*/  @!P6 IMAD.MOV.U32 R14, RZ, RZ, R36 ;  /* 0x000000ffff0ee224 */ /* 0x008fe400078e0024 */
[----:B------:R-:W-:-:S05]  /*1bd00*/  @!P6 IMAD.MOV.U32 R15, RZ, RZ, R74 ;  /* 0x000000ffff0fe224 */ /* 0x000fca00078e004a */
[----:B------:R0:W3:Y:S01]  /*1bd10*/  @!P6 LDG.E.U8 R35, desc[UR14][R14.64] ;  /* 0x0000000e0e23e981 */ /* 0x0000e2000c1e1100 */
[----:B------:R-:W-:Y:S01]  /*1bd20*/  PRMT R31, RZ, 0x7610, R31 ;  /* 0x00007610ff1f7816 */ /* 0x000fe2000000001f */
[----:B0-----:R-:W-:Y:S02]  /*1bd30*/  @!P6 IMAD.MOV.U32 R14, RZ, RZ, R38 ;  /* 0x000000ffff0ee224 */ /* 0x001fe400078e0026 */
[----:B------:R-:W-:-:S05]  /*1bd40*/  @!P6 IMAD.MOV.U32 R15, RZ, RZ, R37 ;  /* 0x000000ffff0fe224 */ /* 0x000fca00078e0025 */
[----:B------:R0:W2:Y:S01]  /*1bd50*/  @!P6 LDG.E.U8 R32, desc[UR14][R14.64] ;  /* 0x0000000e0e20e981 */ /* 0x0000a2000c1e1100 */
        /* <DEDUP_REMOVED lines=10> */
[----:B------:R-:W-:Y:S04]  /*1be00*/  STL [R1+0x38], R42 ;  /* 0x0000382a01007387 */ /* 0x000fe80000100800 */
[----:B------:R-:W2:Y:S04]  /*1be10*/  LDL R65, [R1+0x1520] ;  /* 0x0015200001417983 */ /* 0x000ea80000100800 */
[----:B------:R-:W2:Y:S01]  /*1be20*/  LDL R66, [R1+0x1524] ;  /* 0x0015240001427983 */ /* 0x000ea20000100800 */
[----:B----4-:R-:W-:-:S05]  /*1be30*/  @!P0 IMAD.MOV.U32 R14, RZ, RZ, R63 ;  /* 0x000000ffff0e8224 */ /* 0x010fca00078e003f */
[----:B------:R0:W4:Y:S02]  /*1be40*/  @!P0 LDG.E.U8 R28, desc[UR14][R14.64] ;  /* 0x0000000e0e1c8981 */ /* 0x000124000c1e1100 */
[----:B0-----:R-:W-:Y:S02]  /*1be50*/  @!P0 IMAD.MOV.U32 R14, RZ, RZ, R22 ;  /* 0x000000ffff0e8224 */ /* 0x001fe400078e0016 */
[----:B------:R-:W-:-:S05]  /*1be60*/  @!P0 IMAD.MOV.U32 R15, RZ, RZ, R23 ;  /* 0x000000ffff0f8224 */ /* 0x000fca00078e0017 */
[----:B------:R0:W3:Y:S04]  /*1be70*/  @!P0 LDG.E.U8 R18, desc[UR14][R14.64] ;  /* 0x0000000e0e128981 */ /* 0x0000e8000c1e1100 */
[----:B------:R-:W-:Y:S04]  /*1be80*/  STL [R1+0x30], R41 ;  /* 0x0000302901007387 */ /* 0x000fe80000100800 */
[----:B------:R-:W3:Y:S01]  /*1be90*/  LDL.LU R24, [R1+0x1a98] ;  /* 0x001a980001187983 */ /* 0x000ee20000300800 */
[C---:B0-----:R-:W-:Y:S02]  /*1bea0*/  VIADD R15, R64.reuse, 0x7f ;  /* 0x0000007f400f7836 */ /* 0x041fe40000000000 */
[----:B------:R-:W-:Y:S01]  /*1beb0*/  VIADD R14, R64, 0xffffff83 ;  /* 0xffffff83400e7836 */ /* 0x000fe20000000000 */
[----:B------:R-:W-:-:S02]  /*1bec0*/  PRMT R93, RZ, 0x7610, R93 ;  /* 0x00007610ff5d7816 */ /* 0x000fc4000000005d */
[----:B------:R-:W-:Y:S01]  /*1bed0*/  PRMT R92, RZ, 0x7610, R92 ;  /* 0x00007610ff5c7816 */ /* 0x000fe2000000005c */
[----:B----4-:R0:W-:Y:S04]  /*1bee0*/  STL [R1+0xc0], R28 ;  /* 0x0000c01c01007387 */ /* 0x0101e80000100800 */
[----:B--2---:R-:W-:Y:S04]  /*1bef0*/  STL [R1+0x80], R40 ;  /* 0x0000802801007387 */ /* 0x004fe80000100800 */
[----:B------:R-:W2:Y:S01]  /*1bf00*/  LDL.LU R23, [R1+0x1a94] ;  /* 0x001a940001177983 */ /* 0x000ea20000300800 */
[----:B0-----:R-:W-:-:S03]  /*1bf10*/  IADD3 R28, P6, PT, R21, R5, RZ ;  /* 0x00000005151c7210 */ /* 0x001fc60007fde0ff */
[----:B------:R-:W4:Y:S04]  /*1bf20*/  LDL.LU R22, [R1+0x1a90] ;  /* 0x001a900001167983 */ /* 0x000f280000300800 */
[----:B------:R-:W-:Y:S04]  /*1bf30*/  STL [R1+0x7c], R39 ;  /* 0x00007c2701007387 */ /* 0x000fe80000100800 */
[----:B------:R-:W-:Y:S04]  /*1bf40*/  STL [R1+0x1554], R28 ;  /* 0x0015541c01007387 */ /* 0x000fe80000100800 */
[----:B------:R0:W-:Y:S04]  /*1bf50*/  STL [R1+0xc4], R29 ;  /* 0x0000c41d01007387 */ /* 0x0001e80000100800 */
[----:B---3--:R1:W-:Y:S01]  /*1bf60*/  STL [R1+0xbc], R18 ;  /* 0x0000bc1201007387 */ /* 0x0083e20000100800 */
[----:B0-----:R-:W-:Y:S01]  /*1bf70*/  IMAD.X R29, R19, 0x1, R6, P6 ;  /* 0x00000001131d7824 */ /* 0x001fe200030e0606 */
[----:B-1----:R-:W-:-:S02]  /*1bf80*/  IADD3 R18, P0, PT, R21, R7, RZ ;  /* 0x0000000715127210 */ /* 0x002fc40007f1e0ff */
[----:B------:R-:W-:Y:S01]  /*1bf90*/  ISETP.GE.U32.AND P6, PT, R14, 0x7fffff04, PT ;  /* 0x7fffff040e00780c */ /* 0x000fe20003fc6070 */
[----:B------:R-:W-:Y:S02]  /*1bfa0*/  @!P1 IMAD.MOV.U32 R14, RZ, RZ, R66 ;  /* 0x000000ffff0e9224 */ /* 0x000fe400078e0042 */
[----:B------:R-:W-:Y:S01]  /*1bfb0*/  IMAD.X R19, R19, 0x1, R8, P0 ;  /* 0x0000000113137824 */ /* 0x000fe200000e0608 */
[----:B------:R-:W-:Y:S01]  /*1bfc0*/  ISETP.GT.AND P0, PT, R15, 0x7f, PT ;  /* 0x0000007f0f00780c */ /* 0x000fe20003f04270 */
[----:B------:R-:W-:-:S05]  /*1bfd0*/  @!P1 IMAD.MOV.U32 R15, RZ, RZ, R65 ;  /* 0x000000ffff0f9224 */ /* 0x000fca00078e0041 */
[----:B------:R0:W3:Y:S02]  /*1bfe0*/  @!P1 LDG.E.U8 R93, desc[UR14][R14.64] ;  /* 0x0000000e0e5d9981 */ /* 0x0000e4000c1e1100 */
[----:B0-----:R-:W-:Y:S02]  /*1bff0*/  @!P1 IMAD.MOV.U32 R14, RZ, RZ, R12 ;  /* 0x000000ffff0e9224 */ /* 0x001fe400078e000c */
[----:B------:R-:W-:-:S05]  /*1c000*/  @!P1 IMAD.MOV.U32 R15, RZ, RZ, R20 ;  /* 0x000000ffff0f9224 */ /* 0x000fca00078e0014 */
[----:B------:R0:W2:Y:S04]  /*1c010*/  @!P1 LDG.E.U8 R92, desc[UR14][R14.64] ;  /* 0x0000000e0e5c9981 */ /* 0x0000a8000c1e1100 */
[----:B------:R-:W-:Y:S04]  /*1c020*/  STL [R1+0x78], R35 ;  /* 0x0000782301007387 */ /* 0x000fe80000100800 */
[----:B------:R-:W4:Y:S04]  /*1c030*/  LDL.LU R21, [R1+0x1a8c] ;  /* 0x001a8c0001157983 */ /* 0x000f280000300800 */
[----:B------:R-:W-:Y:S04]  /*1c040*/  STL [R1+0x74], R32 ;  /* 0x0000742001007387 */ /* 0x000fe80000100800 */
[----:B------:R-:W-:Y:S04]  /*1c050*/  STL [R1+0x1550], R29 ;  /* 0x0015501d01007387 */ /* 0x000fe80000100800 */
[----:B------:R-:W-:Y:S04]  /*1c060*/  STL [R1+0x155c], R18 ;  /* 0x00155c1201007387 */ /* 0x000fe80000100800 */
[----:B------:R-:W-:Y:S04]  /*1c070*/  STL [R1+0xc8], R31 ;  /* 0x0000c81f01007387 */ /* 0x000fe80000100800 */
[----:B------:R-:W-:Y:S01]  /*1c080*/  STL [R1+0x1558], R19 ;  /* 0x0015581301007387 */ /* 0x000fe20000100800 */
[----:B0-----:R-:W-:-:S02]  /*1c090*/  @!P1 IMAD.MOV.U32 R15, RZ, RZ, R2 ;  /* 0x000000ffff0f9224 */ /* 0x001fc400078e0002 */
[----:B------:R-:W-:Y:S01]  /*1c0a0*/  @!P1 IMAD.MOV.U32 R14, RZ, RZ, R13 ;  /* 0x000000ffff0e9224 */ /* 0x000fe200078e000d */
[----:B------:R-:W-:-:S06]  /*1c0b0*/  PRMT R91, RZ, 0x7610, R91 ;  /* 0x00007610ff5b7816 */ /* 0x000fcc000000005b */
[----:B------:R0:W4:Y:S04]  /*1c0c0*/  @!P1 LDG.E.U8 R91, desc[UR14][R14.64] ;  /* 0x0000000e0e5b9981 */ /* 0x000128000c1e1100 */
[----:B---3--:R-:W-:Y:S04]  /*1c0d0*/  STL [R1+0x1a3c], R93 ;  /* 0x001a3c5d01007387 */ /* 0x008fe80000100800 */
[----:B------:R-:W3:Y:S04]  /*1c0e0*/  LDL.LU R20, [R1+0x1a88] ;  /* 0x001a880001147983 */ /* 0x000ee80000300800 */
[----:B------:R-:W3:Y:S04]  /*1c0f0*/  LDL.LU R12, [R1+0x1a84] ;  /* 0x001a8400010c7983 */ /* 0x000ee80000300800 */
[----:B--2---:R-:W-:Y:S04]  /*1c100*/  STL [R1+0x1a40], R92 ;  /* 0x001a405c01007387 */ /* 0x004fe80000100800 */
[----:B------:R-:W2:Y:S04]  /*1c110*/  LDL.LU R2, [R1+0x1a80] ;  /* 0x001a800001027983 */ /* 0x000ea80000300800 */
[----:B------:R-:W2:Y:S01]  /*1c120*/  LDL.LU R13, [R1+0x1a7c] ;  /* 0x001a7c00010d7983 */ /* 0x000ea20000300800 */
[----:B------:R-:W-:Y:S01]  /*1c130*/  PRMT R90, RZ, 0x7610, R90 ;  /* 0x00007610ff5a7816 */ /* 0x000fe2000000005a */
[----:B0-----:R-:W-:-:S02]  /*1c140*/  @!P1 IMAD.MOV.U32 R14, RZ, RZ, R16 ;  /* 0x000000ffff0e9224 */ /* 0x001fc400078e0010 */
[----:B------:R-:W-:Y:S01]  /*1c150*/  @!P1 IMAD.MOV.U32 R15, RZ, RZ, R0 ;  /* 0x000000ffff0f9224 */ /* 0x000fe200078e0000 */
[----:B------:R-:W-:-:S04]  /*1c160*/  PRMT R30, RZ, 0x7610, R30 ;  /* 0x00007610ff1e7816 */ /* 0x000fc8000000001e */
[----:B------:R3:W2:Y:S04]  /*1c170*/  @!P1 LDG.E.U8 R90, desc[UR14][R14.64] ;  /* 0x0000000e0e5a9981 */ /* 0x0006a8000c1e1100 */
[----:B----4-:R-:W-:Y:S04]  /*1c180*/  STL [R1+0x1a44], R91 ;  /* 0x001a445b01007387 */ /* 0x010fe80000100800 */
[----:B------:R-:W4:Y:S04]  /*1c190*/  LDL.LU R0, [R1+0x1a78] ;  /* 0x001a780001007983 */ /* 0x000f280000300800 */
[----:B------:R-:W4:Y:S01]  /*1c1a0*/  LDL.LU R16, [R1+0x1a74] ;  /* 0x001a740001107983 */ /* 0x000f220000300800 */
[----:B---3--:R-:W-:Y:S01]  /*1c1b0*/  @!P6 IMAD.MOV.U32 R15, RZ, RZ, R12 ;  /* 0x000000ffff0fe224 */ /* 0x008fe200078e000c */
[----:B------:R-:W-:Y:S01]  /*1c1c0*/  PRMT R20, RZ, 0x7610, R20 ;  /* 0x00007610ff147816 */ /* 0x000fe20000000014 */
[----:B--2---:R-:W-:-:S05]  /*1c1d0*/  @!P6 IMAD.MOV.U32 R14, RZ, RZ, R13 ;  /* 0x000000ffff0ee224 */ /* 0x004fca00078e000d */
[----:B------:R0:W2:Y:S02]  /*1c1e0*/  @!P6 LDG.E.U8 R30, desc[UR14][R14.64] ;  /* 0x0000000e0e1ee981 */ /* 0x0000a4000c1e1100 */
[----:B0-----:R-:W-:Y:S02]  /*1c1f0*/  @!P6 IMAD.MOV.U32 R14, RZ, RZ, R88 ;  /* 0x000000ffff0ee224 */ /* 0x001fe400078e0058 */
[----:B------:R-:W-:-:S05]  /*1c200*/  @!P6 IMAD.MOV.U32 R15, RZ, RZ, R17 ;  /* 0x000000ffff0fe224 */ /* 0x000fca00078e0011 */
[----:B------:R0:W3:Y:S04]  /*1c210*/  @!P6 LDG.E.U8 R20, desc[UR14][R14.64] ;  /* 0x0000000e0e14e981 */ /* 0x0000e8000c1e1100 */
[----:B------:R-:W-:Y:S01]  /*1c220*/  STL [R1+0x1a48], R90 ;  /* 0x001a485a01007387 */ /* 0x000fe20000100800 */
[----:B------:R-:W-:-:S03]  /*1c230*/  PRMT R27, RZ, 0x7610, R27 ;  /* 0x00007610ff1b7816 */ /* 0x000fc6000000001b */
[----:B------:R-:W2:Y:S04]  /*1c240*/  LDL.LU R12, [R1+0x1a70] ;  /* 0x001a7000010c7983 */ /* 0x000ea80000300800 */
[----:B------:R-:W2:Y:S01]  /*1c250*/  LDL.LU R13, [R1+0x1a6c] ;  /* 0x001a6c00010d7983 */ /* 0x000ea20000300800 */
[----:B0-----:R-:W-:-:S03]  /*1c260*/  @!P6 IMAD.MOV.U32 R14, RZ, RZ, R28 ;  /* 0x000000ffff0ee224 */ /* 0x001fc600078e001c */
[----:B------:R-:W2:Y:S01]  /*1c270*/  LDL.LU R17, [R1+0x1a68] ;  /* 0x001a680001117983 */ /* 0x000ea20000300800 */
[----:B------:R-:W-:-:S03]  /*1c280*/  @!P6 IMAD.MOV.U32 R15, RZ, RZ, R29 ;  /* 0x000000ffff0fe224 */ /* 0x000fc600078e001d */
[----:B------:R-:W2:Y:S01]  /*1c290*/  LDL.LU R88, [R1+0x1a64] ;  /* 0x001a640001587983 */ /* 0x000ea20000300800 */
[----:B------:R-:W-:-:S03]  /*1c2a0*/  PRMT R26, RZ, 0x7610, R26 ;  /* 0x00007610ff1a7816 */ /* 0x000fc6000000001a */
[----:B------:R0:W2:Y:S01]  /*1c2b0*/  @!P6 LDG.E.U8 R27, desc[UR14][R14.64] ;  /* 0x0000000e0e1be981 */ /* 0x0000a2000c1e1100 */
[----:B------:R-:W-:-:S03]  /*1c2c0*/  PRMT R25, RZ, 0x7610, R25 ;  /* 0x00007610ff197816 */ /* 0x000fc60000000019 */
[----:B------:R1:W2:Y:S04]  /*1c2d0*/  @!P6 LDG.E.U8 R26, desc[UR14][R18.64] ;  /* 0x0000000e121ae981 */ /* 0x0002a8000c1e1100 */
[----:B---3--:R4:W-:Y:S02]  /*1c2e0*/  STL [R1+0x28], R20 ;  /* 0x0000281401007387 */ /* 0x0089e40000100800 */
[----:B----4-:R-:W-:-:S05]  /*1c2f0*/  IMAD R20, R16, 0x7d, RZ ;  /* 0x0000007d10147824 */ /* 0x010fca00078e02ff */
[----:B0-----:R-:W-:Y:S02]  /*1c300*/  SHF.R.S32.HI R14, RZ, 0x1f, R20 ;  /* 0x0000001fff0e7819 */ /* 0x001fe40000011414 */
[----:B------:R-:W-:-:S05]  /*1c310*/  IADD3 R28, P1, PT, R20, R0, RZ ;  /* 0x00000000141c7210 */ /* 0x000fca0007f3e0ff */
[----:B------:R-:W-:Y:S02]  /*1c320*/  IMAD.X R29, R14, 0x1, R2, P1 ;  /* 0x000000010e1d7824 */ /* 0x000fe400008e0602 */
[----:B-1----:R-:W-:Y:S02]  /*1c330*/  @!P4 IMAD.MOV.U32 R18, RZ, RZ, R28 ;  /* 0x000000ffff12c224 */ /* 0x002fe400078e001c */
[----:B------:R-:W-:-:S05]  /*1c340*/  @!P4 IMAD.MOV.U32 R19, RZ, RZ, R29 ;  /* 0x000000ffff13c224 */ /* 0x000fca00078e001d */
[----:B------:R0:W3:Y:S04]  /*1c350*/  @!P4 LDG.E.U8 R25, desc[UR14][R18.64] ;  /* 0x0000000e1219c981 */ /* 0x0000e8000c1e1100 */
[----:B------:R-:W-:Y:S04]  /*1c360*/  STL [R1+0x1564], R28 ;  /* 0x0015641c01007387 */ /* 0x000fe80000100800 */
[----:B--2---:R1:W-:Y:S04]  /*1c370*/  STL [R1+0x20], R26 ;  /* 0x0000201a01007387 */ /* 0x0043e80000100800 */
[----:B------:R-:W-:Y:S01]  /*1c380*/  STL [R1+0x1560], R29 ;  /* 0x0015601d01007387 */ /* 0x000fe20000100800 */
[----:B-1----:R-:W-:-:S05]  /*1c390*/  IADD3 R26, P1, PT, R20, R3, RZ ;  /* 0x00000003141a7210 */ /* 0x002fca0007f3e0ff */
[----:B------:R-:W-:Y:S04]  /*1c3a0*/  STL [R1+0x156c], R26 ;  /* 0x00156c1a01007387 */ /* 0x000fe80000100800 */
[----:B------:R1:W-:Y:S01]  /*1c3b0*/  STL [R1+0x24], R27 ;  /* 0x0000241b01007387 */ /* 0x0003e20000100800 */
[----:B------:R-:W-:-:S03]  /*1c3c0*/  PRMT R24, RZ, 0x7610, R24 ;  /* 0x00007610ff187816 */ /* 0x000fc60000000018 */
[----:B------:R-:W-:Y:S01]  /*1c3d0*/  STL [R1+0x2c], R30 ;  /* 0x00002c1e01007387 */ /* 0x000fe20000100800 */
[----:B0-----:R-:W-:Y:S02]  /*1c3e0*/  @!P4 IMAD.MOV.U32 R18, RZ, RZ, R26 ;  /* 0x000000ffff12c224 */ /* 0x001fe400078e001a */
[----:B-1----:R-:W-:-:S04]  /*1c3f0*/  IMAD.X R27, R14, 0x1, R4, P1 ;  /* 0x000000010e1b7824 */ /* 0x002fc800008e0604 */
[----:B------:R-:W-:Y:S01]  /*1c400*/  @!P4 IMAD.MOV.U32 R19, RZ, RZ, R27 ;  /* 0x000000ffff13c224 */ /* 0x000fe200078e001b */
[----:B------:R-:W-:-:S04]  /*1c410*/  PRMT R15, RZ, 0x7610, R15 ;  /* 0x00007610ff0f7816 */ /* 0x000fc8000000000f */
[----:B------:R0:W2:Y:S04]  /*1c420*/  @!P4 LDG.E.U8 R24, desc[UR14][R18.64] ;  /* 0x0000000e1218c981 */ /* 0x0000a8000c1e1100 */
[----:B---3--:R1:W-:Y:S02]  /*1c430*/  STL [R1+0x68], R25 ;  /* 0x0000681901007387 */ /* 0x0083e40000100800 */
[----:B-1----:R-:W-:-:S05]  /*1c440*/  IADD3 R25, P1, PT, R20, R5, RZ ;  /* 0x0000000514197210 */ /* 0x002fca0007f3e0ff */
[----:B------:R-:W-:Y:S02]  /*1c450*/  IMAD.X R26, R14, 0x1, R6, P1 ;  /* 0x000000010e1a7824 */ /* 0x000fe400008e0606 */
[----:B0-----:R-:W-:Y:S02]  /*1c460*/  @!P4 IMAD.MOV.U32 R18, RZ, RZ, R25 ;  /* 0x000000ffff12c224 */ /* 0x001fe400078e0019 */
[----:B------:R-:W-:-:S05]  /*1c470*/  @!P4 IMAD.MOV.U32 R19, RZ, RZ, R26 ;  /* 0x000000ffff13c224 */ /* 0x000fca00078e001a */
[----:B------:R0:W3:Y:S04]  /*1c480*/  @!P4 LDG.E.U8 R15, desc[UR14][R18.64] ;  /* 0x0000000e120fc981 */ /* 0x0000e8000c1e1100 */
[----:B------:R-:W-:Y:S04]  /*1c490*/  STL [R1+0x1568], R27 ;  /* 0x0015681b01007387 */ /* 0x000fe80000100800 */
[----:B------:R-:W-:Y:S01]  /*1c4a0*/  STL [R1+0x1574], R25 ;  /* 0x0015741901007387 */ /* 0x000fe20000100800 */
[----:B------:R-:W-:-:S03]  /*1c4b0*/  PRMT R21, RZ, 0x7610, R21 ;  /* 0x00007610ff157816 */ /* 0x000fc60000000015 */
[----:B--2---:R1:W-:Y:S04]  /*1c4c0*/  STL [R1+0x64], R24 ;  /* 0x0000641801007387 */ /* 0x0043e80000100800 */
[----:B------:R2:W-:Y:S01]  /*1c4d0*/  STL [R1+0x1570], R26 ;  /* 0x0015701a01007387 */ /* 0x0005e20000100800 */
[----:B-1----:R-:W-:Y:S01]  /*1c4e0*/  IADD3 R24, P1, PT, R20, R7, RZ ;  /* 0x0000000714187210 */ /* 0x002fe20007f3e0ff */
[----:B------:R-:W-:-:S04]  /*1c4f0*/  IMAD R20, R16, 0x7e, RZ ;  /* 0x0000007e10147824 */ /* 0x000fc800078e02ff */
[----:B------:R-:W-:Y:S01]  /*1c500*/  STL [R1+0x157c], R24 ;  /* 0x00157c1801007387 */ /* 0x000fe20000100800 */
[----:B--2---:R-:W-:Y:S01]  /*1c510*/  IMAD.X R26, R14, 0x1, R8, P1 ;  /* 0x000000010e1a7824 */ /* 0x004fe200008e0608 */
[----:B------:R-:W-:Y:S01]  /*1c520*/  IADD3 R25, P1, PT, R20, R0, RZ ;  /* 0x0000000014197210 */ /* 0x000fe20007f3e0ff */
[----:B0-----:R-:W-:Y:S02]  /*1c530*/  @!P4 IMAD.MOV.U32 R18, RZ, RZ, R24 ;  /* 0x000000ffff12c224 */ /* 0x001fe400078e0018 */
[----:B------:R-:W-:Y:S01]  /*1c540*/  @!P4 IMAD.MOV.U32 R19, RZ, RZ, R26 ;  /* 0x000000ffff13c224 */ /* 0x000fe200078e001a */
[----:B------:R-:W-:-:S04]  /*1c550*/  PRMT R23, RZ, 0x7610, R23 ;  /* 0x00007610ff177816 */ /* 0x000fc80000000017 */
[----:B------:R0:W2:Y:S02]  /*1c560*/  @!P4 LDG.E.U8 R21, desc[UR14][R18.64] ;  /* 0x0000000e1215c981 */ /* 0x0000a4000c1e1100 */
[----:B0-----:R-:W-:Y:S02]  /*1c570*/  @!P3 IMAD.MOV.U32 R18, RZ, RZ, R25 ;  /* 0x000000ffff12b224 */ /* 0x001fe400078e0019 */
[----:B---3--:R0:W-:Y:S04]  /*1c580*/  STL [R1+0x60], R15 ;  /* 0x0000600f01007387 */ /* 0x0081e80000100800 */
[----:B------:R1:W-:Y:S01]  /*1c590*/  STL [R1+0x1578], R26 ;  /* 0x0015781a01007387 */ /* 0x0003e20000100800 */
[----:B0-----:R-:W-:-:S05]  /*1c5a0*/  SHF.R.S32.HI R15, RZ, 0x1f, R20 ;  /* 0x0000001fff0f7819 */ /* 0x001fca0000011414 */
[----:B-1----:R-:W-:-:S04]  /*1c5b0*/  IMAD.X R26, R15, 0x1, R2, P1 ;  /* 0x000000010f1a7824 */ /* 0x002fc800008e0602 */
[----:B------:R-:W-:-:S05]  /*1c5c0*/  @!P3 IMAD.MOV.U32 R19, RZ, RZ, R26 ;  /* 0x000000ffff13b224 */ /* 0x000fca00078e001a */
[----:B------:R0:W3:Y:S04]  /*1c5d0*/  @!P3 LDG.E.U8 R23, desc[UR14][R18.64] ;  /* 0x0000000e1217b981 */ /* 0x0000e8000c1e1100 */
[----:B------:R-:W-:Y:S01]  /*1c5e0*/  STL [R1+0x1584], R25 ;  /* 0x0015841901007387 */ /* 0x000fe20000100800 */
[----:B------:R-:W-:Y:S02]  /*1c5f0*/  PRMT R14, RZ, 0x7610, R14 ;  /* 0x00007610ff0e7816 */ /* 0x000fe4000000000e */
[----:B------:R-:W-:Y:S01]  /*1c600*/  PRMT R22, RZ, 0x7610, R22 ;  /* 0x00007610ff167816 */ /* 0x000fe20000000016 */
[----:B--2---:R1:W-:Y:S04]  /*1c610*/  STL [R1+0x5c], R21 ;  /* 0x00005c1501007387 */ /* 0x0043e80000100800 */
[----:B------:R-:W-:Y:S01]  /*1c620*/  STL [R1+0x1580], R26 ;  /* 0x0015801a01007387 */ /* 0x000fe20000100800 */
[----:B-1----:R-:W-:-:S05]  /*1c630*/  IADD3 R21, P1, PT, R20, R3, RZ ;  /* 0x0000000314157210 */ /* 0x002fca0007f3e0ff */
[----:B------:R-:W-:Y:S01]  /*1c640*/  STL [R1+0x158c], R21 ;  /* 0x00158c1501007387 */ /* 0x000fe20000100800 */
[----:B------:R-:W-:Y:S02]  /*1c650*/  IMAD.X R24, R15, 0x1, R4, P1 ;  /* 0x000000010f187824 */ /* 0x000fe400008e0604 */
[----:B0-----:R-:W-:Y:S02]  /*1c660*/  @!P3 IMAD.MOV.U32 R18, RZ, RZ, R21 ;  /* 0x000000ffff12b224 */ /* 0x001fe400078e0015 */
[----:B------:R-:W-:-:S05]  /*1c670*/  @!P3 IMAD.MOV.U32 R19, RZ, RZ, R24 ;  /* 0x000000ffff13b224 */ /* 0x000fca00078e0018 */
[----:B------:R0:W2:Y:S04]  /*1c680*/  @!P3 LDG.E.U8 R14, desc[UR14][R18.64] ;  /* 0x0000000e120eb981 */ /* 0x0000a8000c1e1100 */
[----:B---3--:R1:W-:Y:S04]  /*1c690*/  STL [R1+0xb8], R23 ;  /* 0x0000b81701007387 */ /* 0x0083e80000100800 */
[----:B------:R3:W-:Y:S01]  /*1c6a0*/  STL [R1+0x1588], R24 ;  /* 0x0015881801007387 */ /* 0x0007e20000100800 */
[----:B-1----:R-:W-:-:S05]  /*1c6b0*/  IADD3 R23, P1, PT, R20, R5, RZ ;  /* 0x0000000514177210 */ /* 0x002fca0007f3e0ff */
[----:B---3--:R-:W-:Y:S02]  /*1c6c0*/  IMAD.X R24, R15, 0x1, R6, P1 ;  /* 0x000000010f187824 */ /* 0x008fe400008e0606 */
[----:B0-----:R-:W-:Y:S02]  /*1c6d0*/  @!P3 IMAD.MOV.U32 R18, RZ, RZ, R23 ;  /* 0x000000ffff12b224 */ /* 0x001fe400078e0017 */
[----:B------:R-:W-:-:S05]  /*1c6e0*/  @!P3 IMAD.MOV.U32 R19, RZ, RZ, R24 ;  /* 0x000000ffff13b224 */ /* 0x000fca00078e0018 */
[----:B------:R0:W3:Y:S01]  /*1c6f0*/  @!P3 LDG.E.U8 R22, desc[UR14][R18.64] ;  /* 0x0000000e1216b981 */ /* 0x0000e2000c1e1100 */
[----:B------:R-:W-:-:S03]  /*1c700*/  IADD3 R21, P1, PT, R20, R7, RZ ;  /* 0x0000000714157210 */ /* 0x000fc60007f3e0ff */
[----:B------:R-:W-:Y:S04]  /*1c710*/  STL [R1+0x1594], R23 ;  /* 0x0015941701007387 */ /* 0x000fe80000100800 */
[----:B------:R-:W-:Y:S01]  /*1c720*/  STL [R1+0x1590], R24 ;  /* 0x0015901801007387 */ /* 0x000fe20000100800 */
[----:B0-----:R-:W-:-:S03]  /*1c730*/  @!P3 IMAD.MOV.U32 R18, RZ, RZ, R21 ;  /* 0x000000ffff12b224 */ /* 0x001fc600078e0015 */
[----:B--2---:R0:W-:Y:S04]  /*1c740*/  STL [R1+0xb4], R14 ;  /* 0x0000b40e01007387 */ /* 0x0041e80000100800 */
[----:B------:R1:W-:Y:S04]  /*1c750*/  STL [R1+0x18f0], R16 ;  /* 0x0018f01001007387 */ /* 0x0003e80000100800 */
[----:B------:R-:W-:Y:S01]  /*1c760*/  STL [R1+0x159c], R21 ;  /* 0x00159c1501007387 */ /* 0x000fe20000100800 */
[----:B0-----:R-:W-:Y:S01]  /*1c770*/  IMAD R14, R16, 0x7f, RZ ;  /* 0x0000007f100e7824 */ /* 0x001fe200078e02ff */
[----:B-1----:R-:W-:-:S02]  /*1c780*/  PRMT R16, RZ, 0x7610, R16 ;  /* 0x00007610ff107816 */ /* 0x002fc40000000010 */
[----:B---3--:R0:W-:Y:S02]  /*1c790*/  STL [R1+0xb0], R22 ;  /* 0x0000b01601007387 */ /* 0x0081e40000100800 */
[----:B0-----:R-:W-:-:S04]  /*1c7a0*/  IMAD.X R22, R15, 0x1, R8, P1 ;  /* 0x000000010f167824 */ /* 0x001fc800008e0608 */
[----:B------:R-:W-:-:S05]  /*1c7b0*/  @!P3 IMAD.MOV.U32 R19, RZ, RZ, R22 ;  /* 0x000000ffff13b224 */ /* 0x000fca00078e0016 */
[----:B------:R0:W2:Y:S01]  /*1c7c0*/  @!P3 LDG.E.U8 R16, desc[UR14][R18.64] ;  /* 0x0000000e1210b981 */ /* 0x0000a2000c1e1100 */
[----:B------:R-:W-:Y:S02]  /*1c7d0*/  SHF.R.S32.HI R15, RZ, 0x1f, R14 ;  /* 0x0000001fff0f7819 */ /* 0x000fe4000001140e */
[----:B------:R-:W-:Y:S01]  /*1c7e0*/  IADD3 R20, P1, PT, R14, R0, RZ ;  /* 0x000000000e147210 */ /* 0x000fe20007f3e0ff */
[----:B------:R1:W-:Y:S04]  /*1c7f0*/  STL [R1+0x1598], R22 ;  /* 0x0015981601007387 */ /* 0x0003e80000100800 */
[----:B------:R3:W-:Y:S01]  /*1c800*/  STL [R1+0x18f4], R0 ;  /* 0x0018f40001007387 */ /* 0x0007e20000100800 */
[----:B------:R-:W-:-:S03]  /*1c810*/  IMAD.X R23, R15, 0x1, R2, P1 ;  /* 0x000000010f177824 */ /* 0x000fc600008e0602 */
[----:B------:R-:W-:Y:S04]  /*1c820*/  STL [R1+0x15a4], R20 ;  /* 0x0015a41401007387 */ /* 0x000fe80000100800 */
[----:B-1----:R-:W4:Y:S01]  /*1c830*/  LDL.LU R22, [R1+0x5e4] ;  /* 0x0005e40001167983 */ /* 0x002f220000300800 */
[----:B---3--:R-:W-:-:S03]  /*1c840*/  IADD3 R0, P1, PT, R14, R3, RZ ;  /* 0x000000030e007210 */ /* 0x008fc60007f3e0ff */
[----:B------:R-:W3:Y:S01]  /*1c850*/  LDL.LU R21, [R1+0x5e8] ;  /* 0x0005e80001157983 */ /* 0x000ee20000300800 */
[----:B------:R-:W-:-:S03]  /*1c860*/  PRMT R17, RZ, 0x7610, R17 ;  /* 0x00007610ff117816 */ /* 0x000fc60000000011 */
[----:B------:R-:W-:Y:S01]  /*1c870*/  STL [R1+0x18f8], R2 ;  /* 0x0018f80201007387 */ /* 0x000fe20000100800 */
[----:B0-----:R-:W-:-:S03]  /*1c880*/  @!P2 IMAD.MOV.U32 R18, RZ, RZ, R20 ;  /* 0x000000ffff12a224 */ /* 0x001fc600078e0014 */
[----:B------:R-:W-:Y:S01]  /*1c890*/  STL [R1+0x18fc], R3 ;  /* 0x0018fc0301007387 */ /* 0x000fe20000100800 */
[----:B------:R-:W-:-:S03]  /*1c8a0*/  @!P2 IMAD.MOV.U32 R19, RZ, RZ, R23 ;  /* 0x000000ffff13a224 */ /* 0x000fc600078e0017 */
[----:B------:R-:W-:Y:S04]  /*1c8b0*/  STL [R1+0x15a0], R23 ;  /* 0x0015a01701007387 */ /* 0x000fe80000100800 */
[----:B------:R0:W-:Y:S01]  /*1c8c0*/  STL [R1+0x15ac], R0 ;  /* 0x0015ac0001007387 */ /* 0x0001e20000100800 */
[----:B------:R-:W-:-:S03]  /*1c8d0*/  PRMT R88, RZ, 0x7610, R88 ;  /* 0x00007610ff587816 */ /* 0x000fc60000000058 */
[----:B------:R1:W3:Y:S01]  /*1c8e0*/  @!P2 LDG.E.U8 R17, desc[UR14][R18.64] ;  /* 0x0000000e1211a981 */ /* 0x0002e2000c1e1100 */
[----:B------:R-:W-:Y:S01]  /*1c8f0*/  PRMT R10, RZ, 0x7610, R10 ;  /* 0x00007610ff0a7816 */ /* 0x000fe2000000000a */
[----:B-1----:R-:W-:Y:S01]  /*1c900*/  @!P2 IMAD.MOV.U32 R18, RZ, RZ, R0 ;  /* 0x000000ffff12a224 */ /* 0x002fe200078e0000 */
[----:B0-----:R-:W-:-:S05]  /*1c910*/  IADD3 R0, P3, PT, R14, R7, RZ ;  /* 0x000000070e007210 */ /* 0x001fca0007f7e0ff */
[C---:B------:R-:W-:Y:S01]  /*1c920*/  IMAD.X R2, R15.reuse, 0x1, R8, P3 ;  /* 0x000000010f027824 */ /* 0x040fe200018e0608 */
[----:B--2---:R0:W-:Y:S04]  /*1c930*/  STL [R1+0xac], R16 ;  /* 0x0000ac1001007387 */ /* 0x0041e80000100800 */
[----:B------:R1:W-:Y:S01]  /*1c940*/  STL [R1+0x1900], R4 ;  /* 0x0019000401007387 */ /* 0x0003e20000100800 */
[----:B0-----:R-:W-:Y:S01]  /*1c950*/  IMAD.X R16, R15, 0x1, R4, P1 ;  /* 0x000000010f107824 */ /* 0x001fe200008e0604 */
[----:B------:R-:W-:-:S03]  /*1c960*/  IADD3 R3, P1, PT, R14, R5, RZ ;  /* 0x000000050e037210 */ /* 0x000fc60007f3e0ff */
[----:B------:R-:W-:Y:S02]  /*1c970*/  @!P2 IMAD.MOV.U32 R19, RZ, RZ, R16 ;  /* 0x000000ffff13a224 */ /* 0x000fe400078e0010 */
[----:B-1----:R-:W-:-:S03]  /*1c980*/  IMAD.X R4, R15, 0x1, R6, P1 ;  /* 0x000000010f047824 */ /* 0x002fc600008e0606 */
[----:B------:R-:W2:Y:S01]  /*1c990*/  @!P2 LDG.E.U8 R88, desc[UR14][R18.64] ;  /* 0x0000000e1258a981 */ /* 0x000ea2000c1e1100 */
[----:B------:R-:W-:Y:S02]  /*1c9a0*/  @!P2 IMAD.MOV.U32 R14, RZ, RZ, R3 ;  /* 0x000000ffff0ea224 */ /* 0x000fe400078e0003 */
[----:B------:R-:W-:-:S05]  /*1c9b0*/  @!P2 IMAD.MOV.U32 R15, RZ, RZ, R4 ;  /* 0x000000ffff0fa224 */ /* 0x000fca00078e0004 */
[----:B------:R0:W4:Y:S01]  /*1c9c0*/  @!P2 LDG.E.U8 R10, desc[UR14][R14.64] ;  /* 0x0000000e0e0aa981 */ /* 0x000122000c1e1100 */
[----:B------:R-:W-:Y:S01]  /*1c9d0*/  PRMT R9, RZ, 0x7610, R9 ;  /* 0x00007610ff097816 */ /* 0x000fe20000000009 */
[----:B0-----:R-:W-:Y:S02]  /*1c9e0*/  @!P2 IMAD.MOV.U32 R14, RZ, RZ, R0 ;  /* 0x000000ffff0ea224 */ /* 0x001fe400078e0000 */
[----:B------:R-:W-:-:S05]  /*1c9f0*/  @!P2 IMAD.MOV.U32 R15, RZ, RZ, R2 ;  /* 0x000000ffff0fa224 */ /* 0x000fca00078e0002 */
[----:B------:R0:W4:Y:S04]  /*1ca00*/  @!P2 LDG.E.U8 R9, desc[UR14][R14.64] ;  /* 0x0000000e0e09a981 */ /* 0x000128000c1e1100 */
[----:B------:R-:W-:Y:S04]  /*1ca10*/  STL [R1+0x15a8], R16 ;  /* 0x0015a81001007387 */ /* 0x000fe80000100800 */
[----:B---3--:R-:W-:Y:S04]  /*1ca20*/  STL [R1+0x1904], R17 ;  /* 0x0019041101007387 */ /* 0x008fe80000100800 */
[----:B------:R-:W-:Y:S04]  /*1ca30*/  STL [R1+0x1908], R5 ;  /* 0x0019080501007387 */ /* 0x000fe80000100800 */
[----:B------:R-:W-:Y:S04]  /*1ca40*/  STL [R1+0x15b4], R3 ;  /* 0x0015b40301007387 */ /* 0x000fe80000100800 */
[----:B--2---:R-:W-:Y:S04]  /*1ca50*/  STL [R1+0x190c], R88 ;  /* 0x00190c5801007387 */ /* 0x004fe80000100800 */
[----:B------:R-:W-:Y:S04]  /*1ca60*/  STL [R1+0x1910], R7 ;  /* 0x0019100701007387 */ /* 0x000fe80000100800 */
[----:B------:R1:W-:Y:S04]  /*1ca70*/  STL [R1+0x15bc], R0 ;  /* 0x0015bc0001007387 */ /* 0x0003e80000100800 */
[----:B------:R-:W-:Y:S04]  /*1ca80*/  STL [R1+0x1914], R6 ;  /* 0x0019140601007387 */ /* 0x000fe80000100800 */
[----:B------:R-:W-:Y:S04]  /*1ca90*/  STL [R1+0x15b0], R4 ;  /* 0x0015b00401007387 */ /* 0x000fe80000100800 */
[----:B------:R-:W-:Y:S04]  /*1caa0*/  STL [R1+0x1918], R8 ;  /* 0x0019180801007387 */ /* 0x000fe80000100800 */
[----:B------:R2:W-:Y:S04]  /*1cab0*/  STL [R1+0x15b8], R2 ;  /* 0x0015b80201007387 */ /* 0x0005e80000100800 */
[----:B----4-:R-:W-:Y:S04]  /*1cac0*/  STL [R1+0x191c], R10 ;  /* 0x00191c0a01007387 */ /* 0x010fe80000100800 */
[----:B------:R-:W3:Y:S01]  /*1cad0*/  LDL.LU R66, [R1+0x5ec] ;  /* 0x0005ec0001427983 */ /* 0x000ee20000300800 */
[----:B0-----:R-:W-:-:S03]  /*1cae0*/  IMAD R15, R21, UR9, RZ ;  /* 0x00000009150f7c24 */ /* 0x001fc6000f8e02ff */
[----:B------:R-:W-:Y:S01]  /*1caf0*/  STL [R1+0x1920], R9 ;  /* 0x0019200901007387 */ /* 0x000fe20000100800 */
[----:B------:R-:W-:-:S03]  /*1cb00*/  IMAD R14, R22, UR8, RZ ;  /* 0x00000008160e7c24 */ /* 0x000fc6000f8e02ff */
[----:B------:R-:W4:Y:S04]  /*1cb10*/  LDL.LU R70, [R1+0x5f0] ;  /* 0x0005f00001467983 */ /* 0x000f280000300800 */
[----:B------:R-:W2:Y:S04]  /*1cb20*/  LDL.LU R71, [R1+0x5f4] ;  /* 0x0005f40001477983 */ /* 0x000ea80000300800 */
        /* <DEDUP_REMOVED lines=22> */
[----:B------:R-:W2:Y:S01]  /*1cc90*/  LDL.LU R69, [R1+0x650] ;  /* 0x0006500001457983 */ /* 0x000ea20000300800 */
[----:B------:R-:W-:-:S03]  /*1cca0*/  ISETP.LT.AND P0, PT, R82, R64, P0 ;  /* 0x000000405200720c */ /* 0x000fc60000701270 */
[----:B------:R-:W2:Y:S04]  /*1ccb0*/  LDL.LU R74, [R1+0x654] ;  /* 0x00065400014a7983 */ /* 0x000ea80000300800 */
[----:B------:R-:W2:Y:S04]  /*1ccc0*/  LDL.LU R63, [R1+0x658] ;  /* 0x00065800013f7983 */ /* 0x000ea80000300800 */
[----:B------:R-:W2:Y:S04]  /*1ccd0*/  LDL.LU R64, [R1+0x65c] ;  /* 0x00065c0001407983 */ /* 0x000ea80000300800 */
[----:B------:R-:W2:Y:S01]  /*1cce0*/  LDL.LU R65, [R1+0x660] ;  /* 0x0006600001417983 */ /* 0x000ea20000300800 */
[----:B---3--:R-:W-:-:S03]  /*1ccf0*/  IMAD R18, R66, UR10, RZ ;  /* 0x0000000a42127c24 */ /* 0x008fc6000f8e02ff */
        /* <DEDUP_REMOVED lines=14> */
[----:B------:R-:W3:Y:S01]  /*1cde0*/  LDL.LU R62, [R1+0x69c] ;  /* 0x00069c00013e7983 */ /* 0x000ee20000300800 */
[----:B----4-:R-:W-:-:S02]  /*1cdf0*/  IMAD R19, R70, UR12, RZ ;  /* 0x0000000c46137c24 */ /* 0x010fc4000f8e02ff */
[----:B--2---:R-:W-:Y:S02]  /*1ce00*/  IMAD R20, R71, UR13, RZ ;  /* 0x0000000d47147c24 */ /* 0x004fe4000f8e02ff */
[----:B------:R-:W-:Y:S02]  /*1ce10*/  IMAD R41, R67, UR36, RZ ;  /* 0x0000002443297c24 */ /* 0x000fe4000f8e02ff */
[----:B------:R-:W-:Y:S02]  /*1ce20*/  IMAD R42, R68, UR37, RZ ;  /* 0x00000025442a7c24 */ /* 0x000fe4000f8e02ff */
[----:B------:R-:W-:Y:S02]  /*1ce30*/  IMAD R45, R63, UR40, RZ ;  /* 0x000000283f2d7c24 */ /* 0x000fe4000f8e02ff */
[----:B------:R-:W2:Y:S01]  /*1ce40*/  LDL.LU R63, [R1+0x6a0] ;  /* 0x0006a000013f7983 */ /* 0x000ea20000300800 */
[----:B------:R-:W-:-:S03]  /*1ce50*/  IMAD R46, R64, UR41, RZ ;  /* 0x00000029402e7c24 */ /* 0x000fc6000f8e02ff */
[----:B------:R-:W4:Y:S01]  /*1ce60*/  LDL.LU R64, [R1+0x6a4] ;  /* 0x0006a40001407983 */ /* 0x000f220000300800 */
[----:B------:R-:W-:-:S03]  /*1ce70*/  IMAD R47, R65, UR42, RZ ;  /* 0x0000002a412f7c24 */ /* 0x000fc6000f8e02ff */
[----:B------:R-:W2:Y:S01]  /*1ce80*/  LDL.LU R65, [R1+0x6a8] ;  /* 0x0006a80001417983 */ /* 0x000ea20000300800 */
[----:B------:R-:W-:Y:S02]  /*1ce90*/  IMAD R43, R69, UR38, RZ ;  /* 0x00000026452b7c24 */ /* 0x000fe4000f8e02ff */
[----:B------:R-:W-:Y:S02]  /*1cea0*/  IMAD R39, R72, UR34, RZ ;  /* 0x0000002248277c24 */ /* 0x000fe4000f8e02ff */
[----:B------:R-:W-:Y:S02]  /*1ceb0*/  IMAD R40, R73, UR35, RZ ;  /* 0x0000002349287c24 */ /* 0x000fe4000f8e02ff */
[----:B------:R-:W-:Y:S01]  /*1cec0*/  IMAD R44, R74, UR39, RZ ;  /* 0x000000274a2c7c24 */ /* 0x000fe2000f8e02ff */
[----:B-1----:R-:W-:-:S04]  /*1ced0*/  IADD3 R0, P1, PT, R14, R13, RZ ;  /* 0x0000000d0e007210 */ /* 0x002fc80007f3e0ff */
[----:B------:R-:W-:Y:S02]  /*1cee0*/  LEA.HI.X.SX32 R2, R14, R12, 0x1, P1 ;  /* 0x0000000c0e027211 */ /* 0x000fe400008f0eff */
[----:B------:R-:W-:Y:S01]  /*1cef0*/  IADD3 R3, P1, PT, R15, R13, RZ ;  /* 0x0000000d0f037210 */ /* 0x000fe20007f3e0ff */
[----:B------:R-:W-:Y:S02]  /*1cf00*/  IMAD R21, R21, UR16, RZ ;  /* 0x0000001015157c24 */ /* 0x000fe4000f8e02ff */
[----:B------:R-:W-:Y:S02]  /*1cf10*/  IMAD R22, R22, UR17, RZ ;  /* 0x0000001116167c24 */ /* 0x000fe4000f8e02ff */
[----:B------:R-:W-:Y:S02]  /*1cf20*/  IMAD R24, R24, UR19, RZ ;  /* 0x0000001318187c24 */ /* 0x000fe4000f8e02ff */
[----:B------:R-:W-:Y:S02]  /*1cf30*/  IMAD R23, R23, UR18, RZ ;  /* 0x0000001217177c24 */ /* 0x000fe4000f8e02ff */
[----:B------:R-:W-:-:S02]  /*1cf40*/  IMAD R25, R25, UR20, RZ ;  /* 0x0000001419197c24 */ /* 0x000fc4000f8e02ff */
[----:B------:R-:W-:Y:S02]  /*1cf50*/  IMAD R26, R26, UR21, RZ ;  /* 0x000000151a1a7c24 */ /* 0x000fe4000f8e02ff */
[----:B------:R-:W-:Y:S02]  /*1cf60*/  IMAD R27, R27, UR22, RZ ;  /* 0x000000161b1b7c24 */ /* 0x000fe4000f8e02ff */
[----:B------:R-:W-:Y:S02]  /*1cf70*/  IMAD R28, R28, UR23, RZ ;  /* 0x000000171c1c7c24 */ /* 0x000fe4000f8e02ff */
[----:B------:R-:W-:Y:S02]  /*1cf80*/  IMAD R29, R29, UR24, RZ ;  /* 0x000000181d1d7c24 */ /* 0x000fe4000f8e02ff */
[----:B------:R-:W-:Y:S02]  /*1cf90*/  IMAD R30, R30, UR25, RZ ;  /* 0x000000191e1e7c24 */ /* 0x000fe4000f8e02ff */
[----:B------:R-:W-:-:S02]  /*1cfa0*/  IMAD R32, R32, UR27, RZ ;  /* 0x0000001b20207c24 */ /* 0x000fc4000f8e02ff */
[----:B------:R-:W-:Y:S02]  /*1cfb0*/  IMAD R31, R31, UR26, RZ ;  /* 0x0000001a1f1f7c24 */ /* 0x000fe4000f8e02ff */
[----:B------:R-:W-:Y:S02]  /*1cfc0*/  IMAD R33, R33, UR28, RZ ;  /* 0x0000001c21217c24 */ /* 0x000fe4000f8e02ff */
[----:B---3--:R-:W-:Y:S02]  /*1cfd0*/  IMAD R48, R66, UR43, RZ ;  /* 0x0000002b42307c24 */ /* 0x008fe4000f8e02ff */
[----:B------:R-:W3:Y:S04]  /*1cfe0*/  LDL.LU R66, [R1+0x6ac] ;  /* 0x0006ac0001427983 */ /* 0x000ee80000300800 */
        /* <DEDUP_REMOVED lines=13> */
[----:B------:R0:W-:Y:S04]  /*1d0c0*/  STL [R1+0x15c4], R0 ;  /* 0x0015c40001007387 */ /* 0x0001e80000100800 */
[----:B------:R1:W-:Y:S01]  /*1d0d0*/  STL [R1+0x15c0], R2 ;  /* 0x0015c00201007387 */ /* 0x0003e20000100800 */
[----:B0-----:R-:W-:-:S03]  /*1d0e0*/  IADD3 R0, P6, PT, R18, R13, RZ ;  /* 0x0000000d12007210 */ /* 0x001fc60007fde0ff */
[----:B------:R0:W-:Y:S01]  /*1d0f0*/  STL [R1+0x15cc], R3 ;  /* 0x0015cc0301007387 */ /* 0x0001e20000100800 */
[----:B-1----:R-:W-:-:S03]  /*1d100*/  IADD3 R2, P2, PT, R19, R13, RZ ;  /* 0x0000000d13027210 */ /* 0x002fc60007f5e0ff */
[----:B------:R1:W-:Y:S01]  /*1d110*/  STL [R1+0x15d4], R0 ;  /* 0x0015d40001007387 */ /* 0x0003e20000100800 */
[----:B0-----:R-:W-:-:S03]  /*1d120*/  IADD3 R3, P4, PT, R20, R13, RZ ;  /* 0x0000000d14037210 */ /* 0x001fc60007f9e0ff */
[----:B------:R0:W-:Y:S01]  /*1d130*/  STL [R1+0x15dc], R2 ;  /* 0x0015dc0201007387 */ /* 0x0001e20000100800 */
[----:B-1----:R-:W-:-:S03]  /*1d140*/  LEA.HI.X.SX32 R0, R15, R12, 0x1, P1 ;  /* 0x0000000c0f007211 */ /* 0x002fc600008f0eff */
[----:B------:R1:W-:Y:S04]  /*1d150*/  STL [R1+0x15e4], R3 ;  /* 0x0015e40301007387 */ /* 0x0003e80000100800 */
[----:B------:R1:W-:Y:S01]  /*1d160*/  STL [R1+0x15c8], R0 ;  /* 0x0015c80001007387 */ /* 0x0003e20000100800 */
[----:B0-----:R-:W-:Y:S02]  /*1d170*/  IADD3 R2, P3, PT, R21, R13, RZ ;  /* 0x0000000d15027210 */ /* 0x001fe40007f7e0ff */
[----:B-1----:R-:W-:-:S03]  /*1d180*/  LEA.HI.X.SX32 R3, R18, R12, 0x1, P6 ;  /* 0x0000000c12037211 */ /* 0x002fc600030f0eff */
[----:B------:R0:W-:Y:S01]  /*1d190*/  STL [R1+0x15ec], R2 ;  /* 0x0015ec0201007387 */ /* 0x0001e20000100800 */
[----:B------:R-:W-:-:S03]  /*1d1a0*/  IADD3 R0, P1, PT, R22, R13, RZ ;  /* 0x0000000d16007210 */ /* 0x000fc60007f3e0ff */
[----:B------:R-:W-:Y:S04]  /*1d1b0*/  STL [R1+0x15d0], R3 ;  /* 0x0015d00301007387 */ /* 0x000fe80000100800 */
[----:B------:R1:W-:Y:S01]  /*1d1c0*/  STL [R1+0x15f4], R0 ;  /* 0x0015f40001007387 */ /* 0x0003e20000100800 */
[----:B0-----:R-:W-:-:S05]  /*1d1d0*/  LEA.HI.X.SX32 R2, R19, R12, 0x1, P2 ;  /* 0x0000000c13027211 */ /* 0x001fca00010f0eff */
[----:B------:R0:W-:Y:S01]  /*1d1e0*/  STL [R1+0x15d8], R2 ;  /* 0x0015d80201007387 */ /* 0x0001e20000100800 */
[----:B-1----:R-:W-:-:S03]  /*1d1f0*/  LEA.HI.X.SX32 R0, R20, R12, 0x1, P4 ;  /* 0x0000000c14007211 */ /* 0x002fc600020f0eff */
[----:B------:R-:W-:Y:S01]  /*1d200*/  STL [R1+0x195c], R20 ;  /* 0x00195c1401007387 */ /* 0x000fe20000100800 */
[----:B------:R-:W-:-:S03]  /*1d210*/  IADD3 R3, P2, PT, R23, R13, RZ ;  /* 0x0000000d17037210 */ /* 0x000fc60007f5e0ff */
[----:B------:R1:W-:Y:S01]  /*1d220*/  STL [R1+0x15e0], R0 ;  /* 0x0015e00001007387 */ /* 0x0003e20000100800 */
[----:B0-----:R-:W-:-:S03]  /*1d230*/  IADD3 R2, P4, PT, R24, R13, RZ ;  /* 0x0000000d18027210 */ /* 0x001fc60007f9e0ff */
[----:B------:R-:W-:Y:S01]  /*1d240*/  STL [R1+0x1988], R21 ;  /* 0x0019881501007387 */ /* 0x000fe20000100800 */
[----:B-1----:R-:W-:-:S03]  /*1d250*/  LEA.HI.X.SX32 R0, R21, R12, 0x1, P3 ;  /* 0x0000000c15007211 */ /* 0x002fc600018f0eff */
[----:B------:R0:W-:Y:S04]  /*1d260*/  STL [R1+0x1604], R2 ;  /* 0x0016040201007387 */ /* 0x0001e80000100800 */
[----:B------:R-:W-:Y:S04]  /*1d270*/  STL [R1+0x15fc], R3 ;  /* 0x0015fc0301007387 */ /* 0x000fe80000100800 */
[----:B------:R1:W-:Y:S01]  /*1d280*/  STL [R1+0x15e8], R0 ;  /* 0x0015e80001007387 */ /* 0x0003e20000100800 */
[----:B0-----:R-:W-:-:S03]  /*1d290*/  LEA.HI.X.SX32 R2, R22, R12, 0x1, P1 ;  /* 0x0000000c16027211 */ /* 0x001fc600008f0eff */
[----:B------:R-:W-:Y:S01]  /*1d2a0*/  STL [R1+0x1930], R3 ;  /* 0x0019300301007387 */ /* 0x000fe20000100800 */
[----:B-1----:R-:W-:-:S03]  /*1d2b0*/  IADD3 R0, P3, PT, R25, R13, RZ ;  /* 0x0000000d19007210 */ /* 0x002fc60007f7e0ff */
[----:B------:R-:W-:Y:S04]  /*1d2c0*/  STL [R1+0x19a8], R22 ;  /* 0x0019a81601007387 */ /* 0x000fe80000100800 */
[----:B------:R0:W-:Y:S01]  /*1d2d0*/  STL [R1+0x160c], R0 ;  /* 0x00160c0001007387 */ /* 0x0001e20000100800 */
[----:B------:R-:W-:-:S03]  /*1d2e0*/  LEA.HI.X.SX32 R4, R23, R12, 0x1, P2 ;  /* 0x0000000c17047211 */ /* 0x000fc600010f0eff */
[----:B------:R1:W-:Y:S01]  /*1d2f0*/  STL [R1+0x15f0], R2 ;  /* 0x0015f00201007387 */ /* 0x0003e20000100800 */
[----:B0-----:R-:W-:-:S03]  /*1d300*/  IADD3 R0, P1, PT, R26, R13, RZ ;  /* 0x0000000d1a007210 */ /* 0x001fc60007f3e0ff */
[----:B------:R-:W-:Y:S04]  /*1d310*/  STL [R1+0x19c4], R23 ;  /* 0x0019c41701007387 */ /* 0x000fe80000100800 */
[----:B------:R0:W-:Y:S01]  /*1d320*/  STL [R1+0x1614], R0 ;  /* 0x0016140001007387 */ /* 0x0001e20000100800 */
[----:B-1----:R-:W-:-:S03]  /*1d330*/  LEA.HI.X.SX32 R2, R24, R12, 0x1, P4 ;  /* 0x0000000c18027211 */ /* 0x002fc600020f0eff */
[----:B------:R-:W-:Y:S01]  /*1d340*/  STL [R1+0x19e4], R24 ;  /* 0x0019e41801007387 */ /* 0x000fe20000100800 */
[----:B0-----:R-:W-:-:S05]  /*1d350*/  IADD3 R0, P2, PT, R27, R13, RZ ;  /* 0x0000000d1b007210 */ /* 0x001fca0007f5e0ff */
[----:B------:R0:W-:Y:S04]  /*1d360*/  STL [R1+0x161c], R0 ;  /* 0x00161c0001007387 */ /* 0x0001e80000100800 */
[----:B------:R1:W-:Y:S01]  /*1d370*/  STL [R1+0x1600], R2 ;  /* 0x0016000201007387 */ /* 0x0003e20000100800 */
[----:B0-----:R-:W-:-:S03]  /*1d380*/  IADD3 R0, P4, PT, R28, R13, RZ ;  /* 0x0000000d1c007210 */ /* 0x001fc60007f9e0ff */
[----:B------:R-:W-:Y:S01]  /*1d390*/  STL [R1+0x15f8], R4 ;  /* 0x0015f80401007387 */ /* 0x000fe20000100800 */
[----:B-1----:R-:W-:-:S03]  /*1d3a0*/  LEA.HI.X.SX32 R2, R25, R12, 0x1, P3 ;  /* 0x0000000c19027211 */ /* 0x002fc600018f0eff */
[----:B------:R-:W-:Y:S04]  /*1d3b0*/  STL [R1+0x1934], R4 ;  /* 0x0019340401007387 */ /* 0x000fe80000100800 */
[----:B------:R0:W-:Y:S04]  /*1d3c0*/  STL [R1+0x1624], R0 ;  /* 0x0016240001007387 */ /* 0x0001e80000100800 */
[----:B------:R-:W-:Y:S04]  /*1d3d0*/  STL [R1+0x19fc], R25 ;  /* 0x0019fc1901007387 */ /* 0x000fe80000100800 */
[----:B------:R1:W-:Y:S01]  /*1d3e0*/  STL [R1+0x1608], R2 ;  /* 0x0016080201007387 */ /* 0x0003e20000100800 */
[----:B0-----:R-:W-:-:S03]  /*1d3f0*/  IADD3 R0, P3, PT, R29, R13, RZ ;  /* 0x0000000d1d007210 */ /* 0x001fc60007f7e0ff */
[----:B------:R-:W-:Y:S01]  /*1d400*/  STL [R1+0x1938], R26 ;  /* 0x0019381a01007387 */ /* 0x000fe20000100800 */
[----:B-1----:R-:W-:-:S03]  /*1d410*/  LEA.HI.X.SX32 R2, R26, R12, 0x1, P1 ;  /* 0x0000000c1a027211 */ /* 0x002fc600008f0eff */
[----:B------:R0:W-:Y:S04]  /*1d420*/  STL [R1+0x162c], R0 ;  /* 0x00162c0001007387 */ /* 0x0001e80000100800 */
[----:B------:R1:W-:Y:S01]  /*1d430*/  STL [R1+0x1610], R2 ;  /* 0x0016100201007387 */ /* 0x0003e20000100800 */
[----:B0-----:R-:W-:-:S03]  /*1d440*/  IADD3 R0, P1, PT, R30, R13, RZ ;  /* 0x0000000d1e007210 */ /* 0x001fc60007f3e0ff */
[----:B------:R-:W-:Y:S01]  /*1d450*/  STL [R1+0x193c], R27 ;  /* 0x00193c1b01007387 */ /* 0x000fe20000100800 */
[----:B-1----:R-:W-:-:S03]  /*1d460*/  LEA.HI.X.SX32 R2, R27, R12, 0x1, P2 ;  /* 0x0000000c1b027211 */ /* 0x002fc600010f0eff */
[----:B------:R-:W-:Y:S04]  /*1d470*/  STL [R1+0x1634], R0 ;  /* 0x0016340001007387 */ /* 0x000fe80000100800 */
[----:B------:R0:W-:Y:S04]  /*1d480*/  STL [R1+0x1618], R2 ;  /* 0x0016180201007387 */ /* 0x0001e80000100800 */
[----:B------:R-:W-:Y:S01]  /*1d490*/  STL [R1+0x1964], R28 ;  /* 0x0019641c01007387 */ /* 0x000fe20000100800 */
[----:B0-----:R-:W-:Y:S02]  /*1d4a0*/  LEA.HI.X.SX32 R2, R28, R12, 0x1, P4 ;  /* 0x0000000c1c027211 */ /* 0x001fe400020f0eff */
[----:B------:R-:W-:-:S02]  /*1d4b0*/  IADD3 R3, P4, PT, R32, R13, RZ ;  /* 0x0000000d20037210 */ /* 0x000fc40007f9e0ff */
[----:B------:R-:W-:Y:S01]  /*1d4c0*/  IADD3 R0, P2, PT, R31, R13, RZ ;  /* 0x0000000d1f007210 */ /* 0x000fe20007f5e0ff */
[----:B------:R0:W-:Y:S04]  /*1d4d0*/  STL [R1+0x1620], R2 ;  /* 0x0016200201007387 */ /* 0x0001e80000100800 */
[----:B------:R-:W-:Y:S01]  /*1d4e0*/  STL [R1+0x198c], R29 ;  /* 0x00198c1d01007387 */ /* 0x000fe20000100800 */
[----:B0-----:R-:W-:-:S03]  /*1d4f0*/  LEA.HI.X.SX32 R2, R29, R12, 0x1, P3 ;  /* 0x0000000c1d027211 */ /* 0x001fc600018f0eff */
[----:B------:R-:W-:Y:S04]  /*1d500*/  STL [R1+0x1644], R3 ;  /* 0x0016440301007387 */ /* 0x000fe80000100800 */
[----:B------:R-:W-:Y:S01]  /*1d510*/  STL [R1+0x163c], R0 ;  /* 0x00163c0001007387 */ /* 0x000fe20000100800 */
[----:B------:R-:W-:-:S03]  /*1d520*/  IMAD R34, R34, UR29, RZ ;  /* 0x0000001d22227c24 */ /* 0x000fc6000f8e02ff */
[----:B------:R-:W-:Y:S04]  /*1d530*/  STL [R1+0x1628], R2 ;  /* 0x0016280201007387 */ /* 0x000fe80000100800 */
[----:B------:R0:W-:Y:S01]  /*1d540*/  STL [R1+0x1940], R0 ;  /* 0x0019400001007387 */ /* 0x0001e20000100800 */
[----:B------:R-:W-:Y:S01]  /*1d550*/  LEA.HI.X.SX32 R26, R30, R12, 0x1, P1 ;  /* 0x0000000c1e1a7211 */ /* 0x000fe200008f0eff */
[----:B------:R-:W-:Y:S02]  /*1d560*/  IMAD R35, R35, UR30, RZ ;  /* 0x0000001e23237c24 */ /* 0x000fe4000f8e02ff */
[----:B------:R-:W-:Y:S01]  /*1d570*/  STL [R1+0x19ac], R30 ;  /* 0x0019ac1e01007387 */ /* 0x000fe20000100800 */
[----:B0-----:R-:W-:-:S05]  /*1d580*/  IADD3 R0, P3, PT, R33, R13, RZ ;  /* 0x0000000d21007210 */ /* 0x001fca0007f7e0ff */
[----:B------:R0:W-:Y:S01]  /*1d590*/  STL [R1+0x164c], R0 ;  /* 0x00164c0001007387 */ /* 0x0001e20000100800 */
[----:B------:R-:W-:Y:S01]  /*1d5a0*/  LEA.HI.X.SX32 R2, R31, R12, 0x1, P2 ;  /* 0x0000000c1f027211 */ /* 0x000fe200010f0eff */
[----:B------:R-:W-:Y:S01]  /*1d5b0*/  IMAD R36, R36, UR31, RZ ;  /* 0x0000001f24247c24 */ /* 0x000fe2000f8e02ff */
[-C--:B------:R-:W-:Y:S01]  /*1d5c0*/  IADD3 R22, P2, PT, R35, R13.reuse, RZ ;  /* 0x0000000d23167210 */ /* 0x080fe20007f5e0ff */
[----:B------:R-:W-:Y:S01]  /*1d5d0*/  STL [R1+0x19c8], R31 ;  /* 0x0019c81f01007387 */ /* 0x000fe20000100800 */
[----:B0-----:R-:W-:-:S05]  /*1d5e0*/  IADD3 R0, P1, PT, R34, R13, RZ ;  /* 0x0000000d22007210 */ /* 0x001fca0007f3e0ff */
[----:B------:R0:W-:Y:S01]  /*1d5f0*/  STL [R1+0x1654], R0 ;  /* 0x0016540001007387 */ /* 0x0001e20000100800 */
[----:B------:R-:W-:-:S03]  /*1d600*/  IMAD R37, R37, UR32, RZ ;  /* 0x0000002025257c24 */ /* 0x000fc6000f8e02ff */
[----:B------:R-:W-:Y:S04]  /*1d610*/  STL [R1+0x1630], R26 ;  /* 0x0016301a01007387 */ /* 0x000fe80000100800 */
[----:B------:R-:W-:Y:S01]  /*1d620*/  STL [R1+0x1944], R26 ;  /* 0x0019441a01007387 */ /* 0x000fe20000100800 */
[----:B0-----:R-:W-:-:S03]  /*1d630*/  LEA.HI.X.SX32 R0, R32, R12, 0x1, P4 ;  /* 0x0000000c20007211 */ /* 0x001fc600020f0eff */
[----:B------:R-:W-:Y:S01]  /*1d640*/  STL [R1+0x19e8], R32 ;  /* 0x0019e82001007387 */ /* 0x000fe20000100800 */
[----:B------:R-:W-:-:S03]  /*1d650*/  IADD3 R29, P4, PT, R36, R13, RZ ;  /* 0x0000000d241d7210 */ /* 0x000fc60007f9e0ff */
[----:B------:R-:W-:Y:S04]  /*1d660*/  STL [R1+0x165c], R22 ;  /* 0x00165c1601007387 */ /* 0x000fe80000100800 */
[----:B------:R0:W-:Y:S04]  /*1d670*/  STL [R1+0x1640], R0 ;  /* 0x0016400001007387 */ /* 0x0001e80000100800 */
[----:B------:R-:W-:Y:S01]  /*1d680*/  STL [R1+0x19b0], R22 ;  /* 0x0019b01601007387 */ /* 0x000fe20000100800 */
[----:B------:R-:W-:-:S03]  /*1d690*/  LEA.HI.X.SX32 R31, R34, R12, 0x1, P1 ;  /* 0x0000000c221f7211 */ /* 0x000fc600008f0eff */
[----:B------:R-:W-:Y:S01]  /*1d6a0*/  STL [R1+0x1638], R2 ;  /* 0x0016380201007387 */ /* 0x000fe20000100800 */
[----:B0-----:R-:W-:-:S03]  /*1d6b0*/  LEA.HI.X.SX32 R0, R33, R12, 0x1, P3 ;  /* 0x0000000c21007211 */ /* 0x001fc600018f0eff */
[----:B------:R-:W-:Y:S01]  /*1d6c0*/  STL [R1+0x1948], R2 ;  /* 0x0019480201007387 */ /* 0x000fe20000100800 */
[----:B------:R-:W-:-:S03]  /*1d6d0*/  IADD3 R28, P3, PT, R37, R13, RZ ;  /* 0x0000000d251c7210 */ /* 0x000fc60007f7e0ff */
[----:B------:R-:W-:Y:S04]  /*1d6e0*/  STL [R1+0x1a00], R33 ;  /* 0x001a002101007387 */ /* 0x000fe80000100800 */
[----:B------:R-:W-:Y:S01]  /*1d6f0*/  STL [R1+0x1664], R29 ;  /* 0x0016641d01007387 */ /* 0x000fe20000100800 */
[----:B------:R-:W-:-:S03]  /*1d700*/  IMAD R38, R38, UR33, RZ ;  /* 0x0000002126267c24 */ /* 0x000fc6000f8e02ff */
[----:B------:R0:W-:Y:S04]  /*1d710*/  STL [R1+0x1648], R0 ;  /* 0x0016480001007387 */ /* 0x0001e80000100800 */
[----:B------:R-:W-:Y:S04]  /*1d720*/  STL [R1+0x1990], R29 ;  /* 0x0019901d01007387 */ /* 0x000fe80000100800 */
[----:B------:R-:W-:Y:S01]  /*1d730*/  STL [R1+0x194c], R34 ;  /* 0x00194c2201007387 */ /* 0x000fe20000100800 */
[----:B0-----:R-:W-:-:S03]  /*1d740*/  LEA.HI.X.SX32 R0, R35, R12, 0x1, P2 ;  /* 0x0000000c23007211 */ /* 0x001fc600010f0eff */
[----:B------:R-:W-:Y:S01]  /*1d750*/  STL [R1+0x166c], R28 ;  /* 0x00166c1c01007387 */ /* 0x000fe20000100800 */
[----:B------:R-:W-:-:S03]  /*1d760*/  IADD3 R2, P2, PT, R39, R13, RZ ;  /* 0x0000000d27027210 */ /* 0x000fc60007f5e0ff */
[----:B------:R-:W-:Y:S01]  /*1d770*/  STL [R1+0x1650], R31 ;  /* 0x0016501f01007387 */ /* 0x000fe20000100800 */
[----:B------:R-:W-:-:S03]  /*1d780*/  IADD3 R3, P1, PT, R38, R13, RZ ;  /* 0x0000000d26037210 */ /* 0x000fc60007f3e0ff */
[----:B------:R-:W-:Y:S04]  /*1d790*/  STL [R1+0x19cc], R31 ;  /* 0x0019cc1f01007387 */ /* 0x000fe80000100800 */
[----:B------:R-:W-:Y:S04]  /*1d7a0*/  STL [R1+0x1970], R28 ;  /* 0x0019701c01007387 */ /* 0x000fe80000100800 */
[----:B------:R-:W-:Y:S04]  /*1d7b0*/  STL [R1+0x1950], R35 ;  /* 0x0019502301007387 */ /* 0x000fe80000100800 */
[----:B------:R0:W-:Y:S04]  /*1d7c0*/  STL [R1+0x1658], R0 ;  /* 0x0016580001007387 */ /* 0x0001e80000100800 */
[----:B------:R-:W-:Y:S01]  /*1d7d0*/  STL [R1+0x1968], R36 ;  /* 0x0019682401007387 */ /* 0x000fe20000100800 */
[----:B0-----:R-:W-:-:S03]  /*1d7e0*/  LEA.HI.X.SX32 R0, R36, R12, 0x1, P4 ;  /* 0x0000000c24007211 */ /* 0x001fc600020f0eff */
[----:B------:R-:W-:Y:S01]  /*1d7f0*/  STL [R1+0x167c], R2 ;  /* 0x00167c0201007387 */ /* 0x000fe20000100800 */
[----:B------:R-:W-:-:S03]  /*1d800*/  IADD3 R25, P4, PT, R40, R13, RZ ;  /* 0x0000000d28197210 */ /* 0x000fc60007f9e0ff */
[----:B------:R-:W-:Y:S04]  /*1d810*/  STL [R1+0x1674], R3 ;  /* 0x0016740301007387 */ /* 0x000fe80000100800 */
[----:B------:R0:W-:Y:S04]  /*1d820*/  STL [R1+0x1660], R0 ;  /* 0x0016600001007387 */ /* 0x0001e80000100800 */
[----:B------:R-:W-:Y:S01]  /*1d830*/  STL [R1+0x1954], R3 ;  /* 0x0019540301007387 */ /* 0x000fe20000100800 */
[----:B0-----:R-:W-:-:S03]  /*1d840*/  LEA.HI.X.SX32 R0, R37, R12, 0x1, P3 ;  /* 0x0000000c25007211 */ /* 0x001fc600018f0eff */
[----:B------:R-:W-:Y:S01]  /*1d850*/  STL [R1+0x1994], R37 ;  /* 0x0019942501007387 */ /* 0x000fe20000100800 */
[----:B------:R-:W-:-:S03]  /*1d860*/  IADD3 R24, P3, PT, R41, R13, RZ ;  /* 0x0000000d29187210 */ /* 0x000fc60007f7e0ff */
[----:B------:R0:W-:Y:S01]  /*1d870*/  STL [R1+0x1668], R0 ;  /* 0x0016680001007387 */ /* 0x0001e20000100800 */
[----:B------:R-:W-:-:S03]  /*1d880*/  LEA.HI.X.SX32 R2, R39, R12, 0x1, P2 ;  /* 0x0000000c27027211 */ /* 0x000fc600010f0eff */
[----:B------:R-:W-:Y:S01]  /*1d890*/  STL [R1+0x1684], R25 ;  /* 0x0016841901007387 */ /* 0x000fe20000100800 */
[----:B------:R-:W-:-:S03]  /*1d8a0*/  LEA.HI.X.SX32 R4, R38, R12, 0x1, P1 ;  /* 0x0000000c26047211 */ /* 0x000fc600008f0eff */
[----:B------:R-:W-:Y:S01]  /*1d8b0*/  STL [R1+0x1a04], R25 ;  /* 0x001a041901007387 */ /* 0x000fe20000100800 */
[----:B------:R-:W-:-:S03]  /*1d8c0*/  IADD3 R23, P1, PT, R42, R13, RZ ;  /* 0x0000000d2a177210 */ /* 0x000fc60007f3e0ff */
[----:B------:R-:W-:Y:S01]  /*1d8d0*/  STL [R1+0x19b4], R38 ;  /* 0x0019b42601007387 */ /* 0x000fe20000100800 */
[----:B0-----:R-:W-:-:S03]  /*1d8e0*/  IADD3 R0, P2, PT, R43, R13, RZ ;  /* 0x0000000d2b007210 */ /* 0x001fc60007f5e0ff */
[----:B------:R-:W-:Y:S04]  /*1d8f0*/  STL [R1+0x168c], R24 ;  /* 0x00168c1801007387 */ /* 0x000fe80000100800 */
[----:B------:R-:W-:Y:S04]  /*1d900*/  STL [R1+0x19ec], R24 ;  /* 0x0019ec1801007387 */ /* 0x000fe80000100800 */
[----:B------:R-:W-:Y:S04]  /*1d910*/  STL [R1+0x19d0], R39 ;  /* 0x0019d02701007387 */ /* 0x000fe80000100800 */
[----:B------:R-:W-:Y:S04]  /*1d920*/  STL [R1+0x1678], R2 ;  /* 0x0016780201007387 */ /* 0x000fe80000100800 */
[----:B------:R-:W-:Y:S04]  /*1d930*/  STL [R1+0x1670], R4 ;  /* 0x0016700401007387 */ /* 0x000fe80000100800 */
[----:B------:R-:W-:Y:S04]  /*1d940*/  STL [R1+0x1694], R23 ;  /* 0x0016941701007387 */ /* 0x000fe80000100800 */
[----:B------:R0:W-:Y:S04]  /*1d950*/  STL [R1+0x169c], R0 ;  /* 0x00169c0001007387 */ /* 0x0001e80000100800 */
[----:B------:R-:W-:Y:S01]  /*1d960*/  STL [R1+0x19d4], R23 ;  /* 0x0019d41701007387 */ /* 0x000fe20000100800 */
[----:B0-----:R-:W-:-:S03]  /*1d970*/  LEA.HI.X.SX32 R0, R40, R12, 0x1, P4 ;  /* 0x0000000c28007211 */ /* 0x001fc600020f0eff */
[----:B------:R-:W-:Y:S04]  /*1d980*/  STL [R1+0x1958], R4 ;  /* 0x0019580401007387 */ /* 0x000fe80000100800 */
[----:B------:R-:W-:Y:S04]  /*1d990*/  STL [R1+0x19f0], R40 ;  /* 0x0019f02801007387 */ /* 0x000fe80000100800 */
[----:B------:R0:W-:Y:S01]  /*1d9a0*/  STL [R1+0x1680], R0 ;  /* 0x0016800001007387 */ /* 0x0001e20000100800 */
[----:B------:R-:W-:-:S03]  /*1d9b0*/  IADD3 R21, P4, PT, R44, R13, RZ ;  /* 0x0000000d2c157210 */ /* 0x000fc60007f9e0ff */
[----:B------:R-:W-:Y:S01]  /*1d9c0*/  STL [R1+0x1a08], R41 ;  /* 0x001a082901007387 */ /* 0x000fe20000100800 */
[----:B0-----:R-:W-:-:S05]  /*1d9d0*/  LEA.HI.X.SX32 R0, R41, R12, 0x1, P3 ;  /* 0x0000000c29007211 */ /* 0x001fca00018f0eff */
[----:B------:R0:W-:Y:S01]  /*1d9e0*/  STL [R1+0x1688], R0 ;  /* 0x0016880001007387 */ /* 0x0001e20000100800 */
[----:B------:R-:W-:-:S03]  /*1d9f0*/  IADD3 R20, P3, PT, R45, R13, RZ ;  /* 0x0000000d2d147210 */ /* 0x000fc60007f7e0ff */
[----:B------:R-:W-:Y:S01]  /*1da00*/  STL [R1+0x16a4], R21 ;  /* 0x0016a41501007387 */ /* 0x000fe20000100800 */
[----:B0-----:R-:W-:-:S03]  /*1da10*/  LEA.HI.X.SX32 R0, R42, R12, 0x1, P1 ;  /* 0x0000000c2a007211 */ /* 0x001fc600008f0eff */
[----:B------:R-:W-:Y:S04]  /*1da20*/  STL [R1+0x1998], R21 ;  /* 0x0019981501007387 */ /* 0x000fe80000100800 */
[----:B------:R0:W-:Y:S01]  /*1da30*/  STL [R1+0x1690], R0 ;  /* 0x0016900001007387 */ /* 0x0001e20000100800 */
[----:B------:R-:W-:-:S03]  /*1da40*/  IADD3 R17, P1, PT, R46, R13, RZ ;  /* 0x0000000d2e117210 */ /* 0x000fc60007f3e0ff */
[----:B------:R-:W-:Y:S01]  /*1da50*/  STL [R1+0x1960], R42 ;  /* 0x0019602a01007387 */ /* 0x000fe20000100800 */
[----:B0-----:R-:W-:-:S03]  /*1da60*/  LEA.HI.X.SX32 R0, R43, R12, 0x1, P2 ;  /* 0x0000000c2b007211 */ /* 0x001fc600010f0eff */
[----:B------:R-:W-:Y:S01]  /*1da70*/  STL [R1+0x196c], R43 ;  /* 0x00196c2b01007387 */ /* 0x000fe20000100800 */
[----:B------:R-:W-:-:S03]  /*1da80*/  IADD3 R2, P2, PT, R47, R13, RZ ;  /* 0x0000000d2f027210 */ /* 0x000fc60007f5e0ff */
[----:B------:R-:W-:Y:S04]  /*1da90*/  STL [R1+0x16ac], R20 ;  /* 0x0016ac1401007387 */ /* 0x000fe80000100800 */
[----:B------:R0:W-:Y:S04]  /*1daa0*/  STL [R1+0x1698], R0 ;  /* 0x0016980001007387 */ /* 0x0001e80000100800 */
[----:B------:R-:W-:Y:S04]  /*1dab0*/  STL [R1+0x1974], R20 ;  /* 0x0019741401007387 */ /* 0x000fe80000100800 */
[----:B------:R-:W-:Y:S01]  /*1dac0*/  STL [R1+0x1978], R44 ;  /* 0x0019782c01007387 */ /* 0x000fe20000100800 */
[----:B0-----:R-:W-:-:S03]  /*1dad0*/  LEA.HI.X.SX32 R0, R44, R12, 0x1, P4 ;  /* 0x0000000c2c007211 */ /* 0x001fc600020f0eff */
[----:B------:R-:W-:Y:S01]  /*1dae0*/  STL [R1+0x16bc], R2 ;  /* 0x0016bc0201007387 */ /* 0x000fe20000100800 */
[----:B------:R-:W-:-:S03]  /*1daf0*/  IMAD R49, R49, UR44, RZ ;  /* 0x0000002c31317c24 */ /* 0x000fc6000f8e02ff */
[----:B------:R-:W-:Y:S04]  /*1db00*/  STL [R1+0x16b4], R17 ;  /* 0x0016b41101007387 */ /* 0x000fe80000100800 */
[----:B------:R0:W-:Y:S01]  /*1db10*/  STL [R1+0x16a0], R0 ;  /* 0x0016a00001007387 */ /* 0x0001e20000100800 */
[----:B------:R-:W-:-:S03]  /*1db20*/  LEA.HI.X.SX32 R42, R45, R12, 0x1, P3 ;  /* 0x0000000c2d2a7211 */ /* 0x000fc600018f0eff */
[----:B------:R-:W-:Y:S01]  /*1db30*/  STL [R1+0x197c], R17 ;  /* 0x00197c1101007387 */ /* 0x000fe20000100800 */
[----:B0-----:R-:W-:-:S03]  /*1db40*/  IADD3 R0, P4, PT, R48, R13, RZ ;  /* 0x0000000d30007210 */ /* 0x001fc60007f9e0ff */
[----:B------:R-:W-:Y:S01]  /*1db50*/  STL [R1+0x199c], R45 ;  /* 0x00199c2d01007387 */ /* 0x000fe20000100800 */
[----:B------:R-:W-:-:S03]  /*1db60*/  IMAD R50, R50, UR45, RZ ;  /* 0x0000002d32327c24 */ /* 0x000fc6000f8e02ff */
[----:B------:R0:W-:Y:S01]  /*1db70*/  STL [R1+0x16c4], R0 ;  /* 0x0016c40001007387 */ /* 0x0001e20000100800 */
[----:B------:R-:W-:-:S03]  /*1db80*/  LEA.HI.X.SX32 R88, R46, R12, 0x1, P1 ;  /* 0x0000000c2e587211 */ /* 0x000fc600008f0eff */
[----:B------:R-:W-:Y:S01]  /*1db90*/  STL [R1+0x19b8], R46 ;  /* 0x0019b82e01007387 */ /* 0x000fe20000100800 */
[----:B0-----:R-:W-:Y:S01]  /*1dba0*/  IADD3 R0, P3, PT, R49, R13, RZ ;  /* 0x0000000d31007210 */ /* 0x001fe20007f7e0ff */
[----:B------:R-:W-:-:S04]  /*1dbb0*/  IMAD R51, R51, UR46, RZ ;  /* 0x0000002e33337c24 */ /* 0x000fc8000f8e02ff */
[----:B------:R0:W-:Y:S01]  /*1dbc0*/  STL [R1+0x16cc], R0 ;  /* 0x0016cc0001007387 */ /* 0x0001e20000100800 */
[----:B------:R-:W-:-:S03]  /*1dbd0*/  LEA.HI.X.SX32 R2, R47, R12, 0x1, P2 ;  /* 0x0000000c2f027211 */ /* 0x000fc600010f0eff */
[----:B------:R-:W-:Y:S01]  /*1dbe0*/  STL [R1+0x16a8], R42 ;  /* 0x0016a82a01007387 */ /* 0x000fe20000100800 */
[----:B0-----:R-:W-:-:S03]  /*1dbf0*/  IADD3 R0, P1, PT, R50, R13, RZ ;  /* 0x0000000d32007210 */ /* 0x001fc60007f3e0ff */
[----:B------:R-:W-:Y:S04]  /*1dc00*/  STL [R1+0x1980], R42 ;  /* 0x0019802a01007387 */ /* 0x000fe80000100800 */
[----:B------:R0:W-:Y:S04]  /*1dc10*/  STL [R1+0x16d4], R0 ;  /* 0x0016d40001007387 */ /* 0x0001e80000100800 */
[----:B------:R-:W-:Y:S04]  /*1dc20*/  STL [R1+0x19d8], R47 ;  /* 0x0019d82f01007387 */ /* 0x000fe80000100800 */
[----:B------:R-:W-:Y:S01]  /*1dc30*/  STL [R1+0x16b8], R2 ;  /* 0x0016b80201007387 */ /* 0x000fe20000100800 */
[----:B0-----:R-:W-:-:S03]  /*1dc40*/  IADD3 R0, P2, PT, R51, R13, RZ ;  /* 0x0000000d33007210 */ /* 0x001fc60007f5e0ff */
[----:B------:R-:W-:Y:S04]  /*1dc50*/  STL [R1+0x16b0], R88 ;  /* 0x0016b05801007387 */ /* 0x000fe80000100800 */
[----:B------:R-:W-:Y:S04]  /*1dc60*/  STL [R1+0x1984], R88 ;  /* 0x0019845801007387 */ /* 0x000fe80000100800 */
[----:B------:R0:W-:Y:S01]  /*1dc70*/  STL [R1+0x16dc], R0 ;  /* 0x0016dc0001007387 */ /* 0x0001e20000100800 */
[----:B------:R-:W-:-:S03]  /*1dc80*/  IMAD R52, R52, UR47, RZ ;  /* 0x0000002f34347c24 */ /* 0x000fc6000f8e02ff */
[----:B------:R-:W-:Y:S01]  /*1dc90*/  STL [R1+0x19f4], R48 ;  /* 0x0019f43001007387 */ /* 0x000fe20000100800 */
[----:B0-----:R-:W-:-:S05]  /*1dca0*/  LEA.HI.X.SX32 R0, R48, R12, 0x1, P4 ;  /* 0x0000000c30007211 */ /* 0x001fca00020f0eff */
[----:B------:R0:W-:Y:S01]  /*1dcb0*/  STL [R1+0x16c0], R0 ;  /* 0x0016c00001007387 */ /* 0x0001e20000100800 */
[----:B------:R-:W-:Y:S01]  /*1dcc0*/  IADD3 R42, P4, PT, R52, R13, RZ ;  /* 0x0000000d342a7210 */ /* 0x000fe20007f9e0ff */
[----:B------:R-:W-:Y:S02]  /*1dcd0*/  IMAD R53, R53, UR48, RZ ;  /* 0x0000003035357c24 */ /* 0x000fe4000f8e02ff */
[----:B------:R-:W-:Y:S01]  /*1dce0*/  STL [R1+0x1a0c], R49 ;  /* 0x001a0c3101007387 */ /* 0x000fe20000100800 */
[----:B0-----:R-:W-:-:S05]  /*1dcf0*/  LEA.HI.X.SX32 R0, R49, R12, 0x1, P3 ;  /* 0x0000000c31007211 */ /* 0x001fca00018f0eff */
[----:B------:R0:W-:Y:S01]  /*1dd00*/  STL [R1+0x16c8], R0 ;  /* 0x0016c80001007387 */ /* 0x0001e20000100800 */
[----:B------:R-:W-:-:S03]  /*1dd10*/  IADD3 R3, P3, PT, R53, R13, RZ ;  /* 0x0000000d35037210 */ /* 0x000fc60007f7e0ff */
[----:B------:R-:W-:Y:S01]  /*1dd20*/  STL [R1+0x19a0], R50 ;  /* 0x0019a03201007387 */ /* 0x000fe20000100800 */
[----:B0-----:R-:W-:-:S03]  /*1dd30*/  LEA.HI.X.SX32 R0, R50, R12, 0x1, P1 ;  /* 0x0000000c32007211 */ /* 0x001fc600008f0eff */
[----:B------:R-:W-:Y:S01]  /*1dd40*/  STL [R1+0x16e4], R42 ;  /* 0x0016e42a01007387 */ /* 0x000fe20000100800 */
[----:B------:R-:W-:-:S03]  /*1dd50*/  IMAD R55, R55, UR50, RZ ;  /* 0x0000003237377c24 */ /* 0x000fc6000f8e02ff */
[----:B------:R0:W-:Y:S01]  /*1dd60*/  STL [R1+0x16d0], R0 ;  /* 0x0016d00001007387 */ /* 0x0001e20000100800 */
[----:B------:R-:W-:-:S03]  /*1dd70*/  IMAD R54, R54, UR49, RZ ;  /* 0x0000003136367c24 */ /* 0x000fc6000f8e02ff */
[----:B------:R-:W-:Y:S01]  /*1dd80*/  STL [R1+0x19a4], R42 ;  /* 0x0019a42a01007387 */ /* 0x000fe20000100800 */
[----:B0-----:R-:W-:-:S03]  /*1dd90*/  LEA.HI.X.SX32 R0, R51, R12, 0x1, P2 ;  /* 0x0000000c33007211 */ /* 0x001fc600010f0eff */
[----:B------:R-:W-:Y:S01]  /*1dda0*/  STL [R1+0x19bc], R51 ;  /* 0x0019bc3301007387 */ /* 0x000fe20000100800 */
[----:B------:R-:W-:-:S03]  /*1ddb0*/  IMAD R56, R56, UR51, RZ ;  /* 0x0000003338387c24 */ /* 0x000fc6000f8e02ff */
[----:B------:R-:W-:Y:S04]  /*1ddc0*/  STL [R1+0x16ec], R3 ;  /* 0x0016ec0301007387 */ /* 0x000fe80000100800 */
[----:B------:R0:W-:Y:S01]  /*1ddd0*/  STL [R1+0x16d8], R0 ;  /* 0x0016d80001007387 */ /* 0x0001e20000100800 */
[----:B------:R-:W-:-:S03]  /*1dde0*/  IADD3 R15, P1, PT, R54, R13, RZ ;  /* 0x0000000d360f7210 */ /* 0x000fc60007f3e0ff */
[----:B------:R-:W-:Y:S01]  /*1ddf0*/  STL [R1+0x19c0], R3 ;  /* 0x0019c00301007387 */ /* 0x000fe20000100800 */
[----:B------:R-:W-:Y:S02]  /*1de00*/  LEA.HI.X.SX32 R88, R52, R12, 0x1, P4 ;  /* 0x0000000c34587211 */ /* 0x000fe400020f0eff */
[----:B0-----:R-:W-:Y:S01]  /*1de10*/  IADD3 R0, P2, PT, R55, R13, RZ ;  /* 0x0000000d37007210 */ /* 0x001fe20007f5e0ff */
[----:B------:R-:W-:Y:S01]  /*1de20*/  STL [R1+0x19dc], R52 ;  /* 0x0019dc3401007387 */ /* 0x000fe20000100800 */
[----:B------:R-:W-:-:S03]  /*1de30*/  IMAD R57, R57, UR52, RZ ;  /* 0x0000003439397c24 */ /* 0x000fc6000f8e02ff */
[----:B------:R0:W-:Y:S01]  /*1de40*/  STL [R1+0x16fc], R0 ;  /* 0x0016fc0001007387 */ /* 0x0001e20000100800 */
[----:B------:R-:W-:-:S03]  /*1de50*/  LEA.HI.X.SX32 R4, R53, R12, 0x1, P3 ;  /* 0x0000000c35047211 */ /* 0x000fc600018f0eff */
[----:B------:R-:W-:Y:S01]  /*1de60*/  STL [R1+0x16f4], R15 ;  /* 0x0016f40f01007387 */ /* 0x000fe20000100800 */
[----:B------:R-:W-:Y:S01]  /*1de70*/  IMAD R58, R58, UR53, RZ ;  /* 0x000000353a3a7c24 */ /* 0x000fe2000f8e02ff */
[-C--:B0-----:R-:W-:Y:S02]  /*1de80*/  IADD3 R0, P4, PT, R56, R13.reuse, RZ ;  /* 0x0000000d38007210 */ /* 0x081fe40007f9e0ff */
[----:B------:R-:W-:Y:S01]  /*1de90*/  STL [R1+0x19e0], R15 ;  /* 0x0019e00f01007387 */ /* 0x000fe20000100800 */
[----:B------:R-:W-:-:S03]  /*1dea0*/  IADD3 R52, P3, PT, R57, R13, RZ ;  /* 0x0000000d39347210 */ /* 0x000fc60007f7e0ff */
[----:B------:R-:W-:Y:S04]  /*1deb0*/  STL [R1+0x19f8], R53 ;  /* 0x0019f83501007387 */ /* 0x000fe80000100800 */
[----:B------:R0:W-:Y:S01]  /*1dec0*/  STL [R1+0x1704], R0 ;  /* 0x0017040001007387 */ /* 0x0001e20000100800 */
[----:B------:R-:W-:-:S03]  /*1ded0*/  LEA.HI.X.SX32 R16, R54, R12, 0x1, P1 ;  /* 0x0000000c36107211 */ /* 0x000fc600008f0eff */
[----:B------:R-:W-:Y:S01]  /*1dee0*/  STL [R1+0x16e0], R88 ;  /* 0x0016e05801007387 */ /* 0x000fe20000100800 */
[----:B------:R-:W-:-:S03]  /*1def0*/  IMAD R59, R59, UR54, RZ ;  /* 0x000000363b3b7c24 */ /* 0x000fc6000f8e02ff */
[----:B------:R-:W-:Y:S01]  /*1df00*/  STL [R1+0x1a10], R88 ;  /* 0x001a105801007387 */ /* 0x000fe20000100800 */
[----:B------:R-:W-:Y:S02]  /*1df10*/  IADD3 R51, P1, PT, R58, R13, RZ ;  /* 0x0000000d3a337210 */ /* 0x000fe40007f3e0ff */
[----:B0-----:R-:W-:Y:S01]  /*1df20*/  LEA.HI.X.SX32 R0, R55, R12, 0x1, P2 ;  /* 0x0000000c37007211 */ /* 0x001fe200010f0eff */
[----:B------:R-:W-:Y:S04]  /*1df30*/  STL [R1+0x1a14], R54 ;  /* 0x001a143601007387 */ /* 0x000fe80000100800 */
[----:B------:R-:W-:Y:S01]  /*1df40*/  STL [R1+0x16e8], R4 ;  /* 0x0016e80401007387 */ /* 0x000fe20000100800 */
[----:B------:R-:W-:-:S03]  /*1df50*/  IMAD R60, R60, UR55, RZ ;  /* 0x000000373c3c7c24 */ /* 0x000fc6000f8e02ff */
[----:B------:R-:W-:Y:S04]  /*1df60*/  STL [R1+0x1a18], R4 ;  /* 0x001a180401007387 */ /* 0x000fe80000100800 */
[----:B------:R-:W-:Y:S01]  /*1df70*/  STL [R1+0x170c], R52 ;  /* 0x00170c3401007387 */ /* 0x000fe20000100800 */
[----:B------:R-:W-:-:S03]  /*1df80*/  IADD3 R50, P2, PT, R59, R13, RZ ;  /* 0x0000000d3b327210 */ /* 0x000fc60007f5e0ff */
[----:B------:R-:W-:Y:S01]  /*1df90*/  STL [R1+0x1a4c], R52 ;  /* 0x001a4c3401007387 */ /* 0x000fe20000100800 */
[----:B------:R-:W-:-:S03]  /*1dfa0*/  IMAD R61, R61, UR56, RZ ;  /* 0x000000383d3d7c24 */ /* 0x000fc6000f8e02ff */
[----:B------:R-:W-:Y:S01]  /*1dfb0*/  STL [R1+0x1a50], R55 ;  /* 0x001a503701007387 */ /* 0x000fe20000100800 */
[----:B------:R-:W-:-:S03]  /*1dfc0*/  LEA.HI.X.SX32 R53, R56, R12, 0x1, P4 ;  /* 0x0000000c38357211 */ /* 0x000fc600020f0eff */
[----:B------:R0:W-:Y:S01]  /*1dfd0*/  STL [R1+0x16f8], R0 ;  /* 0x0016f80001007387 */ /* 0x0001e20000100800 */
[----:B--2---:R-:W-:-:S03]  /*1dfe0*/  IMAD R63, R63, UR58, RZ ;  /* 0x0000003a3f3f7c24 */ /* 0x004fc6000f8e02ff */
[----:B------:R-:W-:Y:S01]  /*1dff0*/  STL [R1+0x1714], R51 ;  /* 0x0017143301007387 */ /* 0x000fe20000100800 */
[----:B------:R-:W-:-:S03]  /*1e000*/  IADD3 R44, P4, PT, R60, R13, RZ ;  /* 0x0000000d3c2c7210 */ /* 0x000fc60007f9e0ff */
[----:B------:R-:W-:Y:S01]  /*1e010*/  STL [R1+0x1a54], R51 ;  /* 0x001a543301007387 */ /* 0x000fe20000100800 */
[----:B------:R-:W-:Y:S01]  /*1e020*/  IMAD R62, R62, UR57, RZ ;  /* 0x000000393e3e7c24 */ /* 0x000fe2000f8e02ff */
[-C--:B------:R-:W-:Y:S02]  /*1e030*/  LEA.HI.X.SX32 R15, R57, R12.reuse, 0x1, P3 ;  /* 0x0000000c390f7211 */ /* 0x080fe400018f0eff */
[----:B------:R-:W-:Y:S01]  /*1e040*/  STL [R1+0x16f0], R16 ;  /* 0x0016f01001007387 */ /* 0x000fe20000100800 */
[----:B------:R-:W-:-:S03]  /*1e050*/  LEA.HI.X.SX32 R3, R58, R12, 0x1, P1 ;  /* 0x0000000c3a037211 */ /* 0x000fc600008f0eff */
[----:B------:R-:W-:Y:S01]  /*1e060*/  STL [R1+0x1a58], R16 ;  /* 0x001a581001007387 */ /* 0x000fe20000100800 */
[----:B----4-:R-:W-:Y:S01]  /*1e070*/  IMAD R64, R64, UR59, RZ ;  /* 0x0000003b40407c24 */ /* 0x010fe2000f8e02ff */
[----:B------:R-:W-:Y:S02]  /*1e080*/  IADD3 R34, P3, PT, R61, R13, RZ ;  /* 0x0000000d3d227210 */ /* 0x000fe40007f7e0ff */
[----:B------:R-:W-:Y:S01]  /*1e090*/  STL [R1+0x1a5c], R56 ;  /* 0x001a5c3801007387 */ /* 0x000fe20000100800 */
[----:B------:R-:W-:-:S03]  /*1e0a0*/  LEA.HI.X.SX32 R42, R59, R12, 0x1, P2 ;  /* 0x0000000c3b2a7211 */ /* 0x000fc600010f0eff */
[----:B------:R-:W-:Y:S01]  /*1e0b0*/  STL [R1+0x171c], R50 ;  /* 0x00171c3201007387 */ /* 0x000fe20000100800 */
[----:B------:R-:W-:Y:S01]  /*1e0c0*/  IMAD R65, R65, UR60, RZ ;  /* 0x0000003c41417c24 */ /* 0x000fe2000f8e02ff */
[-C--:B0-----:R-:W-:Y:S02]  /*1e0d0*/  IADD3 R0, P2, PT, R63, R13.reuse, RZ ;  /* 0x0000000d3f007210 */ /* 0x081fe40007f5e0ff */
[----:B------:R-:W-:Y:S01]  /*1e0e0*/  STL [R1+0x1a60], R50 ;  /* 0x001a603201007387 */ /* 0x000fe20000100800 */
[----:B---3--:R-:W-:Y:S01]  /*1e0f0*/  IMAD R66, R66, UR61, RZ ;  /* 0x0000003d42427c24 */ /* 0x008fe2000f8e02ff */
[----:B------:R-:W-:Y:S02]  /*1e100*/  IADD3 R9, P1, PT, R62, R13, RZ ;  /* 0x0000000d3e097210 */ /* 0x000fe40007f3e0ff */
[----:B------:R-:W-:Y:S01]  /*1e110*/  STL [R1+0x1700], R53 ;  /* 0x0017003501007387 */ /* 0x000fe20000100800 */
[----:B------:R-:W-:-:S03]  /*1e120*/  LEA.HI.X.SX32 R17, R60, R12, 0x1, P4 ;  /* 0x0000000c3c117211 */ /* 0x000fc600020f0eff */
[----:B------:R-:W-:Y:S01]  /*1e130*/  STL [R1+0x1724], R44 ;  /* 0x0017242c01007387 */ /* 0x000fe20000100800 */
[----:B------:R-:W-:-:S03]  /*1e140*/  IADD3 R40, P4, PT, R64, R13, RZ ;  /* 0x0000000d40287210 */ /* 0x000fc60007f9e0ff */
[----:B------:R-:W-:Y:S01]  /*1e150*/  STL [R1+0x1708], R15 ;  /* 0x0017080f01007387 */ /* 0x000fe20000100800 */
[----:B------:R-:W-:Y:S01]  /*1e160*/  IMAD R67, R67, UR62, RZ ;  /* 0x0000003e43437c24 */ /* 0x000fe2000f8e02ff */
[----:B------:R-:W-:Y:S02]  /*1e170*/  LEA.HI.X.SX32 R35, R61, R12, 0x1, P3 ;  /* 0x0000000c3d237211 */ /* 0x000fe400018f0eff */
[----:B------:R-:W-:Y:S01]  /*1e180*/  STL [R1+0x1710], R3 ;  /* 0x0017100301007387 */ /* 0x000fe20000100800 */
[----:B------:R-:W-:-:S03]  /*1e190*/  IADD3 R23, P3, PT, R65, R13, RZ ;  /* 0x0000000d41177210 */ /* 0x000fc60007f7e0ff */
[----:B------:R-:W-:Y:S01]  /*1e1a0*/  STL [R1+0x172c], R34 ;  /* 0x00172c2201007387 */ /* 0x000fe20000100800 */
[----:B------:R-:W-:Y:S01]  /*1e1b0*/  LEA.HI.X.SX32 R10, R62, R12, 0x1, P1 ;  /* 0x0000000c3e0a7211 */ /* 0x000fe200008f0eff */
[----:B------:R-:W-:Y:S02]  /*1e1c0*/  IMAD R68, R68, UR63, RZ ;  /* 0x0000003f44447c24 */ /* 0x000fe4000f8e02ff */
[----:B------:R-:W-:Y:S01]  /*1e1d0*/  STL [R1+0x1718], R42 ;  /* 0x0017182a01007387 */ /* 0x000fe20000100800 */
[----:B------:R-:W-:-:S03]  /*1e1e0*/  IADD3 R38, P1, PT, R66, R13, RZ ;  /* 0x0000000d42267210 */ /* 0x000fc60007f3e0ff */
[----:B------:R0:W-:Y:S01]  /*1e1f0*/  STL [R1+0x173c], R0 ;  /* 0x00173c0001007387 */ /* 0x0001e20000100800 */
[----:B------:R-:W-:-:S03]  /*1e200*/  IMAD R69, R69, UR64, RZ ;  /* 0x0000004045457c24 */ /* 0x000fc6000f8e02ff */
[----:B------:R-:W-:Y:S01]  /*1e210*/  STL [R1+0x1734], R9 ;  /* 0x0017340901007387 */ /* 0x000fe20000100800 */
[----:B------:R-:W-:-:S03]  /*1e220*/  LEA.HI.X.SX32 R48, R64, R12, 0x1, P4 ;  /* 0x0000000c40307211 */ /* 0x000fc600020f0eff */
[----:B------:R-:W-:Y:S01]  /*1e230*/  STL [R1+0x1720], R17 ;  /* 0x0017201101007387 */ /* 0x000fe20000100800 */
[----:B0-----:R-:W-:-:S03]  /*1e240*/  LEA.HI.X.SX32 R0, R63, R12, 0x1, P2 ;  /* 0x0000000c3f007211 */ /* 0x001fc600010f0eff */
[----:B------:R-:W-:Y:S01]  /*1e250*/  STL [R1+0x1744], R40 ;  /* 0x0017442801007387 */ /* 0x000fe20000100800 */
[-C--:B------:R-:W-:Y:S01]  /*1e260*/  IADD3 R21, P2, PT, R67, R13.reuse, RZ ;  /* 0x0000000d43157210 */ /* 0x080fe20007f5e0ff */
[----:B------:R-:W-:Y:S02]  /*1e270*/  IMAD R71, R71, UR66, RZ ;  /* 0x0000004247477c24 */ /* 0x000fe4000f8e02ff */
[----:B------:R-:W-:Y:S01]  /*1e280*/  STL [R1+0x1728], R35 ;  /* 0x0017282301007387 */ /* 0x000fe20000100800 */
[----:B------:R-:W-:Y:S01]  /*1e290*/  IADD3 R28, P4, PT, R68, R13, RZ ;  /* 0x0000000d441c7210 */ /* 0x000fe20007f9e0ff */
[----:B------:R-:W-:Y:S02]  /*1e2a0*/  IMAD R70, R70, UR65, RZ ;  /* 0x0000004146467c24 */ /* 0x000fe4000f8e02ff */
[----:B------:R-:W-:Y:S01]  /*1e2b0*/  STL [R1+0x174c], R23 ;  /* 0x00174c1701007387 */ /* 0x000fe20000100800 */
[----:B------:R-:W-:-:S03]  /*1e2c0*/  LEA.HI.X.SX32 R47, R65, R12, 0x1, P3 ;  /* 0x0000000c412f7211 */ /* 0x000fc600018f0eff */
[----:B------:R-:W-:Y:S01]  /*1e2d0*/  STL [R1+0x1754], R38 ;  /* 0x0017542601007387 */ /* 0x000fe20000100800 */
[----:B------:R-:W-:Y:S01]  /*1e2e0*/  LEA.HI.X.SX32 R46, R66, R12, 0x1, P1 ;  /* 0x0000000c422e7211 */ /* 0x000fe200008f0eff */
[----:B------:R-:W-:Y:S02]  /*1e2f0*/  IMAD R72, R72, UR67, RZ ;  /* 0x0000004348487c24 */ /* 0x000fe4000f8e02ff */
[----:B------:R0:W-:Y:S01]  /*1e300*/  STL [R1+0x1738], R0 ;  /* 0x0017380001007387 */ /* 0x0001e20000100800 */
[----:B------:R-:W-:-:S03]  /*1e310*/  IADD3 R26, P3, PT, R69, R13, RZ ;  /* 0x0000000d451a7210 */ /* 0x000fc60007f7e0ff */
[----:B------:R-:W-:Y:S01]  /*1e320*/  STL [R1+0x1730], R10 ;  /* 0x0017300a01007387 */ /* 0x000fe20000100800 */
[-C--:B------:R-:W-:Y:S01]  /*1e330*/  LEA.HI.X.SX32 R45, R67, R12.reuse, 0x1, P2 ;  /* 0x0000000c432d7211 */ /* 0x080fe200010f0eff */
[----:B------:R-:W-:Y:S02]  /*1e340*/  IMAD R73, R73, UR68, RZ ;  /* 0x0000004449497c24 */ /* 0x000fe4000f8e02ff */
[----:B------:R-:W-:Y:S01]  /*1e350*/  STL [R1+0x175c], R21 ;  /* 0x00175c1501007387 */ /* 0x000fe20000100800 */
[-C--:B------:R-:W-:Y:S02]  /*1e360*/  IADD3 R7, P1, PT, R70, R13.reuse, RZ ;  /* 0x0000000d46077210 */ /* 0x080fe40007f3e0ff */
[----:B0-----:R-:W-:Y:S01]  /*1e370*/  IADD3 R0, P2, PT, R71, R13, RZ ;  /* 0x0000000d47007210 */ /* 0x001fe20007f5e0ff */
[----:B------:R-:W-:Y:S01]  /*1e380*/  STL [R1+0x1740], R48 ;  /* 0x0017403001007387 */ /* 0x000fe20000100800 */
[----:B------:R-:W-:-:S03]  /*1e390*/  LEA.HI.X.SX32 R20, R68, R12, 0x1, P4 ;  /* 0x0000000c44147211 */ /* 0x000fc600020f0eff */
[----:B------:R-:W-:Y:S01]  /*1e3a0*/  STL [R1+0x1764], R28 ;  /* 0x0017641c01007387 */ /* 0x000fe20000100800 */
[----:B------:R-:W-:-:S03]  /*1e3b0*/  IADD3 R32, P4, PT, R72, R13, RZ ;  /* 0x0000000d48207210 */ /* 0x000fc60007f9e0ff */
[----:B------:R-:W-:Y:S01]  /*1e3c0*/  STL [R1+0x1748], R47 ;  /* 0x0017482f01007387 */ /* 0x000fe20000100800 */
[----:B------:R-:W-:-:S03]  /*1e3d0*/  LEA.HI.X.SX32 R2, R69, R12, 0x1, P3 ;  /* 0x0000000c45027211 */ /* 0x000fc600018f0eff */
[----:B------:R-:W-:Y:S01]  /*1e3e0*/  STL [R1+0x1750], R46 ;  /* 0x0017502e01007387 */ /* 0x000fe20000100800 */
[----:B------:R-:W-:-:S03]  /*1e3f0*/  IADD3 R31, P3, PT, R73, R13, RZ ;  /* 0x0000000d491f7210 */ /* 0x000fc60007f7e0ff */
[----:B------:R-:W-:Y:S04]  /*1e400*/  STL [R1+0x176c], R26 ;  /* 0x00176c1a01007387 */ /* 0x000fe80000100800 */
[----:B------:R-:W-:Y:S04]  /*1e410*/  STL [R1+0x1758], R45 ;  /* 0x0017582d01007387 */ /* 0x000fe80000100800 */
[----:B------:R0:W-:Y:S04]  /*1e420*/  STL [R1+0x177c], R0 ;  /* 0x00177c0001007387 */ /* 0x0001e80000100800 */
[----:B------:R-:W-:Y:S04]  /*1e430*/  STL [R1+0x1774], R7 ;  /* 0x0017740701007387 */ /* 0x000fe80000100800 */
[----:B------:R-:W-:Y:S01]  /*1e440*/  STL [R1+0x1760], R20 ;  /* 0x0017601401007387 */ /* 0x000fe20000100800 */
[----:B0-----:R-:W-:-:S03]  /*1e450*/  LEA.HI.X.SX32 R0, R71, R12, 0x1, P2 ;  /* 0x0000000c47007211 */ /* 0x001fc600010f0eff */
[----:B------:R-:W-:Y:S04]  /*1e460*/  STL [R1+0x1784], R32 ;  /* 0x0017842001007387 */ /* 0x000fe80000100800 */
[----:B------:R-:W-:Y:S04]  /*1e470*/  STL [R1+0x1768], R2 ;  /* 0x0017680201007387 */ /* 0x000fe80000100800 */
[----:B------:R-:W-:Y:S04]  /*1e480*/  STL [R1+0x178c], R31 ;  /* 0x00178c1f01007387 */ /* 0x000fe80000100800 */
[----:B------:R-:W2:Y:S04]  /*1e490*/  LDL.LU R90, [R1+0x504] ;  /* 0x00050400015a7983 */ /* 0x000ea80000300800 */
[----:B------:R-:W3:Y:S04]  /*1e4a0*/  LDL.LU R91, [R1+0x500] ;  /* 0x00050000015b7983 */ /* 0x000ee80000300800 */
[----:B------:R0:W-:Y:S04]  /*1e4b0*/  STL [R1+0x1778], R0 ;  /* 0x0017780001007387 */ /* 0x0001e80000100800 */
        /* <DEDUP_REMOVED lines=10> */
[----:B------:R-:W4:Y:S01]  /*1e560*/  LDL.LU R89, [R1+0x3f0] ;  /* 0x0003f00001597983 */ /* 0x000f220000300800 */
[----:B------:R-:W-:-:S02]  /*1e570*/  IMAD R74, R74, UR69, RZ ;  /* 0x000000454a4a7c24 */ /* 0x000fc4000f8e02ff */
[----:B------:R-:W-:Y:S01]  /*1e580*/  IMAD R75, R75, UR70, RZ ;  /* 0x000000464b4b7c24 */ /* 0x000fe2000f8e02ff */
[-C--:B------:R-:W-:Y:S01]  /*1e590*/  LEA.HI.X.SX32 R8, R70, R12.reuse, 0x1, P1 ;  /* 0x0000000c46087211 */ /* 0x080fe200008f0eff */
[----:B------:R-:W-:Y:S01]  /*1e5a0*/  IMAD R76, R76, UR71, RZ ;  /* 0x000000474c4c7c24 */ /* 0x000fe2000f8e02ff */
[-C--:B------:R-:W-:Y:S01]  /*1e5b0*/  IADD3 R30, P1, PT, R74, R13.reuse, RZ ;  /* 0x0000000d4a1e7210 */ /* 0x080fe20007f3e0ff */
[----:B------:R-:W-:Y:S01]  /*1e5c0*/  IMAD R77, R77, UR72, RZ ;  /* 0x000000484d4d7c24 */ /* 0x000fe2000f8e02ff */
[-C--:B------:R-:W-:Y:S01]  /*1e5d0*/  IADD3 R29, P6, PT, R75, R13.reuse, RZ ;  /* 0x0000000d4b1d7210 */ /* 0x080fe20007fde0ff */
[----:B------:R-:W-:Y:S01]  /*1e5e0*/  IMAD R79, R79, UR74, RZ ;  /* 0x0000004a4f4f7c24 */ /* 0x000fe2000f8e02ff */
[-C--:B------:R-:W-:Y:S01]  /*1e5f0*/  LEA.HI.X.SX32 R24, R72, R12.reuse, 0x1, P4 ;  /* 0x0000000c48187211 */ /* 0x080fe200020f0eff */
[----:B------:R-:W-:Y:S01]  /*1e600*/  STL [R1+0x1794], R30 ;  /* 0x0017941e01007387 */ /* 0x000fe20000100800 */
[-C--:B------:R-:W-:Y:S02]  /*1e610*/  IADD3 R36, P2, PT, R76, R13.reuse, RZ ;  /* 0x0000000d4c247210 */ /* 0x080fe40007f5e0ff */
[-C--:B------:R-:W-:Y:S01]  /*1e620*/  LEA.HI.X.SX32 R39, R73, R12.reuse, 0x1, P3 ;  /* 0x0000000c49277211 */ /* 0x080fe200018f0eff */
[----:B------:R-:W-:Y:S01]  /*1e630*/  STL [R1+0x1770], R8 ;  /* 0x0017700801007387 */ /* 0x000fe20000100800 */
[-C--:B------:R-:W-:Y:S01]  /*1e640*/  LEA.HI.X.SX32 R22, R74, R12.reuse, 0x1, P1 ;  /* 0x0000000c4a167211 */ /* 0x080fe200008f0eff */
[----:B------:R-:W-:Y:S01]  /*1e650*/  IMAD R78, R78, UR73, RZ ;  /* 0x000000494e4e7c24 */ /* 0x000fe2000f8e02ff */
[----:B------:R-:W-:Y:S01]  /*1e660*/  LEA.HI.X.SX32 R37, R75, R12, 0x1, P6 ;  /* 0x0000000c4b257211 */ /* 0x000fe200030f0eff */
[----:B------:R-:W-:Y:S01]  /*1e670*/  STL [R1+0x179c], R29 ;  /* 0x00179c1d01007387 */ /* 0x000fe20000100800 */
[----:B------:R-:W-:-:S02]  /*1e680*/  IADD3 R27, P1, PT, R77, R13, RZ ;  /* 0x0000000d4d1b7210 */ /* 0x000fc40007f3e0ff */
[-C--:B0-----:R-:W-:Y:S01]  /*1e690*/  IADD3 R0, P4, PT, R79, R13.reuse, RZ ;  /* 0x0000000d4f007210 */ /* 0x081fe20007f9e0ff */
[----:B------:R-:W-:Y:S04]  /*1e6a0*/  STL [R1+0x1780], R24 ;  /* 0x0017801801007387 */ /* 0x000fe80000100800 */
[----:B------:R-:W-:Y:S01]  /*1e6b0*/  STL [R1+0x17a0], R36 ;  /* 0x0017a02401007387 */ /* 0x000fe20000100800 */
[----:B------:R-:W-:-:S03]  /*1e6c0*/  IADD3 R5, P3, PT, R78, R13, RZ ;  /* 0x0000000d4e057210 */ /* 0x000fc60007f7e0ff */
[----:B------:R-:W-:Y:S01]  /*1e6d0*/  STL [R1+0x1788], R39 ;  /* 0x0017882701007387 */ /* 0x000fe20000100800 */
[----:B------:R-:W-:-:S03]  /*1e6e0*/  LEA.HI.X.SX32 R43, R76, R12, 0x1, P2 ;  /* 0x0000000c4c2b7211 */ /* 0x000fc600010f0eff */
[----:B------:R-:W-:Y:S04]  /*1e6f0*/  STL [R1+0x1790], R22 ;  /* 0x0017901601007387 */ /* 0x000fe80000100800 */
[----:B------:R-:W-:Y:S01]  /*1e700*/  STL [R1+0x1798], R37 ;  /* 0x0017982501007387 */ /* 0x000fe20000100800 */
[----:B------:R-:W-:-:S03]  /*1e710*/  LEA.HI.X.SX32 R4, R79, R12, 0x1, P4 ;  /* 0x0000000c4f047211 */ /* 0x000fc600020f0eff */
[----:B------:R-:W-:Y:S01]  /*1e720*/  STL [R1+0x17a4], R27 ;  /* 0x0017a41b01007387 */ /* 0x000fe20000100800 */
[----:B------:R-:W-:-:S03]  /*1e730*/  LEA.HI.X.SX32 R6, R78, R12, 0x1, P3 ;  /* 0x0000000c4e067211 */ /* 0x000fc600018f0eff */
[----:B------:R0:W-:Y:S04]  /*1e740*/  STL [R1+0x808], R0 ;  /* 0x0008080001007387 */ /* 0x0001e80000100800 */
[----:B------:R-:W-:Y:S01]  /*1e750*/  STL [R1+0x17a8], R5 ;  /* 0x0017a80501007387 */ /* 0x000fe20000100800 */
[----:B0-----:R-:W-:-:S03]  /*1e760*/  LEA.HI.X.SX32 R0, R77, R12, 0x1, P1 ;  /* 0x0000000c4d007211 */ /* 0x001fc600008f0eff */
[----:B------:R-:W-:Y:S04]  /*1e770*/  STL [R1+0x7f8], R43 ;  /* 0x0007f82b01007387 */ /* 0x000fe80000100800 */
[----:B------:R-:W-:Y:S04]  /*1e780*/  STL [R1+0x800], R0 ;  /* 0x0008000001007387 */ /* 0x000fe80000100800 */
[----:B------:R-:W-:Y:S04]  /*1e790*/  STL [R1+0x7fc], R4 ;  /* 0x0007fc0401007387 */ /* 0x000fe80000100800 */
[----:B------:R-:W-:Y:S04]  /*1e7a0*/  STL [R1+0x804], R6 ;  /* 0x0008040601007387 */ /* 0x000fe80000100800 */
[----:B------:R-:W4:Y:S04]  /*1e7b0*/  LDL.LU R50, [R1+0x3ec] ;  /* 0x0003ec0001327983 */ /* 0x000f280000300800 */
[----:B------:R-:W4:Y:S04]  /*1e7c0*/  LDL.LU R56, [R1+0x3e8] ;  /* 0x0003e80001387983 */ /* 0x000f280000300800 */
[----:B------:R-:W4:Y:S04]  /*1e7d0*/  LDL.LU R16, [R1+0x3d4] ;  /* 0x0003d40001107983 */ /* 0x000f280000300800 */
[----:B------:R-:W4:Y:S04]  /*1e7e0*/  LDL.LU R51, [R1+0x380] ;  /* 0x0003800001337983 */ /* 0x000f280000300800 */
[----:B------:R-:W4:Y:S04]  /*1e7f0*/  LDL.LU R55, [R1+0x37c] ;  /* 0x00037c0001377983 */ /* 0x000f280000300800 */
[----:B------:R-:W4:Y:S04]  /*1e800*/  LDL.LU R52, [R1+0x378] ;  /* 0x0003780001347983 */ /* 0x000f280000300800 */
[----:B--2---:R0:W-:Y:S04]  /*1e810*/  STS.U8 [R11+UR4+0x980], R90 ;  /* 0x0009805a0b007988 */ /* 0x0041e80008000004 */
[----:B---3--:R1:W-:Y:S04]  /*1e820*/  STS.U8 [R11+UR4+0x4980], R91 ;  /* 0x0049805b0b007988 */ /* 0x0083e80008000004 */
[----:B0-----:R-:W2:Y:S04]  /*1e830*/  LDL.LU R90, [R1+0x364] ;  /* 0x00036400015a7983 */ /* 0x001ea80000300800 */
[----:B----4-:R0:W-:Y:S04]  /*1e840*/  STS.U8 [R11+UR4+0x8980], R92 ;  /* 0x0089805c0b007988 */ /* 0x0101e80008000004 */
[----:B-1----:R-:W3:Y:S04]  /*1e850*/  LDL.LU R91, [R1+0x300] ;  /* 0x00030000015b7983 */ /* 0x002ee80000300800 */
        /* <DEDUP_REMOVED lines=20> */
[----:B0-----:R-:W4:Y:S04]  /*1e9a0*/  LDL.LU R82, [R1+0x1f8] ;  /* 0x0001f80001527983 */ /* 0x001f280000300800 */
        /* <DEDUP_REMOVED lines=12> */
[----:B------:R0:W-:Y:S04]  /*1ea70*/  STS.U8 [R11+UR4+0x5580], R50 ;  /* 0x005580320b007988 */ /* 0x0001e80008000004 */
[----:B------:R1:W-:Y:S04]  /*1ea80*/  STS.U8 [R11+UR4+0x9580], R56 ;  /* 0x009580380b007988 */ /* 0x0003e80008000004 */
[----:B------:R1:W-:Y:S04]  /*1ea90*/  STS.U8 [R11+UR4+0xd580], R16 ;  /* 0x00d580100b007988 */ /* 0x0003e80008000004 */
[----:B0-----:R-:W4:Y:S04]  /*1eaa0*/  LDL.LU R50, [R1+0x1a60] ;  /* 0x001a600001327983 */ /* 0x001f280000300800 */
[----:B-1----:R-:W4:Y:S04]  /*1eab0*/  LDL.LU R56, [R1+0x1a5c] ;  /* 0x001a5c0001387983 */ /* 0x002f280000300800 */
[----:B------:R-:W4:Y:S04]  /*1eac0*/  LDL.LU R16, [R1+0x1a58] ;  /* 0x001a580001107983 */ /* 0x000f280000300800 */
[----:B------:R0:W-:Y:S04]  /*1ead0*/  STS.U8 [R11+UR4+0x1980], R51 ;  /* 0x001980330b007988 */ /* 0x0001e80008000004 */
[----:B------:R1:W-:Y:S04]  /*1eae0*/  STS.U8 [R11+UR4+0x5980], R55 ;  /* 0x005980370b007988 */ /* 0x0003e80008000004 */
[----:B------:R1:W-:Y:S04]  /*1eaf0*/  STS.U8 [R11+UR4+0x9980], R52 ;  /* 0x009980340b007988 */ /* 0x0003e80008000004 */
[----:B0-----:R-:W4:Y:S04]  /*1eb00*/  LDL.LU R51, [R1+0x1a54] ;  /* 0x001a540001337983 */ /* 0x001f280000300800 */
[----:B-1----:R-:W4:Y:S04]  /*1eb10*/  LDL.LU R55, [R1+0x1a50] ;  /* 0x001a500001377983 */ /* 0x002f280000300800 */
        /* <DEDUP_REMOVED lines=19> */
[----:B------:R0:W-:Y:S04]  /*1ec50*/  STS.U8 [R11+UR4+0x2580], R86 ;  /* 0x002580560b007988 */ /* 0x0001e80008000004 */
[----:B------:R1:W-:Y:S04]  /*1ec60*/  STS.U8 [R11+UR4+0x6580], R87 ;  /* 0x006580570b007988 */ /* 0x0003e80008000004 */
[----:B0-----:R-:W4:Y:S04]  /*1ec70*/  LDL.LU R86, [R1+0x1a24] ;  /* 0x001a240001567983 */ /* 0x001f280000300800 */
[----:B-1----:R-:W4:Y:S04]  /*1ec80*/  LDL.LU R87, [R1+0x1a20] ;  /* 0x001a200001577983 */ /* 0x002f280000300800 */
[----:B------:R0:W-:Y:S04]  /*1ec90*/  STS.U8 [R11+UR4+0xa580], R89 ;  /* 0x00a580590b007988 */ /* 0x0001e80008000004 */
[----:B0-----:R-:W4:Y:S04]  /*1eca0*/  LDL.LU R89, [R1+0x1a1c] ;  /* 0x001a1c0001597983 */ /* 0x001f280000300800 */
[----:B------:R0:W-:Y:S04]  /*1ecb0*/  STS.U8 [R11+UR4+0xed80], R25 ;  /* 0x00ed80190b007988 */ /* 0x0001e80008000004 */
[----:B------:R1:W-:Y:S04]  /*1ecc0*/  STS.U8 [R11+UR4+0x3180], R33 ;  /* 0x003180210b007988 */ /* 0x0003e80008000004 */
[----:B0-----:R-:W4:Y:S04]  /*1ecd0*/  LDL.LU R25, [R1+0x580] ;  /* 0x0005800001197983 */ /* 0x001f280000300800 */
[----:B-1----:R-:W4:Y:S04]  /*1ece0*/  LDL.LU R33, [R1+0x57c] ;  /* 0x00057c0001217983 */ /* 0x002f280000300800 */
[----:B------:R0:W-:Y:S04]  /*1ecf0*/  STS.U8 [R11+UR4+0x7180], R19 ;  /* 0x007180130b007988 */ /* 0x0001e80008000004 */
[----:B------:R1:W-:Y:S04]  /*1ed00*/  STS.U8 [R11+UR4+0xb180], R18 ;  /* 0x00b180120b007988 */ /* 0x0003e80008000004 */
[----:B0-----:R-:W4:Y:S04]  /*1ed10*/  LDL.LU R19, [R1+0x578] ;  /* 0x0005780001137983 */ /* 0x001f280000300800 */
[----:B-1----:R-:W4:Y:S04]  /*1ed20*/  LDL.LU R18, [R1+0x574] ;  /* 0x0005740001127983 */ /* 0x002f280000300800 */
[----:B------:R0:W-:Y:S04]  /*1ed30*/  STS.U8 [R11+UR4+0x2d80], R88 ;  /* 0x002d80580b007988 */ /* 0x0001e80008000004 */
[----:B------:R1:W-:Y:S04]  /*1ed40*/  STS.U8 [R11+UR4+0x6d80], R49 ;  /* 0x006d80310b007988 */ /* 0x0003e80008000004 */
[----:B------:R1:W-:Y:S04]  /*1ed50*/  STS.U8 [R11+UR4+0x6980], R13 ;  /* 0x0069800d0b007988 */ /* 0x0003e80008000004 */
[----:B0-----:R-:W4:Y:S04]  /*1ed60*/  LDL.LU R88, [R1+0x544] ;  /* 0x0005440001587983 */ /* 0x001f280000300800 */
[----:B-1----:R-:W4:Y:S04]  /*1ed70*/  LDL.LU R49, [R1+0x540] ;  /* 0x0005400001317983 */ /* 0x002f280000300800 */
[----:B------:R0:W-:Y:S04]  /*1ed80*/  STS.U8 [R11+UR4+0xf180], R14 ;  /* 0x00f1800e0b007988 */ /* 0x0001e80008000004 */
[----:B------:R-:W4:Y:S04]  /*1ed90*/  LDL.LU R13, [R1+0x47c] ;  /* 0x00047c00010d7983 */ /* 0x000f280000300800 */
[----:B0-----:R-:W4:Y:S04]  /*1eda0*/  LDL.LU R14, [R1+0x474] ;  /* 0x00047400010e7983 */ /* 0x001f280000300800 */
[----:B------:R0:W-:Y:S02]  /*1edb0*/  STS.U8 [R11+UR4+0xe580], R82 ;  /* 0x00e580520b007988 */ /* 0x0001e40008000004 */
[----:B0-----:R-:W0:Y:S02]  /*1edc0*/  S2R R82, SR_TID.X ;  /* 0x0000000000527919 */ /* 0x001e240000002100 */
[----:B------:R1:W-:Y:S04]  /*1edd0*/  STS.U8 [R11+UR4+0xad80], R41 ;  /* 0x00ad80290b007988 */ /* 0x0003e80008000004 */
[----:B------:R0:W-:Y:S04]  /*1ede0*/  STS.U8 [R11+UR4+0x2980], R12 ;  /* 0x0029800c0b007988 */ /* 0x0001e80008000004 */
[----:B-1----:R-:W4:Y:S04]  /*1edf0*/  LDL.LU R41, [R1+0x420] ;  /* 0x0004200001297983 */ /* 0x002f280000300800 */
[----:B------:R-:W-:Y:S04]  /*1ee00*/  STS.U8 [R11+UR4+0xa980], R4 ;  /* 0x00a980040b007988 */ /* 0x000fe80008000004 */
[----:B------:R-:W-:Y:S01]  /*1ee10*/  STS.U8 [R11+UR4+0xe980], R54 ;  /* 0x00e980360b007988 */ /* 0x000fe20008000004 */
[----:B0-----:R-:W-:-:S04]  /*1ee20*/  LOP3.LUT R82, R82, 0x7f, RZ, 0xc0, !PT ;  /* 0x0000007f52527812 */ /* 0x001fc800078ec0ff */
[----:B------:R-:W-:Y:S01]  /*1ee30*/  LOP3.LUT R12, R82, 0x40, RZ, 0x3c, !PT ;  /* 0x00000040520c7812 */ /* 0x000fe200078e3cff */
[----:B--2---:R-:W-:Y:S04]  /*1ee40*/  STS.U8 [R11+UR4+0xfd80], R90 ;  /* 0x00fd805a0b007988 */ /* 0x004fe80008000004 */
[----:B---3--:R-:W-:Y:S04]  /*1ee50*/  STS.U8 [R11+UR4+0xbd80], R91 ;  /* 0x00bd805b0b007988 */ /* 0x008fe80008000004 */
[----:B----4-:R-:W-:Y:S04]  /*1ee60*/  STS.U8 [R11+UR4+0x7d80], R92 ;  /* 0x007d805c0b007988 */ /* 0x010fe80008000004 */
[----:B------:R-:W-:Y:S04]  /*1ee70*/  STS.U8 [R11+UR4+0x3d80], R93 ;  /* 0x003d805d0b007988 */ /* 0x000fe80008000004 */
[----:B------:R-:W-:Y:S04]  /*1ee80*/  STS.U8 [R11+UR4+0xf980], R80 ;  /* 0x00f980500b007988 */ /* 0x000fe80008000004 */
[----:B------:R-:W-:Y:S04]  /*1ee90*/  STS.U8 [R11+UR4+0xb980], R81 ;  /* 0x00b980510b007988 */ /* 0x000fe80008000004 */
[----:B------:R-:W-:Y:S04]  /*1eea0*/  STS.U8 [R11+UR4+0x7980], R83 ;  /* 0x007980530b007988 */ /* 0x000fe80008000004 */
[----:B------:R-:W-:Y:S04]  /*1eeb0*/  STS.U8 [R11+UR4+0x3980], R84 ;  /* 0x003980540b007988 */ /* 0x000fe80008000004 */
[----:B------:R0:W-:Y:S04]  /*1eec0*/  STS.U8 [R11+UR4+0xf580], R85 ;  /* 0x00f580550b007988 */ /* 0x0001e80008000004 */
[----:B0-----:R-:W2:Y:S04]  /*1eed0*/  LDL.LU R85, [R1+0x424] ;  /* 0x0004240001557983 */ /* 0x001ea80000300800 */
[----:B------:R-:W3:Y:S04]  /*1eee0*/  LDL.LU R84, [R1+0x480] ;  /* 0x0004800001547983 */ /* 0x000ee80000300800 */
[----:B------:R-:W4:Y:S04]  /*1eef0*/  LDL.LU R83, [R1+0x484] ;  /* 0x0004840001537983 */ /* 0x000f280000300800 */
[----:B------:R-:W2:Y:S04]  /*1ef00*/  LDL.LU R82, [R1+0x4d4] ;  /* 0x0004d40001527983 */ /* 0x000ea80000300800 */
[----:B------:R-:W3:Y:S04]  /*1ef10*/  LDL.LU R93, [R1+0x4dc] ;  /* 0x0004dc00015d7983 */ /* 0x000ee80000300800 */
[----:B------:R-:W4:Y:S04]  /*1ef20*/  LDL.LU R92, [R1+0x4e0] ;  /* 0x0004e000015c7983 */ /* 0x000f280000300800 */
[----:B------:R-:W4:Y:S04]  /*1ef30*/  LDL.LU R91, [R1+0x4e4] ;  /* 0x0004e400015b7983 */ /* 0x000f280000300800 */
[----:B------:R-:W-:Y:S04]  /*1ef40*/  STS.U8 [R11+UR4+0x3580], R89 ;  /* 0x003580590b007988 */ /* 0x000fe80008000004 */
[----:B------:R-:W-:Y:S04]  /*1ef50*/  STS.U8 [R11+UR4+0x7580], R87 ;  /* 0x007580570b007988 */ /* 0x000fe80008000004 */
[----:B------:R0:W-:Y:S04]  /*1ef60*/  STS.U8 [R11+UR4+0xb580], R86 ;  /* 0x00b580560b007988 */ /* 0x0001e80008000004 */
[----:B------:R-:W4:Y:S04]  /*1ef70*/  LDL.LU R90, [R1+0x538] ;  /* 0x00053800015a7983 */ /* 0x000f280000300800 */
[----:B0-----:R-:W4:Y:S04]  /*1ef80*/  LDL.LU R11, [R1+0x530] ;  /* 0x00053000010b7983 */ /* 0x001f280000300800 */
[----:B------:R-:W4:Y:S04]  /*1ef90*/  LDL.LU R86, [R1+0x41c] ;  /* 0x00041c0001567983 */ /* 0x000f280000300800 */
[----:B------:R-:W4:Y:S04]  /*1efa0*/  LDL.LU R87, [R1+0x414] ;  /* 0x0004140001577983 */ /* 0x000f280000300800 */
[----:B------:R0:W-:Y:S04]  /*1efb0*/  STS.U8 [R12+UR4+0x200], R25 ;  /* 0x000200190c007988 */ /* 0x0001e80008000004 */
[----:B------:R-:W4:Y:S04]  /*1efc0*/  LDL.LU R89, [R1+0x3d0] ;  /* 0x0003d00001597983 */ /* 0x000f280000300800 */
[----:B------:R1:W-:Y:S04]  /*1efd0*/  STS.U8 [R12+UR4+0x4200], R33 ;  /* 0x004200210c007988 */ /* 0x0003e80008000004 */
[----:B0-----:R-:W4:Y:S04]  /*1efe0*/  LDL.LU R25, [R1+0x3cc] ;  /* 0x0003cc0001197983 */ /* 0x001f280000300800 */
[----:B------:R0:W-:Y:S04]  /*1eff0*/  STS.U8 [R12+UR4+0x8200], R19 ;  /* 0x008200130c007988 */ /* 0x0001e80008000004 */
[----:B-1----:R-:W4:Y:S04]  /*1f000*/  LDL.LU R33, [R1+0x3c8] ;  /* 0x0003c80001217983 */ /* 0x002f280000300800 */
[----:B------:R-:W4:Y:S04]  /*1f010*/  LDL.LU R4, [R1+0x3c0] ;  /* 0x0003c00001047983 */ /* 0x000f280000300800 */
[----:B------:R-:W4:Y:S04]  /*1f020*/  LDL.LU R54, [R1+0x360] ;  /* 0x0003600001367983 */ /* 0x000f280000300800 */
        /* <DEDUP_REMOVED lines=11> */
[----:B------:R0:W-:Y:S04]  /*1f0e0*/  STS.U8 [R12+UR4+0x5200], R41 ;  /* 0x005200290c007988 */ /* 0x0001e80008000004 */
[----:B0-----:R-:W4:Y:S04]  /*1f0f0*/  LDL.LU R41, [R1+0x2d0] ;  /* 0x0002d00001297983 */ /* 0x001f280000300800 */
        /* <DEDUP_REMOVED lines=9> */
[----:B------:R1:W-:Y:S04]  /*1f190*/  STS.U8 [R12+UR4+0x9600], R33 ;  /* 0x009600210c007988 */ /* 0x0003e80008000004 */
[----:B0-----:R-:W2:Y:S04]  /*1f1a0*/  LDL.LU R25, [R1+0x264] ;  /* 0x0002640001197983 */ /* 0x001ea80000300800 */
[----:B------:R0:W-:Y:S04]  /*1f1b0*/  STS.U8 [R12+UR4+0x1a00], R54 ;  /* 0x001a00360c007988 */ /* 0x0001e80008000004 */
[----:B-1----:R-:W3:Y:S04]  /*1f1c0*/  LDL.LU R33, [R1+0x260] ;  /* 0x0002600001217983 */ /* 0x002ee80000300800 */
[----:B------:R1:W-:Y:S04]  /*1f1d0*/  STS.U8 [R12+UR4+0x5a00], R19 ;  /* 0x005a00130c007988 */ /* 0x0003e80008000004 */
[----:B0-----:R-:W4:Y:S04]  /*1f1e0*/  LDL.LU R54, [R1+0x25c] ;  /* 0x00025c0001367983 */ /* 0x001f280000300800 */
[----:B------:R0:W-:Y:S04]  /*1f1f0*/  STS.U8 [R12+UR4+0x9a00], R18 ;  /* 0x009a00120c007988 */ /* 0x0001e80008000004 */
        /* <DEDUP_REMOVED lines=17> */
[----:B0-----:R-:W4:Y:S04]  /*1f310*/  LDL.LU R14, [R1+0xfc] ;  /* 0x0000fc00010e7983 */ /* 0x001f280000300800 */
        /* <DEDUP_REMOVED lines=8> */
[----:B------:R-:W-:Y:S04]  /*1f3a0*/  STS.U8 [R12+UR4+0x1600], R89 ;  /* 0x001600590c007988 */ /* 0x000fe80008000004 */
[----:B------:R-:W-:Y:S04]  /*1f3b0*/  STS.U8 [R12+UR4+0x5e00], R13 ;  /* 0x005e000d0c007988 */ /* 0x000fe80008000004 */
[----:B--2---:R0:W-:Y:S04]  /*1f3c0*/  STS.U8 [R12+UR4+0x2200], R25 ;  /* 0x002200190c007988 */ /* 0x0041e80008000004 */
[----:B---3--:R1:W-:Y:S04]  /*1f3d0*/  STS.U8 [R12+UR4+0x6200], R33 ;  /* 0x006200210c007988 */ /* 0x0083e80008000004 */
[----:B0-----:R-:W2:Y:S04]  /*1f3e0*/  LDL.LU R25, [R1+0x18] ;  /* 0x0000180001197983 */ /* 0x001ea80000300800 */
[----:B------:R-:W3:Y:S04]  /*1f3f0*/  LDL.LU R89, [R1+0x14] ;  /* 0x0000140001597983 */ /* 0x000ee80000300800 */
[----:B-1----:R-:W3:Y:S04]  /*1f400*/  LDL.LU R33, [R1+0x10] ;  /* 0x0000100001217983 */ /* 0x002ee80000300800 */
[----:B----4-:R0:W-:Y:S04]  /*1f410*/  STS.U8 [R12+UR4+0xa200], R54 ;  /* 0x00a200360c007988 */ /* 0x0101e80008000004 */
[----:B------:R-:W4:Y:S04]  /*1f420*/  LDL.LU R13, [R1+0xc] ;  /* 0x00000c00010d7983 */ /* 0x000f280000300800 */
[----:B------:R1:W-:Y:S04]  /*1f430*/  STS.U8 [R12+UR4+0xe200], R19 ;  /* 0x00e200130c007988 */ /* 0x0003e80008000004 */
[----:B0-----:R-:W4:Y:S04]  /*1f440*/  LDL.LU R54, [R1+0x8] ;  /* 0x0000080001367983 */ /* 0x001f280000300800 */
[----:B-1----:R-:W4:Y:S04]  /*1f450*/  LDL.LU R19, [R1+0x4] ;  /* 0x0000040001137983 */ /* 0x002f280000300800 */
[----:B------:R0:W-:Y:S04]  /*1f460*/  STS.U8 [R12+UR4+0x2600], R18 ;  /* 0x002600120c007988 */ /* 0x0001e80008000004 */
[----:B------:R1:W-:Y:S04]  /*1f470*/  STS.U8 [R12+UR4+0x6600], R4 ;  /* 0x006600040c007988 */ /* 0x0003e80008000004 */
[----:B0-----:R-:W4:Y:S04]  /*1f480*/  LDL.LU R18, [R1] ;  /* 0x0000000001127983 */ /* 0x001f280000300800 */
[----:B-1----:R-:W4:Y:S04]  /*1f490*/  LDL.LU R4, [R1+0x1a18] ;  /* 0x001a180001047983 */ /* 0x002f280000300800 */
[----:B------:R0:W-:Y:S04]  /*1f4a0*/  STS.U8 [R12+UR4+0x6e00], R88 ;  /* 0x006e00580c007988 */ /* 0x0001e80008000004 */
[----:B------:R1:W-:Y:S04]  /*1f4b0*/  STS.U8 [R12+UR4+0xae00], R49 ;  /* 0x00ae00310c007988 */ /* 0x0003e80008000004 */
[----:B0-----:R-:W4:Y:S04]  /*1f4c0*/  LDL.LU R88, [R1+0x2c] ;  /* 0x00002c0001587983 */ /* 0x001f280000300800 */
[----:B------:R0:W-:Y:S04]  /*1f4d0*/  STS.U8 [R12+UR4+0x3200], R14 ;  /* 0x0032000e0c007988 */ /* 0x0001e80008000004 */
[----:B-1----:R-:W4:Y:S04]  /*1f4e0*/  LDL.LU R49, [R1+0x28] ;  /* 0x0000280001317983 */ /* 0x002f280000300800 */
[----:B0-----:R-:W4:Y:S04]  /*1f4f0*/  LDL.LU R14, [R1+0x24] ;  /* 0x00002400010e7983 */ /* 0x001f280000300800 */
[----:B------:R0:W-:Y:S02]  /*1f500*/  STS.U8 [R12+UR4+0xa600], R82 ;  /* 0x00a600520c007988 */ /* 0x0001e40008000004 */
[----:B0-----:R-:W0:Y:S02]  /*1f510*/  S2R R82, SR_TID.X ;  /* 0x0000000000527919 */ /* 0x001e240000002100 */
[----:B------:R-:W-:Y:S04]  /*1f520*/  STS.U8 [R12+UR4+0xb200], R86 ;  /* 0x00b200560c007988 */ /* 0x000fe80008000004 */
[----:B------:R1:W-:Y:S04]  /*1f530*/  STS.U8 [R12+UR4+0x3600], R41 ;  /* 0x003600290c007988 */ /* 0x0003e80008000004 */
[----:B------:R-:W-:Y:S04]  /*1f540*/  STS.U8 [R12+UR4+0xf200], R87 ;  /* 0x00f200570c007988 */ /* 0x000fe80008000004 */
[----:B-1----:R-:W4:Y:S04]  /*1f550*/  LDL.LU R41, [R1+0x20] ;  /* 0x0000200001297983 */ /* 0x002f280000300800 */
[----:B------:R-:W-:Y:S04]  /*1f560*/  STS.U8 [R12+UR4+0xe600], R90 ;  /* 0x00e6005a0c007988 */ /* 0x000fe80008000004 */
[----:B------:R-:W-:Y:S04]  /*1f570*/  STS.U8 [R12+UR4+0x2a00], R11 ;  /* 0x002a000b0c007988 */ /* 0x000fe80008000004 */
[----:B------:R-:W-:Y:S01]  /*1f580*/  STS.U8 [R12+UR4+0x6a00], R91 ;  /* 0x006a005b0c007988 */ /* 0x000fe20008000004 */
[----:B0-----:R-:W-:-:S03]  /*1f590*/  LOP3.LUT R82, R82, 0x7f, RZ, 0xc0, !PT ;  /* 0x0000007f52527812 */ /* 0x001fc600078ec0ff */
[----:B------:R-:W-:Y:S04]  /*1f5a0*/  STS.U8 [R12+UR4+0xaa00], R92 ;  /* 0x00aa005c0c007988 */ /* 0x000fe80008000004 */
[----:B------:R-:W-:Y:S04]  /*1f5b0*/  STS.U8 [R12+UR4+0xea00], R93 ;  /* 0x00ea005d0c007988 */ /* 0x000fe80008000004 */
[----:B------:R-:W-:Y:S04]  /*1f5c0*/  STS.U8 [R12+UR4+0x2e00], R83 ;  /* 0x002e00530c007988 */ /* 0x000fe80008000004 */
[----:B------:R-:W-:Y:S04]  /*1f5d0*/  STS.U8 [R12+UR4+0xee00], R84 ;  /* 0x00ee00540c007988 */ /* 0x000fe80008000004 */
[----:B------:R-:W-:Y:S04]  /*1f5e0*/  STS.U8 [R12+UR4+0x7200], R85 ;  /* 0x007200550c007988 */ /* 0x000fe80008000004 */
[----:B--2---:R0:W-:Y:S04]  /*1f5f0*/  STS.U8 [R12+UR4+0x7600], R25 ;  /* 0x007600190c007988 */ /* 0x0041e80008000004 */
[----:B---3--:R1:W-:Y:S04]  /*1f600*/  STS.U8 [R12+UR4+0xf600], R33 ;  /* 0x00f600210c007988 */ /* 0x0083e80008000004 */
[----:B0-----:R-:W2:Y:S04]  /*1f610*/  LDL.LU R25, [R1+0x570] ;  /* 0x0005700001197983 */ /* 0x001ea80000300800 */
[----:B-1----:R-:W3:Y:S04]  /*1f620*/  LDL.LU R33, [R1+0x56c] ;  /* 0x00056c0001217983 */ /* 0x002ee80000300800 */
[----:B------:R-:W3:Y:S04]  /*1f630*/  LDL.LU R86, [R1+0x564] ;  /* 0x0005640001567983 */ /* 0x000ee80000300800 */
[----:B------:R-:W3:Y:S04]  /*1f640*/  LDL.LU R87, [R1+0x52c] ;  /* 0x00052c0001577983 */ /* 0x000ee80000300800 */
[----:B------:R-:W3:Y:S04]  /*1f650*/  LDL.LU R90, [R1+0x524] ;  /* 0x00052400015a7983 */ /* 0x000ee80000300800 */
[----:B------:R-:W3:Y:S04]  /*1f660*/  LDL.LU R11, [R1+0x520] ;  /* 0x00052000010b7983 */ /* 0x000ee80000300800 */
[----:B----4-:R0:W-:Y:S04]  /*1f670*/  STS.U8 [R12+UR4+0xba00], R19 ;  /* 0x00ba00130c007988 */ /* 0x0101e80008000004 */
[----:B------:R-:W4:Y:S04]  /*1f680*/  LDL.LU R91, [R1+0x4d0] ;  /* 0x0004d000015b7983 */ /* 0x000f280000300800 */
[----:B------:R1:W-:Y:S04]  /*1f690*/  STS.U8 [R12+UR4+0xb600], R89 ;  /* 0x00b600590c007988 */ /* 0x0003e80008000004 */
[----:B0-----:R-:W4:Y:S04]  /*1f6a0*/  LDL.LU R19, [R1+0x4cc] ;  /* 0x0004cc0001137983 */ /* 0x001f280000300800 */
[----:B------:R-:W4:Y:S04]  /*1f6b0*/  LDL.LU R92, [R1+0x4c8] ;  /* 0x0004c800015c7983 */ /* 0x000f280000300800 */
[----:B------:R-:W4:Y:S04]  /*1f6c0*/  LDL.LU R93, [R1+0x4c4] ;  /* 0x0004c400015d7983 */ /* 0x000f280000300800 */
[----:B------:R0:W-:Y:S04]  /*1f6d0*/  STS.U8 [R12+UR4+0x3a00], R13 ;  /* 0x003a000d0c007988 */ /* 0x0001e80008000004 */
[----:B------:R0:W-:Y:S04]  /*1f6e0*/  STS.U8 [R12+UR4+0xfa00], R18 ;  /* 0x00fa00120c007988 */ /* 0x0001e80008000004 */
[----:B-1----:R-:W4:Y:S01]  /*1f6f0*/  LDL.LU R89, [R1+0x470] ;  /* 0x0004700001597983 */ /* 0x002f220000300800 */
[----:B0-----:R-:W-:-:S03]  /*1f700*/  LOP3.LUT R13, R82, 0x50, RZ, 0x3c, !PT ;  /* 0x00000050520d7812 */ /* 0x001fc600078e3cff */
[----:B------:R-:W4:Y:S04]  /*1f710*/  LDL.LU R18, [R1+0x46c] ;  /* 0x00046c0001127983 */ /* 0x000f280000300800 */
[----:B------:R-:W4:Y:S04]  /*1f720*/  LDL.LU R82, [R1+0x528] ;  /* 0x0005280001527983 */ /* 0x000f280000300800 */
[----:B------:R0:W-:Y:S04]  /*1f730*/  STS.U8 [R12+UR4+0x3e00], R88 ;  /* 0x003e00580c007988 */ /* 0x0001e80008000004 */
[----:B------:R-:W4:Y:S04]  /*1f740*/  LDL.LU R83, [R1+0x468] ;  /* 0x0004680001537983 */ /* 0x000f280000300800 */
[----:B------:R1:W-:Y:S04]  /*1f750*/  STS.U8 [R12+UR4+0x7e00], R49 ;  /* 0x007e00310c007988 */ /* 0x0003e80008000004 */
[----:B0-----:R-:W4:Y:S04]  /*1f760*/  LDL.LU R88, [R1+0x464] ;  /* 0x0004640001587983 */ /* 0x001f280000300800 */
[----:B------:R-:W4:Y:S04]  /*1f770*/  LDL.LU R84, [R1+0x410] ;  /* 0x0004100001547983 */ /* 0x000f280000300800 */
[----:B------:R-:W4:Y:S04]  /*1f780*/  LDL.LU R85, [R1+0x40c] ;  /* 0x00040c0001557983 */ /* 0x000f280000300800 */
[----:B------:R0:W-:Y:S04]  /*1f790*/  STS.U8 [R12+UR4+0xbe00], R14 ;  /* 0x00be000e0c007988 */ /* 0x0001e80008000004 */
[----:B-1----:R-:W4:Y:S04]  /*1f7a0*/  LDL.LU R49, [R1+0x408] ;  /* 0x0004080001317983 */ /* 0x002f280000300800 */
[----:B0-----:R-:W4:Y:S04]  /*1f7b0*/  LDL.LU R14, [R1+0x404] ;  /* 0x00040400010e7983 */ /* 0x001f280000300800 */
[----:B------:R-:W-:Y:S04]  /*1f7c0*/  STS.U8 [R12+UR4+0x7a00], R54 ;  /* 0x007a00360c007988 */ /* 0x000fe80008000004 */
[----:B------:R0:W-:Y:S04]  /*1f7d0*/  STS.U8 [R12+UR4+0xfe00], R41 ;  /* 0x00fe00290c007988 */ /* 0x0001e80008000004 */
[----:B0-----:R-:W4:Y:S04]  /*1f7e0*/  LDL.LU R12, [R1+0x568] ;  /* 0x00056800010c7983 */ /* 0x001f280000300800 */
[----:B------:R-:W4:Y:S04]  /*1f7f0*/  LDL.LU R54, [R1+0x3bc] ;  /* 0x0003bc0001367983 */ /* 0x000f280000300800 */
[----:B------:R-:W4:Y:S04]  /*1f800*/  LDL.LU R41, [R1+0x3b8] ;  /* 0x0003b80001297983 */ /* 0x000f280000300800 */
[----:B--2---:R0:W-:Y:S04]  /*1f810*/  STS.U8 [R13+UR4+0x280], R25 ;  /* 0x000280190d007988 */ /* 0x0041e80008000004 */
[----:B---3--:R1:W-:Y:S04]  /*1f820*/  STS.U8 [R13+UR4+0x4280], R33 ;  /* 0x004280210d007988 */ /* 0x0083e80008000004 */
[----:B0-----:R-:W2:Y:S04]  /*1f830*/  LDL.LU R25, [R1+0x3b4] ;  /* 0x0003b40001197983 */ /* 0x001ea80000300800 */
[----:B-1----:R-:W3:Y:S04]  /*1f840*/  LDL.LU R33, [R1+0x3b0] ;  /* 0x0003b00001217983 */ /* 0x002ee80000300800 */
[----:B------:R0:W-:Y:S04]  /*1f850*/  STS.U8 [R13+UR4+0xc280], R86 ;  /* 0x00c280560d007988 */ /* 0x0001e80008000004 */
[----:B------:R1:W-:Y:S04]  /*1f860*/  STS.U8 [R13+UR4+0x680], R87 ;  /* 0x000680570d007988 */ /* 0x0003e80008000004 */
[----:B0-----:R-:W3:Y:S04]  /*1f870*/  LDL.LU R86, [R1+0x34c] ;  /* 0x00034c0001567983 */ /* 0x001ee80000300800 */
[----:B-1----:R-:W3:Y:S04]  /*1f880*/  LDL.LU R87, [R1+0x348] ;  /* 0x0003480001577983 */ /* 0x002ee80000300800 */
[----:B----4-:R0:W-:Y:S04]  /*1f890*/  STS.U8 [R13+UR4+0x4a80], R19 ;  /* 0x004a80130d007988 */ /* 0x0101e80008000004 */
        /* <DEDUP_REMOVED lines=11> */
[----:B------:R-:W-:Y:S04]  /*1f950*/  STS.U8 [R13+UR4+0x4680], R82 ;  /* 0x004680520d007988 */ /* 0x000fe80008000004 */
[----:B------:R-:W-:Y:S04]  /*1f960*/  STS.U8 [R13+UR4+0x8280], R12 ;  /* 0x0082800c0d007988 */ /* 0x000fe80008000004 */
[----:B------:R-:W-:Y:S04]  /*1f970*/  STS.U8 [R13+UR4+0x1680], R54 ;  /* 0x001680360d007988 */ /* 0x000fe80008000004 */
[----:B------:R0:W-:Y:S04]  /*1f980*/  STS.U8 [R13+UR4+0x5680], R41 ;  /* 0x005680290d007988 */ /* 0x0001e80008000004 */
[----:B------:R-:W-:Y:S04]  /*1f990*/  STS.U8 [R13+UR4+0x8680], R90 ;  /* 0x0086805a0d007988 */ /* 0x000fe80008000004 */
[----:B0-----:R-:W4:Y:S04]  /*1f9a0*/  LDL.LU R41, [R1+0x250] ;  /* 0x0002500001297983 */ /* 0x001f280000300800 */
[----:B------:R-:W4:Y:S04]  /*1f9b0*/  LDL.LU R54, [R1+0x24c] ;  /* 0x00024c0001367983 */ /* 0x000f280000300800 */
[----:B------:R-:W-:Y:S04]  /*1f9c0*/  STS.U8 [R13+UR4+0xc680], R11 ;  /* 0x00c6800b0d007988 */ /* 0x000fe80008000004 */
[----:B------:R-:W-:Y:S04]  /*1f9d0*/  STS.U8 [R13+UR4+0xca80], R93 ;  /* 0x00ca805d0d007988 */ /* 0x000fe80008000004 */
        /* <DEDUP_REMOVED lines=13> */
[----:B------:R-:W3:Y:S04]  /*1fab0*/  LDL.LU R93, [R1+0x180] ;  /* 0x00018000015d7983 */ /* 0x000ee80000300800 */
[----:B------:R-:W3:Y:S04]  /*1fac0*/  LDL.LU R91, [R1+0x17c] ;  /* 0x00017c00015b7983 */ /* 0x000ee80000300800 */
[----:B------:R-:W3:Y:S04]  /*1fad0*/  LDL.LU R92, [R1+0x170] ;  /* 0x00017000015c7983 */ /* 0x000ee80000300800 */
[----:B----4-:R0:W-:Y:S04]  /*1fae0*/  STS.U8 [R13+UR4+0x9a80], R19 ;  /* 0x009a80130d007988 */ /* 0x0101e80008000004 */
[----:B------:R-:W4:Y:S04]  /*1faf0*/  LDL.LU R83, [R1+0x168] ;  /* 0x0001680001537983 */ /* 0x000f280000300800 */
[----:B0-----:R-:W4:Y:S04]  /*1fb00*/  LDL.LU R19, [R1+0x120] ;  /* 0x0001200001137983 */ /* 0x001f280000300800 */
[----:B------:R-:W4:Y:S04]  /*1fb10*/  LDL.LU R84, [R1+0x11c] ;  /* 0x00011c0001547983 */ /* 0x000f280000300800 */
[----:B------:R0:W-:Y:S04]  /*1fb20*/  STS.U8 [R13+UR4+0x1e80], R18 ;  /* 0x001e80120d007988 */ /* 0x0001e80008000004 */
[----:B------:R1:W-:Y:S04]  /*1fb30*/  STS.U8 [R13+UR4+0x1a80], R86 ;  /* 0x001a80560d007988 */ /* 0x0003e80008000004 */
[----:B------:R1:W-:Y:S04]  /*1fb40*/  STS.U8 [R13+UR4+0x5a80], R87 ;  /* 0x005a80570d007988 */ /* 0x0003e80008000004 */
[----:B0-----:R-:W4:Y:S04]  /*1fb50*/  LDL.LU R18, [R1+0x114] ;  /* 0x0001140001127983 */ /* 0x001f280000300800 */
[----:B------:R-:W4:Y:S04]  /*1fb60*/  LDL.LU R85, [R1+0x110] ;  /* 0x0001100001557983 */ /* 0x000f280000300800 */
[----:B-1----:R-:W4:Y:S04]  /*1fb70*/  LDL.LU R86, [R1+0xec] ;  /* 0x0000ec0001567983 */ /* 0x002f280000300800 */
[----:B------:R0:W-:Y:S04]  /*1fb80*/  STS.U8 [R13+UR4+0xda80], R89 ;  /* 0x00da80590d007988 */ /* 0x0001e80008000004 */
[----:B------:R-:W4:Y:S04]  /*1fb90*/  LDL.LU R87, [R1+0x58] ;  /* 0x0000580001577983 */ /* 0x000f280000300800 */
[----:B------:R1:W-:Y:S04]  /*1fba0*/  STS.U8 [R13+UR4+0x5e80], R88 ;  /* 0x005e80580d007988 */ /* 0x0003e80008000004 */
[----:B0-----:R-:W4:Y:S04]  /*1fbb0*/  LDL.LU R89, [R1+0x54] ;  /* 0x0000540001597983 */ /* 0x001f280000300800 */
[----:B------:R0:W-:Y:S04]  /*1fbc0*/  STS.U8 [R13+UR4+0xde80], R14 ;  /* 0x00de800e0d007988 */ /* 0x0001e80008000004 */
[----:B-1----:R-:W4:Y:S04]  /*1fbd0*/  LDL.LU R88, [R1+0x50] ;  /* 0x0000500001587983 */ /* 0x002f280000300800 */
[----:B0-----:R-:W4:Y:S04]  /*1fbe0*/  LDL.LU R14, [R1+0x4c] ;  /* 0x00004c00010e7983 */ /* 0x001f280000300800 */
[----:B------:R0:W-:Y:S04]  /*1fbf0*/  STS.U8 [R13+UR4+0x9e80], R49 ;  /* 0x009e80310d007988 */ /* 0x0001e80008000004 */
[----:B0-----:R-:W4:Y:S04]  /*1fc00*/  LDL.LU R49, [R1+0x48] ;  /* 0x0000480001317983 */ /* 0x001f280000300800 */
[----:B------:R0:W-:Y:S04]  /*1fc10*/  STS.U8 [R13+UR4+0x2280], R41 ;  /* 0x002280290d007988 */ /* 0x0001e80008000004 */
[----:B------:R1:W-:Y:S04]  /*1fc20*/  STS.U8 [R13+UR4+0x6280], R54 ;  /* 0x006280360d007988 */ /* 0x0003e80008000004 */
[----:B0-----:R-:W4:Y:S04]  /*1fc30*/  LDL.LU R41, [R1+0x44] ;  /* 0x0000440001297983 */ /* 0x001f280000300800 */
[----:B-1----:R-:W4:Y:S04]  /*1fc40*/  LDL.LU R54, [R1+0x1a14] ;  /* 0x001a140001367983 */ /* 0x002f280000300800 */
[----:B--2---:R0:W-:Y:S04]  /*1fc50*/  STS.U8 [R13+UR4+0xa280], R25 ;  /* 0x00a280190d007988 */ /* 0x0041e80008000004 */
[----:B---3--:R1:W-:Y:S04]  /*1fc60*/  STS.U8 [R13+UR4+0xe280], R33 ;  /* 0x00e280210d007988 */ /* 0x0083e80008000004 */
[----:B0-----:R-:W2:Y:S04]  /*1fc70*/  LDL.LU R25, [R1+0x40] ;  /* 0x0000400001197983 */ /* 0x001ea80000300800 */
[----:B-1----:R-:W3:Y:S04]  /*1fc80*/  LDL.LU R33, [R1+0x3c] ;  /* 0x00003c0001217983 */ /* 0x002ee80000300800 */
[----:B------:R0:W-:Y:S04]  /*1fc90*/  STS.U8 [R13+UR4+0x2a80], R93 ;  /* 0x002a805d0d007988 */ /* 0x0001e80008000004 */
[----:B0-----:R-:W3:Y:S04]  /*1fca0*/  LDL.LU R93, [R1+0x38] ;  /* 0x00003800015d7983 */ /* 0x001ee80000300800 */
[----:B----4-:R0:W-:Y:S04]  /*1fcb0*/  STS.U8 [R13+UR4+0xea80], R83 ;  /* 0x00ea80530d007988 */ /* 0x0101e80008000004 */
[----:B------:R1:W-:Y:S04]  /*1fcc0*/  STS.U8 [R13+UR4+0x2e80], R19 ;  /* 0x002e80130d007988 */ /* 0x0003e80008000004 */
[----:B0-----:R-:W4:Y:S04]  /*1fcd0*/  LDL.LU R83, [R1+0x34] ;  /* 0x0000340001537983 */ /* 0x001f280000300800 */
[----:B-1----:R-:W4:Y:S04]  /*1fce0*/  LDL.LU R19, [R1+0x30] ;  /* 0x0000300001137983 */ /* 0x002f280000300800 */
[----:B------:R0:W-:Y:S04]  /*1fcf0*/  STS.U8 [R13+UR4+0xae80], R18 ;  /* 0x00ae80120d007988 */ /* 0x0001e80008000004 */
        /* <DEDUP_REMOVED lines=15> */
[----:B0-----:R-:W4:Y:S04]  /*1fdf0*/  LDL.LU R49, [R1+0x554] ;  /* 0x0005540001317983 */ /* 0x001f280000300800 */
        /* <DEDUP_REMOVED lines=16> */
[----:B------:R0:W-:Y:S04]  /*1ff00*/  STS.U8 [R13+UR4+0x7a80], R93 ;  /* 0x007a805d0d007988 */ /* 0x0001e80008000004 */
[----:B------:R-:W3:Y:S04]  /*1ff10*/  LDL.LU R92, [R1+0x45c] ;  /* 0x00045c00015c7983 */ /* 0x000ee80000300800 */
[----:B----4-:R1:W-:Y:S04]  /*1ff20*/  STS.U8 [R13+UR4+0xba80], R83 ;  /* 0x00ba80530d007988 */ /* 0x0103e80008000004 */
[----:B0-----:R-:W4:Y:S04]  /*1ff30*/  LDL.LU R93, [R1+0x458] ;  /* 0x00045800015d7983 */ /* 0x001f280000300800 */
[----:B------:R-:W4:Y:S04]  /*1ff40*/  LDL.LU R82, [R1+0x4c0] ;  /* 0x0004c00001527983 */ /* 0x000f280000300800 */
[----:B------:R-:W4:Y:S04]  /*1ff50*/  LDL.LU R91, [R1+0x454] ;  /* 0x00045400015b7983 */ /* 0x000f280000300800 */
[----:B------:R0:W-:Y:S04]  /*1ff60*/  STS.U8 [R13+UR4+0xfa80], R19 ;  /* 0x00fa80130d007988 */ /* 0x0001e80008000004 */
[----:B-1----:R-:W4:Y:S04]  /*1ff70*/  LDL.LU R83, [R1+0x400] ;  /* 0x0004000001537983 */ /* 0x002f280000300800 */
[----:B------:R1:W-:Y:S04]  /*1ff80*/  STS.U8 [R13+UR4+0x3e80], R18 ;  /* 0x003e80120d007988 */ /* 0x0003e80008000004 */
[----:B0-----:R-:W4:Y:S04]  /*1ff90*/  LDL R19, [R1+0x15c0] ;  /* 0x0015c00001137983 */ /* 0x001f280000100800 */
[----:B------:R0:W-:Y:S04]  /*1ffa0*/  STS.U8 [R13+UR4+0x7e80], R86 ;  /* 0x007e80560d007988 */ /* 0x0001e80008000004 */
[----:B-1----:R-:W4:Y:S04]  /*1ffb0*/  LDL R18, [R1+0x15c4] ;  /* 0x0015c40001127983 */ /* 0x002f280000100800 */
[----:B------:R1:W-:Y:S04]  /*1ffc0*/  STS.U8 [R13+UR4+0xbe80], R87 ;  /* 0x00be80570d007988 */ /* 0x0003e80008000004 */
[----:B0-----:R-:W4:Y:S04]  /*1ffd0*/  LDL R86, [R1+0x1600] ;  /* 0x0016000001567983 */ /* 0x001f280000100800 */
[----:B-1----:R-:W4:Y:S04]  /*1ffe0*/  LDL R87, [R1+0x1604] ;  /* 0x0016040001577983 */ /* 0x002f280000100800 */
[----:B------:R0:W-:Y:S02]  /*1fff0*/  STS.U8 [R13+UR4+0xfe80], R14 ;  /* 0x00fe800e0d007988 */ /* 0x0001e40008000004 */
[----:B0-----:R-:W0:Y:S02]  /*20000*/  S2R R14, SR_TID.X ;  /* 0x00000000000e7919 */ /* 0x001e240000002100 */
[----:B------:R-:W4:Y:S01]  /*20010*/  LDL.LU R13, [R1+0x510] ;  /* 0x00051000010d7983 */ /* 0x000f220000300800 */
[----:B0-----:R-:W-:-:S04]  /*20020*/  LOP3.LUT R14, R14, 0x7f, RZ, 0xc0, !PT ;  /* 0x0000007f0e0e7812 */ /* 0x001fc800078ec0ff */
[----:B------:R-:W-:-:S05]  /*20030*/  LOP3.LUT R14, R14, 0x60, RZ, 0x3c, !PT ;  /* 0x000000600e0e7812 */ /* 0x000fca00078e3cff */
[----:B------:R0:W-:Y:S04]  /*20040*/  STS.U8 [R14+UR4+0x300], R88 ;  /* 0x000300580e007988 */ /* 0x0001e80008000004 */
[----:B------:R1:W-:Y:S04]  /*20050*/  STS.U8 [R14+UR4+0x4300], R84 ;  /* 0x004300540e007988 */ /* 0x0003e80008000004 */
[----:B------:R1:W-:Y:S04]  /*20060*/  STS.U8 [R14+UR4+0x8300], R89 ;  /* 0x008300590e007988 */ /* 0x0003e80008000004 */
[----:B0-----:R-:W4:Y:S04]  /*20070*/  LDL.LU R88, [R1+0x1a10] ;  /* 0x001a100001587983 */ /* 0x001f280000300800 */
[----:B-1----:R-:W4:Y:S04]  /*20080*/  LDL R84, [R1+0x1640] ;  /* 0x0016400001547983 */ /* 0x002f280000100800 */
[----:B------:R-:W4:Y:S01]  /*20090*/  LDL R89, [R1+0x1644] ;  /* 0x0016440001597983 */ /* 0x000f220000100800 */
[----:B------:R-:W-:-:S03]  /*200a0*/  PRMT R81, RZ, 0x7610, R81 ;  /* 0x00007610ff517816 */ /* 0x000fc60000000051 */
[----:B------:R0:W-:Y:S01]  /*200b0*/  STS.U8 [R14+UR4+0xc300], R49 ;  /* 0x00c300310e007988 */ /* 0x0001e20008000004 */
[----:B------:R-:W-:-:S03]  /*200c0*/  PRMT R73, RZ, 0x7610, R73 ;  /* 0x00007610ff497816 */ /* 0x000fc60000000049 */
[----:B------:R1:W-:Y:S01]  /*200d0*/  STS.U8 [R14+UR4+0x700], R41 ;  /* 0x000700290e007988 */ /* 0x0003e20008000004 */
[----:B------:R-:W-:-:S03]  /*200e0*/  PRMT R65, RZ, 0x7610, R65 ;  /* 0x00007610ff417816 */ /* 0x000fc60000000041 */
[----:B0-----:R-:W4:Y:S04]  /*200f0*/  LDL.LU R49, [R1+0x1a0c] ;  /* 0x001a0c0001317983 */ /* 0x001f280000300800 */
[----:B-1----:R-:W4:Y:S04]  /*20100*/  LDL.LU R41, [R1+0x1a08] ;  /* 0x001a080001297983 */ /* 0x002f280000300800 */
[----:B--2---:R0:W-:Y:S04]  /*20110*/  STS.U8 [R14+UR4+0x4700], R25 ;  /* 0x004700190e007988 */ /* 0x0041e80008000004 */
[----:B---3--:R1:W-:Y:S04]  /*20120*/  STS.U8 [R14+UR4+0x8700], R33 ;  /* 0x008700210e007988 */ /* 0x0083e80008000004 */
[----:B------:R2:W-:Y:S04]  /*20130*/  STS.U8 [R14+UR4+0x4b00], R85 ;  /* 0x004b00550e007988 */ /* 0x0005e80008000004 */
[----:B------:R3:W-:Y:S04]  /*20140*/  STS.U8 [R14+UR4+0x8b00], R12 ;  /* 0x008b000c0e007988 */ /* 0x0007e80008000004 */
[----:B------:R-:W-:Y:S04]  /*20150*/  STS.U8 [R14+UR4+0xcb00], R90 ;  /* 0x00cb005a0e007988 */ /* 0x000fe80008000004 */
[----:B------:R-:W-:Y:S04]  /*20160*/  STS.U8 [R14+UR4+0xf00], R11 ;  /* 0x000f000b0e007988 */ /* 0x000fe80008000004 */
[----:B0-----:R-:W4:Y:S04]  /*20170*/  LDL.LU R25, [R1+0x1a04] ;  /* 0x001a040001197983 */ /* 0x001f280000300800 */
[----:B------:R0:W-:Y:S04]  /*20180*/  STS.U8 [R14+UR4+0x4f00], R92 ;  /* 0x004f005c0e007988 */ /* 0x0001e80008000004 */
[----:B-1----:R-:W4:Y:S04]  /*20190*/  LDL.LU R33, [R1+0x1a00] ;  /* 0x001a000001217983 */ /* 0x002f280000300800 */
[----:B----4-:R1:W-:Y:S04]  /*201a0*/  STS.U8 [R14+UR4+0x8f00], R93 ;  /* 0x008f005d0e007988 */ /* 0x0103e80008000004 */
[----:B------:R-:W-:Y:S04]  /*201b0*/  STS.U8 [R14+UR4+0xb00], R82 ;  /* 0x000b00520e007988 */ /* 0x000fe80008000004 */
[----:B------:R4:W-:Y:S04]  /*201c0*/  STS.U8 [R14+UR4+0xcf00], R91 ;  /* 0x00cf005b0e007988 */ /* 0x0009e80008000004 */
[----:B--2---:R-:W2:Y:S04]  /*201d0*/  LDL R85, [R1+0x1680] ;  /* 0x0016800001557983 */ /* 0x004ea80000100800 */
[----:B---3--:R-:W3:Y:S04]  /*201e0*/  LDL R12, [R1+0x16c0] ;  /* 0x0016c000010c7983 */ /* 0x008ee80000100800 */
[----:B0-----:R-:W3:Y:S04]  /*201f0*/  LDL R92, [R1+0x16c4] ;  /* 0x0016c400015c7983 */ /* 0x001ee80000100800 */
[----:B-1----:R-:W3:Y:S04]  /*20200*/  LDL R93, [R1+0x1704] ;  /* 0x00170400015d7983 */ /* 0x002ee80000100800 */
[----:B------:R-:W-:Y:S04]  /*20210*/  STS.U8 [R14+UR4+0xc700], R13 ;  /* 0x00c7000d0e007988 */ /* 0x000fe80008000004 */
[----:B------:R0:W-:Y:S04]  /*20220*/  STS.U8 [R14+UR4+0x1300], R83 ;  /* 0x001300530e007988 */ /* 0x0001e80008000004 */
[----:B------:R1:W4:Y:S02]  /*20230*/  @P0 LDG.E.U8 R81, desc[UR14][R18.64] ;  /* 0x0000000e12510981 */ /* 0x000324000c1e1100 */
[----:B-1----:R-:W-:-:S02]  /*20240*/  @P0 IMAD.MOV.U32 R18, RZ, RZ, R87 ;  /* 0x000000ffff120224 */ /* 0x002fc400078e0057 */
[----:B------:R-:W-:-:S05]  /*20250*/  @P0 IMAD.MOV.U32 R19, RZ, RZ, R86 ;  /* 0x000000ffff130224 */ /* 0x000fca00078e0056 */
[----:B------:R1:W4:Y:S02]  /*20260*/  @P0 LDG.E.U8 R73, desc[UR14][R18.64] ;  /* 0x0000000e12490981 */ /* 0x000324000c1e1100 */
[----:B-1----:R-:W-:Y:S02]  /*20270*/  @P0 IMAD.MOV.U32 R19, RZ, RZ, R84 ;  /* 0x000000ffff130224 */ /* 0x002fe400078e0054 */
[----:B------:R-:W-:-:S05]  /*20280*/  @P0 IMAD.MOV.U32 R18, RZ, RZ, R89 ;  /* 0x000000ffff120224 */ /* 0x000fca00078e0059 */
[----:B------:R1:W4:Y:S01]  /*20290*/  @P0 LDG.E.U8 R65, desc[UR14][R18.64] ;  /* 0x0000000e12410981 */ /* 0x000322000c1e1100 */
[----:B------:R-:W-:Y:S02]  /*202a0*/  PRMT R57, RZ, 0x7610, R57 ;  /* 0x00007610ff397816 */ /* 0x000fe40000000039 */
[----:B------:R-:W-:Y:S02]  /*202b0*/  PRMT R49, RZ, 0x7610, R49 ;  /* 0x00007610ff317816 */ /* 0x000fe40000000031 */
[----:B------:R-:W-:Y:S01]  /*202c0*/  PRMT R41, RZ, 0x7610, R41 ;  /* 0x00007610ff297816 */ /* 0x000fe20000000029 */
[----:B-1----:R-:W-:Y:S02]  /*202d0*/  @P0 IMAD.MOV.U32 R18, RZ, RZ, R25 ;  /* 0x000000ffff120224 */ /* 0x002fe400078e0019 */
[----:B--2---:R-:W-:-:S05]  /*202e0*/  @P0 IMAD.MOV.U32 R19, RZ, RZ, R85 ;  /* 0x000000ffff130224 */ /* 0x004fca00078e0055 */
[----:B------:R3:W2:Y:S02]  /*202f0*/  @P0 LDG.E.U8 R57, desc[UR14][R18.64] ;  /* 0x0000000e12390981 */ /* 0x0006a4000c1e1100 */
[----:B---3--:R-:W-:Y:S02]  /*20300*/  @P0 IMAD.MOV.U32 R18, RZ, RZ, R92 ;  /* 0x000000ffff120224 */ /* 0x008fe400078e005c */
[----:B------:R-:W-:-:S05]  /*20310*/  @P0 IMAD.MOV.U32 R19, RZ, RZ, R12 ;  /* 0x000000ffff130224 */ /* 0x000fca00078e000c */
[----:B------:R1:W3:Y:S01]  /*20320*/  @P0 LDG.E.U8 R49, desc[UR14][R18.64] ;  /* 0x0000000e12310981 */ /* 0x0002e2000c1e1100 */
[----:B------:R-:W-:Y:S01]  /*20330*/  PRMT R33, RZ, 0x7610, R33 ;  /* 0x00007610ff217816 */ /* 0x000fe20000000021 */
[----:B-1----:R-:W-:Y:S02]  /*20340*/  @P0 IMAD.MOV.U32 R18, RZ, RZ, R93 ;  /* 0x000000ffff120224 */ /* 0x002fe400078e005d */
[----:B------:R-:W-:-:S05]  /*20350*/  @P0 IMAD.MOV.U32 R19, RZ, RZ, R53 ;  /* 0x000000ffff130224 */ /* 0x000fca00078e0035 */
[----:B------:R1:W2:Y:S04]  /*20360*/  @P0 LDG.E.U8 R41, desc[UR14][R18.64] ;  /* 0x0000000e12290981 */ /* 0x0002a8000c1e1100 */
[----:B----4-:R-:W-:Y:S04]  /*20370*/  STL [R1+0x1924], R81 ;  /* 0x0019245101007387 */ /* 0x010fe80000100800 */
[----:B------:R-:W4:Y:S04]  /*20380*/  LDL R86, [R1+0x15c8] ;  /* 0x0015c80001567983 */ /* 0x000f280000100800 */
[----:B------:R-:W2:Y:S04]  /*20390*/  LDL R87, [R1+0x15cc] ;  /* 0x0015cc0001577983 */ /* 0x000ea80000100800 */
[----:B------:R-:W-:Y:S04]  /*203a0*/  STL [R1+0x1928], R73 ;  /* 0x0019284901007387 */ /* 0x000fe80000100800 */
[----:B------:R-:W2:Y:S04]  /*203b0*/  LDL R90, [R1+0x1608] ;  /* 0x00160800015a7983 */ /* 0x000ea80000100800 */
[----:B------:R-:W2:Y:S04]  /*203c0*/  LDL R11, [R1+0x160c] ;  /* 0x00160c00010b7983 */ /* 0x000ea80000100800 */
[----:B------:R-:W2:Y:S04]  /*203d0*/  LDL R91, [R1+0x1648] ;  /* 0x00164800015b7983 */ /* 0x000ea80000100800 */
[----:B------:R-:W2:Y:S01]  /*203e0*/  LDL R89, [R1+0x164c] ;  /* 0x00164c0001597983 */ /* 0x000ea20000100800 */
[----:B-1----:R-:W-:-:S03]  /*203f0*/  @P0 IMAD.MOV.U32 R18, RZ, RZ, R40 ;  /* 0x000000ffff120224 */ /* 0x002fc600078e0028 */
[----:B------:R1:W-:Y:S04]  /*20400*/  STL [R1+0x192c], R65 ;  /* 0x00192c4101007387 */ /* 0x0003e80000100800 */
[----:B------:R-:W2:Y:S01]  /*20410*/  LDL.LU R25, [R1+0x19fc] ;  /* 0x0019fc0001197983 */ /* 0x000ea20000300800 */
[----:B------:R-:W-:-:S03]  /*20420*/  @P0 IMAD.MOV.U32 R19, RZ, RZ, R48 ;  /* 0x000000ffff130224 */ /* 0x000fc600078e0030 */
[----:B0-----:R-:W3:Y:S04]  /*20430*/  LDL R83, [R1+0x1688] ;  /* 0x0016880001537983 */ /* 0x001ee80000100800 */
[----:B------:R-:W3:Y:S04]  /*20440*/  LDL R84, [R1+0x16c8] ;  /* 0x0016c80001547983 */ /* 0x000ee80000100800 */
[----:B------:R-:W3:Y:S04]  /*20450*/  LDL R85, [R1+0x16cc] ;  /* 0x0016cc0001557983 */ /* 0x000ee80000100800 */
[----:B------:R-:W3:Y:S04]  /*20460*/  LDL.LU R53, [R1+0x19f8] ;  /* 0x0019f80001357983 */ /* 0x000ee80000300800 */
[----:B------:R-:W3:Y:S04]  /*20470*/  LDL.LU R48, [R1+0x19f4] ;  /* 0x0019f40001307983 */ /* 0x000ee80000300800 */
[----:B------:R0:W3:Y:S04]  /*20480*/  @P0 LDG.E.U8 R33, desc[UR14][R18.64] ;  /* 0x0000000e12210981 */ /* 0x0000e8000c1e1100 */
[----:B------:R-:W3:Y:S01]  /*20490*/  LDL.LU R40, [R1+0x19f0] ;  /* 0x0019f00001287983 */ /* 0x000ee20000300800 */
[----:B0-----:R-:W-:-:S03]  /*204a0*/  @P0 IMAD.MOV.U32 R19, RZ, RZ, R24 ;  /* 0x000000ffff130224 */ /* 0x001fc600078e0018 */
[----:B------:R-:W3:Y:S01]  /*204b0*/  LDL.LU R24, [R1+0x19ec] ;  /* 0x0019ec0001187983 */ /* 0x000ee20000300800 */
[----:B------:R-:W-:-:S03]  /*204c0*/  @P0 IMAD.MOV.U32 R18, RZ, RZ, R32 ;  /* 0x000000ffff120224 */ /* 0x000fc600078e0020 */
[----:B------:R-:W3:Y:S01]  /*204d0*/  LDL.LU R32, [R1+0x19e8] ;  /* 0x0019e80001207983 */ /* 0x000ee20000300800 */
[----:B------:R-:W-:Y:S02]  /*204e0*/  PRMT R80, RZ, 0x7610, R80 ;  /* 0x00007610ff507816 */ /* 0x000fe40000000050 */
[----:B------:R-:W-:Y:S01]  /*204f0*/  PRMT R72, RZ, 0x7610, R72 ;  /* 0x00007610ff487816 */ /* 0x000fe20000000048 */
[----:B------:R-:W3:Y:S01]  /*20500*/  LDL R92, [R1+0x15d0] ;  /* 0x0015d000015c7983 */ /* 0x000ee20000100800 */
[----:B------:R-:W-:Y:S02]  /*20510*/  PRMT R64, RZ, 0x7610, R64 ;  /* 0x00007610ff407816 */ /* 0x000fe40000000040 */
[----:B------:R-:W-:Y:S01]  /*20520*/  PRMT R56, RZ, 0x7610, R56 ;  /* 0x00007610ff387816 */ /* 0x000fe20000000038 */
[----:B------:R-:W3:Y:S01]  /*20530*/  LDL R93, [R1+0x15d4] ;  /* 0x0015d400015d7983 */ /* 0x000ee20000100800 */
[----:B--2---:R-:W-:-:S06]  /*20540*/  PRMT R25, RZ, 0x7610, R25 ;  /* 0x00007610ff197816 */ /* 0x004fcc0000000019 */
[----:B------:R0:W2:Y:S02]  /*20550*/  @P0 LDG.E.U8 R25, desc[UR14][R18.64] ;  /* 0x0000000e12190981 */ /* 0x0000a4000c1e1100 */
[----:B0-----:R-:W-:Y:S02]  /*20560*/  @P0 IMAD.MOV.U32 R18, RZ, RZ, R87 ;  /* 0x000000ffff120224 */ /* 0x001fe400078e0057 */
[----:B----4-:R-:W-:Y:S01]  /*20570*/  @P0 IMAD.MOV.U32 R19, RZ, RZ, R86 ;  /* 0x000000ffff130224 */ /* 0x010fe200078e0056 */
[----:B------:R-:W4:Y:S04]  /*20580*/  LDL R87, [R1+0x1614] ;  /* 0x0016140001577983 */ /* 0x000f280000100800 */
[----:B------:R0:W2:Y:S01]  /*20590*/  @P0 LDG.E.U8 R80, desc[UR14][R18.64] ;  /* 0x0000000e12500981 */ /* 0x0000a2000c1e1100 */
[----:B---3--:R-:W-:-:S03]  /*205a0*/  PRMT R48, RZ, 0x7610, R48 ;  /* 0x00007610ff307816 */ /* 0x008fc60000000030 */
[----:B------:R-:W3:Y:S01]  /*205b0*/  LDL R86, [R1+0x1610] ;  /* 0x0016100001567983 */ /* 0x000ee20000100800 */
[----:B0-----:R-:W-:Y:S02]  /*205c0*/  @P0 IMAD.MOV.U32 R18, RZ, RZ, R11 ;  /* 0x000000ffff120224 */ /* 0x001fe400078e000b */
[----:B------:R-:W-:-:S05]  /*205d0*/  @P0 IMAD.MOV.U32 R19, RZ, RZ, R90 ;  /* 0x000000ffff130224 */ /* 0x000fca00078e005a */
[----:B------:R0:W2:Y:S02]  /*205e0*/  @P0 LDG.E.U8 R72, desc[UR14][R18.64] ;  /* 0x0000000e12480981 */ /* 0x0000a4000c1e1100 */
[----:B0-----:R-:W-:Y:S02]  /*205f0*/  @P0 IMAD.MOV.U32 R18, RZ, RZ, R89 ;  /* 0x000000ffff120224 */ /* 0x001fe400078e0059 */
[----:B------:R-:W-:Y:S01]  /*20600*/  @P0 IMAD.MOV.U32 R19, RZ, RZ, R91 ;  /* 0x000000ffff130224 */ /* 0x000fe200078e005b */
[----:B------:R-:W2:Y:S04]  /*20610*/  LDL R89, [R1+0x1654] ;  /* 0x0016540001597983 */ /* 0x000ea80000100800 */
[----:B------:R0:W2:Y:S02]  /*20620*/  @P0 LDG.E.U8 R64, desc[UR14][R18.64] ;  /* 0x0000000e12400981 */ /* 0x0000a4000c1e1100 */
[----:B0-----:R-:W-:-:S02]  /*20630*/  @P0 IMAD.MOV.U32 R18, RZ, RZ, R24 ;  /* 0x000000ffff120224 */ /* 0x001fc400078e0018 */
[----:B------:R-:W-:Y:S01]  /*20640*/  @P0 IMAD.MOV.U32 R19, RZ, RZ, R83 ;  /* 0x000000ffff130224 */ /* 0x000fe200078e0053 */
[----:B------:R-:W2:Y:S04]  /*20650*/  LDL.LU R24, [R1+0x19e4] ;  /* 0x0019e40001187983 */ /* 0x000ea80000300800 */
[----:B------:R0:W3:Y:S01]  /*20660*/  @P0 LDG.E.U8 R56, desc[UR14][R18.64] ;  /* 0x0000000e12380981 */ /* 0x0000e2000c1e1100 */
[----:B------:R-:W-:Y:S02]  /*20670*/  PRMT R40, RZ, 0x7610, R40 ;  /* 0x00007610ff287816 */ /* 0x000fe40000000028 */
[----:B------:R-:W-:Y:S01]  /*20680*/  PRMT R32, RZ, 0x7610, R32 ;  /* 0x00007610ff207816 */ /* 0x000fe20000000020 */
[----:B------:R-:W3:Y:S01]  /*20690*/  LDL R83, [R1+0x1690] ;  /* 0x0016900001537983 */ /* 0x000ee20000100800 */
[----:B0-----:R-:W-:-:S02]  /*206a0*/  @P0 IMAD.MOV.U32 R18, RZ, RZ, R85 ;  /* 0x000000ffff120224 */ /* 0x001fc400078e0055 */
[----:B------:R-:W-:Y:S01]  /*206b0*/  @P0 IMAD.MOV.U32 R19, RZ, RZ, R84 ;  /* 0x000000ffff130224 */ /* 0x000fe200078e0054 */
[----:B------:R-:W3:Y:S04]  /*206c0*/  LDL R85, [R1+0x16d4] ;  /* 0x0016d40001557983 */ /* 0x000ee80000100800 */
[----:B------:R0:W3:Y:S04]  /*206d0*/  @P0 LDG.E.U8 R48, desc[UR14][R18.64] ;  /* 0x0000000e12300981 */ /* 0x0000e8000c1e1100 */
[----:B------:R-:W3:Y:S01]  /*206e0*/  LDL R84, [R1+0x16d0] ;  /* 0x0016d00001547983 */ /* 0x000ee20000100800 */
[----:B0-----:R-:W-:-:S02]  /*206f0*/  @P0 IMAD.MOV.U32 R18, RZ, RZ, R52 ;  /* 0x000000ffff120224 */ /* 0x001fc400078e0034 */
[----:B------:R-:W-:Y:S02]  /*20700*/  @P0 IMAD.MOV.U32 R19, RZ, RZ, R15 ;  /* 0x000000ffff130224 */ /* 0x000fe400078e000f */
[----:B------:R-:W3:Y:S04]  /*20710*/  LDL.LU R15, [R1+0x19e0] ;  /* 0x0019e000010f7983 */ /* 0x000ee80000300800 */
[----:B------:R0:W3:Y:S04]  /*20720*/  @P0 LDG.E.U8 R40, desc[UR14][R18.64] ;  /* 0x0000000e12280981 */ /* 0x0000e8000c1e1100 */
[----:B------:R-:W3:Y:S01]  /*20730*/  LDL.LU R52, [R1+0x19dc] ;  /* 0x0019dc0001347983 */ /* 0x000ee20000300800 */
[----:B0-----:R-:W-:-:S02]  /*20740*/  @P0 IMAD.MOV.U32 R18, RZ, RZ, R23 ;  /* 0x000000ffff120224 */ /* 0x001fc400078e0017 */
[----:B------:R-:W-:Y:S02]  /*20750*/  @P0 IMAD.MOV.U32 R19, RZ, RZ, R47 ;  /* 0x000000ffff130224 */ /* 0x000fe400078e002f */
[----:B------:R-:W3:Y:S04]  /*20760*/  LDL.LU R47, [R1+0x19d8] ;  /* 0x0019d800012f7983 */ /* 0x000ee80000300800 */
[----:B------:R0:W3:Y:S04]  /*20770*/  @P0 LDG.E.U8 R32, desc[UR14][R18.64] ;  /* 0x0000000e12200981 */ /* 0x0000e8000c1e1100 */
[----:B------:R-:W3:Y:S01]  /*20780*/  LDL.LU R23, [R1+0x19d4] ;  /* 0x0019d40001177983 */ /* 0x000ee20000300800 */
[----:B0-----:R-:W-:-:S02]  /*20790*/  @P0 IMAD.MOV.U32 R19, RZ, RZ, R39 ;  /* 0x000000ffff130224 */ /* 0x001fc400078e0027 */
[----:B------:R-:W-:Y:S01]  /*207a0*/  @P0 IMAD.MOV.U32 R18, RZ, RZ, R31 ;  /* 0x000000ffff120224 */ /* 0x000fe200078e001f */
[----:B------:R-:W3:Y:S04]  /*207b0*/  LDL.LU R39, [R1+0x19d0] ;  /* 0x0019d00001277983 */ /* 0x000ee80000300800 */
[----:B------:R-:W3:Y:S01]  /*207c0*/  LDL.LU R31, [R1+0x19cc] ;  /* 0x0019cc00011f7983 */ /* 0x000ee20000300800 */
[----:B------:R-:W-:Y:S02]  /*207d0*/  PRMT R79, RZ, 0x7610, R79 ;  /* 0x00007610ff4f7816 */ /* 0x000fe4000000004f */
[----:B------:R-:W-:Y:S01]  /*207e0*/  PRMT R71, RZ, 0x7610, R71 ;  /* 0x00007610ff477816 */ /* 0x000fe20000000047 */
[----:B------:R-:W3:Y:S04]  /*207f0*/  LDL R90, [R1+0x15d8] ;  /* 0x0015d800015a7983 */ /* 0x000ee80000100800 */
[----:B------:R-:W3:Y:S01]  /*20800*/  LDL R91, [R1+0x15dc] ;  /* 0x0015dc00015b7983 */ /* 0x000ee20000100800 */
[----:B--2---:R-:W-:-:S06]  /*20810*/  PRMT R24, RZ, 0x7610, R24 ;  /* 0x00007610ff187816 */ /* 0x004fcc0000000018 */
[----:B------:R0:W2:Y:S02]  /*20820*/  @P0 LDG.E.U8 R24, desc[UR14][R18.64] ;  /* 0x0000000e12180981 */ /* 0x0000a4000c1e1100 */
[----:B0-----:R-:W-:Y:S02]  /*20830*/  @P0 IMAD.MOV.U32 R18, RZ, RZ, R93 ;  /* 0x000000ffff120224 */ /* 0x001fe400078e005d */
[----:B------:R-:W-:-:S05]  /*20840*/  @P0 IMAD.MOV.U32 R19, RZ, RZ, R92 ;  /* 0x000000ffff130224 */ /* 0x000fca00078e005c */
[----:B------:R4:W2:Y:S02]  /*20850*/  @P0 LDG.E.U8 R79, desc[UR14][R18.64] ;  /* 0x0000000e124f0981 */ /* 0x0008a4000c1e1100 */
[----:B----4-:R-:W-:Y:S02]  /*20860*/  @P0 IMAD.MOV.U32 R18, RZ, RZ, R87 ;  /* 0x000000ffff120224 */ /* 0x010fe400078e0057 */
[----:B---3--:R-:W-:Y:S01]  /*20870*/  @P0 IMAD.MOV.U32 R19, RZ, RZ, R86 ;  /* 0x000000ffff130224 */ /* 0x008fe200078e0056 */
[----:B------:R-:W3:Y:S04]  /*20880*/  LDL R87, [R1+0x161c] ;  /* 0x00161c0001577983 */ /* 0x000ee80000100800 */
[----:B------:R0:W4:Y:S04]  /*20890*/  @P0 LDG.E.U8 R71, desc[UR14][R18.64] ;  /* 0x0000000e12470981 */ /* 0x000128000c1e1100 */
[----:B------:R-:W2:Y:S01]  /*208a0*/  LDL R86, [R1+0x1618] ;  /* 0x0016180001567983 */ /* 0x000ea20000100800 */
[----:B0-----:R-:W-:-:S03]  /*208b0*/  @P0 IMAD.MOV.U32 R19, RZ, RZ, R31 ;  /* 0x000000ffff130224 */ /* 0x001fc600078e001f */
[----:B------:R-:W2:Y:S01]  /*208c0*/  LDL.LU R31, [R1+0x19c8] ;  /* 0x0019c800011f7983 */ /* 0x000ea20000300800 */
[----:B------:R-:W-:Y:S01]  /*208d0*/  PRMT R63, RZ, 0x7610, R63 ;  /* 0x00007610ff3f7816 */ /* 0x000fe2000000003f */
[----:B------:R-:W-:Y:S01]  /*208e0*/  @P0 IMAD.MOV.U32 R18, RZ, RZ, R89 ;  /* 0x000000ffff120224 */ /* 0x000fe200078e0059 */
[----:B------:R-:W-:Y:S01]  /*208f0*/  PRMT R55, RZ, 0x7610, R55 ;  /* 0x00007610ff377816 */ /* 0x000fe20000000037 */
[----:B------:R-:W3:Y:S04]  /*20900*/  LDL R89, [R1+0x1658] ;  /* 0x0016580001597983 */ /* 0x000ee80000100800 */
[----:B------:R0:W3:Y:S01]  /*20910*/  @P0 LDG.E.U8 R63, desc[UR14][R18.64] ;  /* 0x0000000e123f0981 */ /* 0x0000e2000c1e1100 */
[----:B------:R-:W-:Y:S01]  /*20920*/  PRMT R47, RZ, 0x7610, R47 ;  /* 0x00007610ff2f7816 */ /* 0x000fe2000000002f */
[----:B0-----:R-:W-:-:S02]  /*20930*/  @P0 IMAD.MOV.U32 R18, RZ, RZ, R23 ;  /* 0x000000ffff120224 */ /* 0x001fc400078e0017 */
[----:B------:R-:W-:Y:S01]  /*20940*/  @P0 IMAD.MOV.U32 R19, RZ, RZ, R83 ;  /* 0x000000ffff130224 */ /* 0x000fe200078e0053 */
[----:B------:R-:W3:Y:S04]  /*20950*/  LDL.LU R23, [R1+0x19c4] ;  /* 0x0019c40001177983 */ /* 0x000ee80000300800 */
[----:B------:R0:W4:Y:S01]  /*20960*/  @P0 LDG.E.U8 R55, desc[UR14][R18.64] ;  /* 0x0000000e12370981 */ /* 0x000122000c1e1100 */
[----:B------:R-:W-:-:S03]  /*20970*/  PRMT R39, RZ, 0x7610, R39 ;  /* 0x00007610ff277816 */ /* 0x000fc60000000027 */
[----:B------:R-:W4:Y:S04]  /*20980*/  LDL R11, [R1+0x1698] ;  /* 0x00169800010b7983 */ /* 0x000f280000100800 */
[----:B------:R-:W4:Y:S01]  /*20990*/  LDL R92, [R1+0x169c] ;  /* 0x00169c00015c7983 */ /* 0x000f220000100800 */
[----:B0-----:R-:W-:Y:S02]  /*209a0*/  @P0 IMAD.MOV.U32 R18, RZ, RZ, R85 ;  /* 0x000000ffff120224 */ /* 0x001fe400078e0055 */
[----:B------:R-:W-:Y:S01]  /*209b0*/  @P0 IMAD.MOV.U32 R19, RZ, RZ, R84 ;  /* 0x000000ffff130224 */ /* 0x000fe200078e0054 */
[----:B------:R-:W4:Y:S04]  /*209c0*/  LDL R93, [R1+0x16d8] ;  /* 0x0016d800015d7983 */ /* 0x000f280000100800 */
[----:B------:R0:W4:Y:S04]  /*209d0*/  @P0 LDG.E.U8 R47, desc[UR14][R18.64] ;  /* 0x0000000e122f0981 */ /* 0x000128000c1e1100 */
[----:B------:R-:W4:Y:S01]  /*209e0*/  LDL R83, [R1+0x16dc] ;  /* 0x0016dc0001537983 */ /* 0x000f220000100800 */
[----:B0-----:R-:W-:-:S02]  /*209f0*/  @P0 IMAD.MOV.U32 R18, RZ, RZ, R51 ;  /* 0x000000ffff120224 */ /* 0x001fc400078e0033 */
[----:B------:R-:W-:Y:S02]  /*20a00*/  @P0 IMAD.MOV.U32 R19, RZ, RZ, R3 ;  /* 0x000000ffff130224 */ /* 0x000fe400078e0003 */
[----:B------:R-:W4:Y:S04]  /*20a10*/  LDL.LU R3, [R1+0x19c0] ;  /* 0x0019c00001037983 */ /* 0x000f280000300800 */
[----:B------:R0:W4:Y:S04]  /*20a20*/  @P0 LDG.E.U8 R39, desc[UR14][R18.64] ;  /* 0x0000000e12270981 */ /* 0x000128000c1e1100 */
[----:B------:R-:W4:Y:S01]  /*20a30*/  LDL.LU R51, [R1+0x19bc] ;  /* 0x0019bc0001337983 */ /* 0x000f220000300800 */
[----:B0-----:R-:W-:-:S02]  /*20a40*/  @P0 IMAD.MOV.U32 R18, RZ, RZ, R38 ;  /* 0x000000ffff120224 */ /* 0x001fc400078e0026 */
[----:B------:R-:W-:Y:S02]  /*20a50*/  @P0 IMAD.MOV.U32 R19, RZ, RZ, R46 ;  /* 0x000000ffff130224 */ /* 0x000fe400078e002e */
[----:B------:R-:W4:Y:S04]  /*20a60*/  LDL.LU R46, [R1+0x19b8] ;  /* 0x0019b800012e7983 */ /* 0x000f280000300800 */
[----:B------:R-:W4:Y:S01]  /*20a70*/  LDL.LU R38, [R1+0x19b4] ;  /* 0x0019b40001267983 */ /* 0x000f220000300800 */
[----:B--2---:R-:W-:-:S06]  /*20a80*/  PRMT R31, RZ, 0x7610, R31 ;  /* 0x00007610ff1f7816 */ /* 0x004fcc000000001f */
[----:B------:R0:W2:Y:S02]  /*20a90*/  @P0 LDG.E.U8 R31, desc[UR14][R18.64] ;  /* 0x0000000e121f0981 */ /* 0x0000a4000c1e1100 */
[----:B0-----:R-:W-:Y:S02]  /*20aa0*/  @P0 IMAD.MOV.U32 R19, RZ, RZ, R22 ;  /* 0x000000ffff130224 */ /* 0x001fe400078e0016 */
[----:B------:R-:W2:Y:S01]  /*20ab0*/  LDL.LU R22, [R1+0x19b0] ;  /* 0x0019b00001167983 */ /* 0x000ea20000300800 */
[----:B------:R-:W-:-:S03]  /*20ac0*/  @P0 IMAD.MOV.U32 R18, RZ, RZ, R30 ;  /* 0x000000ffff120224 */ /* 0x000fc600078e001e */
[----:B------:R-:W2:Y:S01]  /*20ad0*/  LDL.LU R30, [R1+0x19ac] ;  /* 0x0019ac00011e7983 */ /* 0x000ea20000300800 */
[----:B---3--:R-:W-:Y:S02]  /*20ae0*/  PRMT R23, RZ, 0x7610, R23 ;  /* 0x00007610ff177816 */ /* 0x008fe40000000017 */
[----:B------:R-:W-:Y:S01]  /*20af0*/  PRMT R78, RZ, 0x7610, R78 ;  /* 0x00007610ff4e7816 */ /* 0x000fe2000000004e */
[----:B------:R-:W3:Y:S04]  /*20b00*/  LDL R84, [R1+0x15e0] ;  /* 0x0015e00001547983 */ /* 0x000ee80000100800 */
[----:B------:R0:W3:Y:S01]  /*20b10*/  @P0 LDG.E.U8 R23, desc[UR14][R18.64] ;  /* 0x0000000e12170981 */ /* 0x0000e2000c1e1100 */
[----:B------:R-:W-:Y:S02]  /*20b20*/  PRMT R70, RZ, 0x7610, R70 ;  /* 0x00007610ff467816 */ /* 0x000fe40000000046 */
[----:B------:R-:W-:Y:S01]  /*20b30*/  PRMT R62, RZ, 0x7610, R62 ;  /* 0x00007610ff3e7816 */ /* 0x000fe2000000003e */
[----:B------:R-:W3:Y:S01]  /*20b40*/  LDL R85, [R1+0x15e4] ;  /* 0x0015e40001557983 */ /* 0x000ee20000100800 */
[----:B0-----:R-:W-:-:S02]  /*20b50*/  @P0 IMAD.MOV.U32 R18, RZ, RZ, R91 ;  /* 0x000000ffff120224 */ /* 0x001fc400078e005b */
[----:B------:R-:W-:Y:S01]  /*20b60*/  @P0 IMAD.MOV.U32 R19, RZ, RZ, R90 ;  /* 0x000000ffff130224 */ /* 0x000fe200078e005a */
[----:B------:R-:W-:Y:S01]  /*20b70*/  PRMT R54, RZ, 0x7610, R54 ;  /* 0x00007610ff367816 */ /* 0x000fe20000000036 */
[----:B------:R-:W3:Y:S04]  /*20b80*/  LDL R91, [R1+0x1620] ;  /* 0x00162000015b7983 */ /* 0x000ee80000100800 */
[----:B------:R0:W3:Y:S02]  /*20b90*/  @P0 LDG.E.U8 R78, desc[UR14][R18.64] ;  /* 0x0000000e124e0981 */ /* 0x0000e4000c1e1100 */
[----:B0-----:R-:W-:Y:S02]  /*20ba0*/  @P0 IMAD.MOV.U32 R18, RZ, RZ, R87 ;  /* 0x000000ffff120224 */ /* 0x001fe400078e0057 */
[----:B------:R-:W-:Y:S01]  /*20bb0*/  @P0 IMAD.MOV.U32 R19, RZ, RZ, R86 ;  /* 0x000000ffff130224 */ /* 0x000fe200078e0056 */
[----:B------:R-:W3:Y:S04]  /*20bc0*/  LDL R87, [R1+0x1660] ;  /* 0x0016600001577983 */ /* 0x000ee80000100800 */
[----:B------:R0:W3:Y:S04]  /*20bd0*/  @P0 LDG.E.U8 R70, desc[UR14][R18.64] ;  /* 0x0000000e12460981 */ /* 0x0000e8000c1e1100 */
[----:B------:R-:W3:Y:S01]  /*20be0*/  LDL R86, [R1+0x1624] ;  /* 0x0016240001567983 */ /* 0x000ee20000100800 */
[----:B0-----:R-:W-:Y:S01]  /*20bf0*/  @P0 IMAD.MOV.U32 R19, RZ, RZ, R89 ;  /* 0x000000ffff130224 */ /* 0x001fe200078e0059 */
[----:B----4-:R-:W-:-:S02]  /*20c00*/  PRMT R46, RZ, 0x7610, R46 ;  /* 0x00007610ff2e7816 */ /* 0x010fc4000000002e */
[----:B------:R-:W-:Y:S01]  /*20c10*/  PRMT R38, RZ, 0x7610, R38 ;  /* 0x00007610ff267816 */ /* 0x000fe20000000026 */
[----:B--2---:R-:W-:Y:S02]  /*20c20*/  @P0 IMAD.MOV.U32 R18, RZ, RZ, R22 ;  /* 0x000000ffff120224 */ /* 0x004fe400078e0016 */
[----:B------:R-:W2:Y:S04]  /*20c30*/  LDL.LU R22, [R1+0x19a8] ;  /* 0x0019a80001167983 */ /* 0x000ea80000300800 */
[----:B------:R0:W4:Y:S01]  /*20c40*/  @P0 LDG.E.U8 R62, desc[UR14][R18.64] ;  /* 0x0000000e123e0981 */ /* 0x000122000c1e1100 */
[----:B------:R-:W-:-:S03]  /*20c50*/  PRMT R30, RZ, 0x7610, R30 ;  /* 0x00007610ff1e7816 */ /* 0x000fc6000000001e */
[----:B------:R-:W3:Y:S01]  /*20c60*/  LDL R89, [R1+0x16a0] ;  /* 0x0016a00001597983 */ /* 0x000ee20000100800 */
[----:B0-----:R-:W-:Y:S02]  /*20c70*/  @P0 IMAD.MOV.U32 R18, RZ, RZ, R92 ;  /* 0x000000ffff120224 */ /* 0x001fe400078e005c */
[----:B------:R-:W-:-:S05]  /*20c80*/  @P0 IMAD.MOV.U32 R19, RZ, RZ, R11 ;  /* 0x000000ffff130224 */ /* 0x000fca00078e000b */
[----:B------:R0:W4:Y:S02]  /*20c90*/  @P0 LDG.E.U8 R54, desc[UR14][R18.64] ;  /* 0x0000000e12360981 */ /* 0x000124000c1e1100 */
[----:B0-----:R-:W-:Y:S02]  /*20ca0*/  @P0 IMAD.MOV.U32 R18, RZ, RZ, R83 ;  /* 0x000000ffff120224 */ /* 0x001fe400078e0053 */
[----:B------:R-:W-:-:S05]  /*20cb0*/  @P0 IMAD.MOV.U32 R19, RZ, RZ, R93 ;  /* 0x000000ffff130224 */ /* 0x000fca00078e005d */
[----:B------:R0:W4:Y:S02]  /*20cc0*/  @P0 LDG.E.U8 R46, desc[UR14][R18.64] ;  /* 0x0000000e122e0981 */ /* 0x000124000c1e1100 */
[----:B0-----:R-:W-:Y:S02]  /*20cd0*/  @P0 IMAD.MOV.U32 R18, RZ, RZ, R50 ;  /* 0x000000ffff120224 */ /* 0x001fe400078e0032 */
[----:B------:R-:W-:Y:S02]  /*20ce0*/  @P0 IMAD.MOV.U32 R19, RZ, RZ, R42 ;  /* 0x000000ffff130224 */ /* 0x000fe400078e002a */
[----:B------:R-:W4:Y:S04]  /*20cf0*/  LDL.LU R42, [R1+0x19a4] ;  /* 0x0019a400012a7983 */ /* 0x000f280000300800 */
[----:B------:R0:W4:Y:S04]  /*20d00*/  @P0 LDG.E.U8 R38, desc[UR14][R18.64] ;  /* 0x0000000e12260981 */ /* 0x000128000c1e1100 */
[----:B------:R-:W4:Y:S01]  /*20d10*/  LDL.LU R50, [R1+0x19a0] ;  /* 0x0019a00001327983 */ /* 0x000f220000300800 */
[----:B0-----:R-:W-:-:S02]  /*20d20*/  @P0 IMAD.MOV.U32 R18, RZ, RZ, R21 ;  /* 0x000000ffff120224 */ /* 0x001fc400078e0015 */
[----:B------:R-:W-:Y:S02]  /*20d30*/  @P0 IMAD.MOV.U32 R19, RZ, RZ, R45 ;  /* 0x000000ffff130224 */ /* 0x000fe400078e002d */
[----:B------:R-:W4:Y:S04]  /*20d40*/  LDL.LU R45, [R1+0x199c] ;  /* 0x00199c00012d7983 */ /* 0x000f280000300800 */
[----:B------:R0:W4:Y:S04]  /*20d50*/  @P0 LDG.E.U8 R30, desc[UR14][R18.64] ;  /* 0x0000000e121e0981 */ /* 0x000128000c1e1100 */
[----:B------:R-:W4:Y:S01]  /*20d60*/  LDL.LU R21, [R1+0x1998] ;  /* 0x0019980001157983 */ /* 0x000f220000300800 */
[----:B0-----:R-:W-:-:S02]  /*20d70*/  @P0 IMAD.MOV.U32 R19, RZ, RZ, R37 ;  /* 0x000000ffff130224 */ /* 0x001fc400078e0025 */
[----:B------:R-:W-:Y:S01]  /*20d80*/  @P0 IMAD.MOV.U32 R18, RZ, RZ, R29 ;  /* 0x000000ffff120224 */ /* 0x000fe200078e001d */
[----:B------:R-:W4:Y:S04]  /*20d90*/  LDL.LU R37, [R1+0x1994] ;  /* 0x0019940001257983 */ /* 0x000f280000300800 */
[----:B------:R-:W4:Y:S01]  /*20da0*/  LDL.LU R29, [R1+0x1990] ;  /* 0x00199000011d7983 */ /* 0x000f220000300800 */
[----:B------:R-:W-:Y:S02]  /*20db0*/  PRMT R77, RZ, 0x7610, R77 ;  /* 0x00007610ff4d7816 */ /* 0x000fe4000000004d */
[----:B------:R-:W-:Y:S01]  /*20dc0*/  PRMT R69, RZ, 0x7610, R69 ;  /* 0x00007610ff457816 */ /* 0x000fe20000000045 */
[----:B------:R-:W4:Y:S04]  /*20dd0*/  LDL R92, [R1+0x15e8] ;  /* 0x0015e800015c7983 */ /* 0x000f280000100800 */
[----:B------:R-:W4:Y:S04]  /*20de0*/  LDL R93, [R1+0x15ec] ;  /* 0x0015ec00015d7983 */ /* 0x000f280000100800 */
[----:B------:R-:W4:Y:S01]  /*20df0*/  LDL R83, [R1+0x1628] ;  /* 0x0016280001537983 */ /* 0x000f220000100800 */
[----:B------:R-:W-:-:S02]  /*20e00*/  PRMT R61, RZ, 0x7610, R61 ;  /* 0x00007610ff3d7816 */ /* 0x000fc4000000003d */
[----:B------:R-:W-:Y:S02]  /*20e10*/  PRMT R53, RZ, 0x7610, R53 ;  /* 0x00007610ff357816 */ /* 0x000fe40000000035 */
[----:B--2---:R-:W-:-:S06]  /*20e20*/  PRMT R22, RZ, 0x7610, R22 ;  /* 0x00007610ff167816 */ /* 0x004fcc0000000016 */
[----:B------:R3:W2:Y:S02]  /*20e30*/  @P0 LDG.E.U8 R22, desc[UR14][R18.64] ;  /* 0x0000000e12160981 */ /* 0x0006a4000c1e1100 */
[----:B---3--:R-:W-:Y:S02]  /*20e40*/  @P0 IMAD.MOV.U32 R18, RZ, RZ, R85 ;  /* 0x000000ffff120224 */ /* 0x008fe400078e0055 */
[----:B------:R-:W-:Y:S01]  /*20e50*/  @P0 IMAD.MOV.U32 R19, RZ, RZ, R84 ;  /* 0x000000ffff130224 */ /* 0x000fe200078e0054 */
[----:B------:R-:W3:Y:S04]  /*20e60*/  LDL R85, [R1+0x1668] ;  /* 0x0016680001557983 */ /* 0x000ee80000100800 */
[----:B------:R0:W2:Y:S04]  /*20e70*/  @P0 LDG.E.U8 R77, desc[UR14][R18.64] ;  /* 0x0000000e124d0981 */ /* 0x0000a8000c1e1100 */
[----:B------:R-:W2:Y:S01]  /*20e80*/  LDL R84, [R1+0x162c] ;  /* 0x00162c0001547983 */ /* 0x000ea20000100800 */
[----:B0-----:R-:W-:-:S02]  /*20e90*/  @P0 IMAD.MOV.U32 R18, RZ, RZ, R86 ;  /* 0x000000ffff120224 */ /* 0x001fc400078e0056 */
[----:B------:R-:W-:-:S05]  /*20ea0*/  @P0 IMAD.MOV.U32 R19, RZ, RZ, R91 ;  /* 0x000000ffff130224 */ /* 0x000fca00078e005b */
[----:B------:R4:W2:Y:S02]  /*20eb0*/  @P0 LDG.E.U8 R69, desc[UR14][R18.64] ;  /* 0x0000000e12450981 */ /* 0x0008a4000c1e1100 */
[----:B----4-:R-:W-:Y:S02]  /*20ec0*/  @P0 IMAD.MOV.U32 R18, RZ, RZ, R29 ;  /* 0x000000ffff120224 */ /* 0x010fe400078e001d */
[----:B------:R-:W4:Y:S01]  /*20ed0*/  LDL.LU R29, [R1+0x198c] ;  /* 0x00198c00011d7983 */ /* 0x000f220000300800 */
[----:B------:R-:W-:-:S05]  /*20ee0*/  @P0 IMAD.MOV.U32 R19, RZ, RZ, R87 ;  /* 0x000000ffff130224 */ /* 0x000fca00078e0057 */
[----:B------:R0:W2:Y:S01]  /*20ef0*/  @P0 LDG.E.U8 R61, desc[UR14][R18.64] ;  /* 0x0000000e123d0981 */ /* 0x0000a2000c1e1100 */
[----:B------:R-:W-:Y:S01]  /*20f00*/  PRMT R45, RZ, 0x7610, R45 ;  /* 0x00007610ff2d7816 */ /* 0x000fe2000000002d */
[----:B0-----:R-:W-:Y:S02]  /*20f10*/  @P0 IMAD.MOV.U32 R18, RZ, RZ, R21 ;  /* 0x000000ffff120224 */ /* 0x001fe400078e0015 */
[----:B------:R-:W-:Y:S01]  /*20f20*/  @P0 IMAD.MOV.U32 R19, RZ, RZ, R89 ;  /* 0x000000ffff130224 */ /* 0x000fe200078e0059 */
[----:B------:R-:W2:Y:S04]  /*20f30*/  LDL.LU R21, [R1+0x1988] ;  /* 0x0019880001157983 */ /* 0x000ea80000300800 */
[----:B------:R0:W2:Y:S01]  /*20f40*/  @P0 LDG.E.U8 R53, desc[UR14][R18.64] ;  /* 0x0000000e12350981 */ /* 0x0000a2000c1e1100 */
[----:B------:R-:W-:Y:S01]  /*20f50*/  PRMT R37, RZ, 0x7610, R37 ;  /* 0x00007610ff257816 */ /* 0x000fe20000000025 */
        /* <DEDUP_REMOVED lines=13> */
[----:B------:R-:W3:Y:S04]  /*21030*/  LDL.LU R28, [R1+0x1970] ;  /* 0x00197000011c7983 */ /* 0x000ee80000300800 */
[----:B------:R-:W3:Y:S04]  /*21040*/  LDL R86, [R1+0x15f0] ;  /* 0x0015f00001567983 */ /* 0x000ee80000100800 */
[----:B------:R-:W3:Y:S04]  /*21050*/  LDL R87, [R1+0x15f4] ;  /* 0x0015f40001577983 */ /* 0x000ee80000100800 */
[----:B------:R-:W3:Y:S01]  /*21060*/  LDL R89, [R1+0x1634] ;  /* 0x0016340001597983 */ /* 0x000ee20000100800 */
[----:B------:R-:W-:-:S02]  /*21070*/  PRMT R76, RZ, 0x7610, R76 ;  /* 0x00007610ff4c7816 */ /* 0x000fc4000000004c */
[----:B------:R-:W-:Y:S02]  /*21080*/  PRMT R68, RZ, 0x7610, R68 ;  /* 0x00007610ff447816 */ /* 0x000fe40000000044 */
[----:B----4-:R-:W-:-:S06]  /*21090*/  PRMT R29, RZ, 0x7610, R29 ;  /* 0x00007610ff1d7816 */ /* 0x010fcc000000001d */
[----:B------:R0:W4:Y:S02]  /*210a0*/  @P0 LDG.E.U8 R29, desc[UR14][R18.64] ;  /* 0x0000000e121d0981 */ /* 0x000124000c1e1100 */
[----:B0-----:R-:W-:Y:S02]  /*210b0*/  @P0 IMAD.MOV.U32 R19, RZ, RZ, R43 ;  /* 0x000000ffff130224 */ /* 0x001fe400078e002b */
[----:B------:R-:W-:Y:S01]  /*210c0*/  @P0 IMAD.MOV.U32 R18, RZ, RZ, R36 ;  /* 0x000000ffff120224 */ /* 0x000fe200078e0024 */
[----:B------:R-:W4:Y:S04]  /*210d0*/  LDL.LU R43, [R1+0x196c] ;  /* 0x00196c00012b7983 */ /* 0x000f280000300800 */
[----:B------:R-:W4:Y:S01]  /*210e0*/  LDL.LU R36, [R1+0x1968] ;  /* 0x0019680001247983 */ /* 0x000f220000300800 */
[----:B--2---:R-:W-:-:S06]  /*210f0*/  PRMT R21, RZ, 0x7610, R21 ;  /* 0x00007610ff157816 */ /* 0x004fcc0000000015 */
[----:B------:R0:W2:Y:S02]  /*21100*/  @P0 LDG.E.U8 R21, desc[UR14][R18.64] ;  /* 0x0000000e12150981 */ /* 0x0000a4000c1e1100 */
[----:B0-----:R-:W-:Y:S02]  /*21110*/  @P0 IMAD.MOV.U32 R18, RZ, RZ, R93 ;  /* 0x000000ffff120224 */ /* 0x001fe400078e005d */
[----:B------:R-:W-:-:S05]  /*21120*/  @P0 IMAD.MOV.U32 R19, RZ, RZ, R92 ;  /* 0x000000ffff130224 */ /* 0x000fca00078e005c */
[----:B------:R0:W2:Y:S02]  /*21130*/  @P0 LDG.E.U8 R76, desc[UR14][R18.64] ;  /* 0x0000000e124c0981 */ /* 0x0000a4000c1e1100 */
[----:B0-----:R-:W-:Y:S02]  /*21140*/  @P0 IMAD.MOV.U32 R18, RZ, RZ, R84 ;  /* 0x000000ffff120224 */ /* 0x001fe400078e0054 */
[----:B------:R-:W-:-:S05]  /*21150*/  @P0 IMAD.MOV.U32 R19, RZ, RZ, R83 ;  /* 0x000000ffff130224 */ /* 0x000fca00078e0053 */
[----:B------:R3:W2:Y:S02]  /*21160*/  @P0 LDG.E.U8 R68, desc[UR14][R18.64] ;  /* 0x0000000e12440981 */ /* 0x0006a4000c1e1100 */
[----:B---3--:R-:W-:Y:S02]  /*21170*/  @P0 IMAD.MOV.U32 R18, RZ, RZ, R28 ;  /* 0x000000ffff120224 */ /* 0x008fe400078e001c */
[----:B------:R-:W3:Y:S01]  /*21180*/  LDL.LU R28, [R1+0x1964] ;  /* 0x00196400011c7983 */ /* 0x000ee20000300800 */
[----:B------:R-:W-:Y:S01]  /*21190*/  PRMT R60, RZ, 0x7610, R60 ;  /* 0x00007610ff3c7816 */ /* 0x000fe2000000003c */
[----:B------:R-:W-:Y:S01]  /*211a0*/  @P0 IMAD.MOV.U32 R19, RZ, RZ, R85 ;  /* 0x000000ffff130224 */ /* 0x000fe200078e0055 */
[----:B------:R-:W-:-:S04]  /*211b0*/  PRMT R52, RZ, 0x7610, R52 ;  /* 0x00007610ff347816 */ /* 0x000fc80000000034 */
[----:B------:R0:W2:Y:S01]  /*211c0*/  @P0 LDG.E.U8 R60, desc[UR14][R18.64] ;  /* 0x0000000e123c0981 */ /* 0x0000a2000c1e1100 */
[----:B------:R-:W-:Y:S01]  /*211d0*/  PRMT R44, RZ, 0x7610, R44 ;  /* 0x00007610ff2c7816 */ /* 0x000fe2000000002c */
[----:B0-----:R-:W-:Y:S02]  /*211e0*/  @P0 IMAD.MOV.U32 R18, RZ, RZ, R20 ;  /* 0x000000ffff120224 */ /* 0x001fe400078e0014 */
[----:B------:R-:W-:Y:S02]  /*211f0*/  @P0 IMAD.MOV.U32 R19, RZ, RZ, R42 ;  /* 0x000000ffff130224 */ /* 0x000fe400078e002a */
[----:B------:R-:W2:Y:S04]  /*21200*/  LDL.LU R42, [R1+0x1960] ;  /* 0x00196000012a7983 */ /* 0x000ea80000300800 */
[----:B------:R0:W2:Y:S04]  /*21210*/  @P0 LDG.E.U8 R52, desc[UR14][R18.64] ;  /* 0x0000000e12340981 */ /* 0x0000a8000c1e1100 */
[----:B------:R-:W2:Y:S01]  /*21220*/  LDL.LU R20, [R1+0x195c] ;  /* 0x00195c0001147983 */ /* 0x000ea20000300800 */
[----:B0-----:R-:W-:-:S02]  /*21230*/  @P0 IMAD.MOV.U32 R18, RZ, RZ, R3 ;  /* 0x000000ffff120224 */ /* 0x001fc400078e0003 */
[----:B------:R-:W-:Y:S02]  /*21240*/  @P0 IMAD.MOV.U32 R19, RZ, RZ, R4 ;  /* 0x000000ffff130224 */ /* 0x000fe400078e0004 */
[----:B------:R-:W2:Y:S04]  /*21250*/  LDL.LU R4, [R1+0x1958] ;  /* 0x0019580001047983 */ /* 0x000ea80000300800 */
[----:B------:R0:W2:Y:S04]  /*21260*/  @P0 LDG.E.U8 R44, desc[UR14][R18.64] ;  /* 0x0000000e122c0981 */ /* 0x0000a8000c1e1100 */
[----:B------:R-:W2:Y:S01]  /*21270*/  LDL.LU R3, [R1+0x1954] ;  /* 0x0019540001037983 */ /* 0x000ea20000300800 */
[----:B0-----:R-:W-:-:S02]  /*21280*/  @P0 IMAD.MOV.U32 R18, RZ, RZ, R34 ;  /* 0x000000ffff120224 */ /* 0x001fc400078e0022 */
[----:B------:R-:W-:Y:S02]  /*21290*/  @P0 IMAD.MOV.U32 R19, RZ, RZ, R35 ;  /* 0x000000ffff130224 */ /* 0x000fe400078e0023 */
[----:B------:R-:W2:Y:S04]  /*212a0*/  LDL.LU R35, [R1+0x1950] ;  /* 0x0019500001237983 */ /* 0x000ea80000300800 */
[----:B------:R-:W2:Y:S01]  /*212b0*/  LDL.LU R34, [R1+0x194c] ;  /* 0x00194c0001227983 */ /* 0x000ea20000300800 */
[----:B----4-:R-:W-:-:S06]  /*212c0*/  PRMT R36, RZ, 0x7610, R36 ;  /* 0x00007610ff247816 */ /* 0x010fcc0000000024 */
[----:B------:R0:W4:Y:S02]  /*212d0*/  @P0 LDG.E.U8 R36, desc[UR14][R18.64] ;  /* 0x0000000e12240981 */ /* 0x000124000c1e1100 */
[----:B0-----:R-:W-:Y:S02]  /*212e0*/  @P0 IMAD.MOV.U32 R19, RZ, RZ, R2 ;  /* 0x000000ffff130224 */ /* 0x001fe400078e0002 */
[----:B------:R-:W-:Y:S01]  /*212f0*/  @P0 IMAD.MOV.U32 R18, RZ, RZ, R26 ;  /* 0x000000ffff120224 */ /* 0x000fe200078e001a */
[----:B------:R-:W4:Y:S04]  /*21300*/  LDL.LU R2, [R1+0x1948] ;  /* 0x0019480001027983 */ /* 0x000f280000300800 */
[----:B------:R-:W4:Y:S01]  /*21310*/  LDL.LU R26, [R1+0x1944] ;  /* 0x00194400011a7983 */ /* 0x000f220000300800 */
[----:B---3--:R-:W-:-:S06]  /*21320*/  PRMT R28, RZ, 0x7610, R28 ;  /* 0x00007610ff1c7816 */ /* 0x008fcc000000001c */
[----:B------:R0:W3:Y:S02]  /*21330*/  @P0 LDG.E.U8 R28, desc[UR14][R18.64] ;  /* 0x0000000e121c0981 */ /* 0x0000e4000c1e1100 */
[----:B0-----:R-:W-:Y:S02]  /*21340*/  @P0 IMAD.MOV.U32 R19, RZ, RZ, R0 ;  /* 0x000000ffff130224 */ /* 0x001fe400078e0000 */
[----:B------:R-:W-:Y:S01]  /*21350*/  @P0 IMAD.MOV.U32 R18, RZ, RZ, R27 ;  /* 0x000000ffff120224 */ /* 0x000fe200078e001b */
[----:B------:R-:W3:Y:S04]  /*21360*/  LDL.LU R0, [R1+0x1940] ;  /* 0x0019400001007983 */ /* 0x000ee80000300800 */
[----:B------:R-:W3:Y:S01]  /*21370*/  LDL.LU R27, [R1+0x193c] ;  /* 0x00193c00011b7983 */ /* 0x000ee20000300800 */
[----:B--2---:R-:W-:-:S02]  /*21380*/  PRMT R20, RZ, 0x7610, R20 ;  /* 0x00007610ff147816 */ /* 0x004fc40000000014 */
[----:B------:R-:W-:-:S04]  /*21390*/  PRMT R75, RZ, 0x7610, R75 ;  /* 0x00007610ff4b7816 */ /* 0x000fc8000000004b */
[----:B------:R0:W2:Y:S01]  /*213a0*/  @P0 LDG.E.U8 R20, desc[UR14][R18.64] ;  /* 0x0000000e12140981 */ /* 0x0000a2000c1e1100 */
[----:B------:R-:W-:Y:S01]  /*213b0*/  PRMT R67, RZ, 0x7610, R67 ;  /* 0x00007610ff437816 */ /* 0x000fe20000000043 */
[----:B0-----:R-:W-:Y:S02]  /*213c0*/  @P0 IMAD.MOV.U32 R18, RZ, RZ, R87 ;  /* 0x000000ffff120224 */ /* 0x001fe400078e0057 */
[----:B------:R-:W-:-:S05]  /*213d0*/  @P0 IMAD.MOV.U32 R19, RZ, RZ, R86 ;  /* 0x000000ffff130224 */ /* 0x000fca00078e0056 */
[----:B------:R0:W2:Y:S02]  /*213e0*/  @P0 LDG.E.U8 R75, desc[UR14][R18.64] ;  /* 0x0000000e124b0981 */ /* 0x0000a4000c1e1100 */
[----:B0-----:R-:W-:Y:S01]  /*213f0*/  @P0 IMAD.MOV.U32 R18, RZ, RZ, R89 ;  /* 0x000000ffff120224 */ /* 0x001fe200078e0059 */
[----:B------:R-:W-:Y:S02]  /*21400*/  PRMT R59, RZ, 0x7610, R59 ;  /* 0x00007610ff3b7816 */ /* 0x000fe4000000003b */
[----:B------:R-:W-:Y:S02]  /*21410*/  PRMT R51, RZ, 0x7610, R51 ;  /* 0x00007610ff337816 */ /* 0x000fe40000000033 */
[----:B------:R-:W-:Y:S01]  /*21420*/  PRMT R43, RZ, 0x7610, R43 ;  /* 0x00007610ff2b7816 */ /* 0x000fe2000000002b */
[----:B------:R-:W-:Y:S02]  /*21430*/  @P0 IMAD.MOV.U32 R84, RZ, RZ, R7 ;  /* 0x000000ffff540224 */ /* 0x000fe400078e0007 */
[----:B------:R-:W-:-:S02]  /*21440*/  @P0 IMAD.MOV.U32 R85, RZ, RZ, R8 ;  /* 0x000000ffff550224 */ /* 0x000fc400078e0008 */
[----:B----4-:R-:W-:Y:S02]  /*21450*/  @P0 IMAD.MOV.U32 R19, RZ, RZ, R26 ;  /* 0x000000ffff130224 */ /* 0x010fe400078e001a */
[----:B------:R-:W4:Y:S04]  /*21460*/  LDL.LU R26, [R1+0x1938] ;  /* 0x00193800011a7983 */ /* 0x000f280000300800 */
[----:B------:R0:W2:Y:S02]  /*21470*/  @P0 LDG.E.U8 R67, desc[UR14][R18.64] ;  /* 0x0000000e12430981 */ /* 0x0000a4000c1e1100 */
[----:B0-----:R-:W-:Y:S02]  /*21480*/  @P0 IMAD.MOV.U32 R19, RZ, RZ, R4 ;  /* 0x000000ffff130224 */ /* 0x001fe400078e0004 */
[----:B------:R-:W-:Y:S01]  /*21490*/  @P0 IMAD.MOV.U32 R18, RZ, RZ, R3 ;  /* 0x000000ffff120224 */ /* 0x000fe200078e0003 */
[----:B------:R-:W2:Y:S04]  /*214a0*/  LDL.LU R4, [R1+0x1934] ;  /* 0x0019340001047983 */ /* 0x000ea80000300800 */
[----:B------:R-:W4:Y:S04]  /*214b0*/  LDL.LU R3, [R1+0x1930] ;  /* 0x0019300001037983 */ /* 0x000f280000300800 */
[----:B------:R-:W4:Y:S04]  /*214c0*/  LDL R13, [R1+0x1678] ;  /* 0x00167800010d7983 */ /* 0x000f280000100800 */
        /* <DEDUP_REMOVED lines=11> */
[----:B------:R0:W4:Y:S02]  /*21580*/  @P0 LDG.E.U8 R59, desc[UR14][R18.64] ;  /* 0x0000000e123b0981 */ /* 0x000124000c1e1100 */
[----:B0-----:R-:W-:-:S02]  /*21590*/  @P0 IMAD.MOV.U32 R18, RZ, RZ, R17 ;  /* 0x000000ffff120224 */ /* 0x001fc400078e0011 */
[----:B------:R-:W-:-:S05]  /*215a0*/  @P0 IMAD.MOV.U32 R19, RZ, RZ, R88 ;  /* 0x000000ffff130224 */ /* 0x000fca00078e0058 */
[----:B------:R0:W4:Y:S02]  /*215b0*/  @P0 LDG.E.U8 R51, desc[UR14][R18.64] ;  /* 0x0000000e12330981 */ /* 0x000124000c1e1100 */
[----:B0-----:R-:W-:Y:S02]  /*215c0*/  @P0 IMAD.MOV.U32 R18, RZ, RZ, R15 ;  /* 0x000000ffff120224 */ /* 0x001fe400078e000f */
[----:B------:R-:W4:Y:S01]  /*215d0*/  LDL.LU R15, [R1+0x50c] ;  /* 0x00050c00010f7983 */ /* 0x000f220000300800 */
[----:B------:R-:W-:Y:S01]  /*215e0*/  @P0 IMAD.MOV.U32 R19, RZ, RZ, R16 ;  /* 0x000000ffff130224 */ /* 0x000fe200078e0010 */
[----:B---3--:R-:W-:-:S04]  /*215f0*/  PRMT R27, RZ, 0x7610, R27 ;  /* 0x00007610ff1b7816 */ /* 0x008fc8000000001b */
[----:B------:R0:W3:Y:S04]  /*21600*/  @P0 LDG.E.U8 R43, desc[UR14][R18.64] ;  /* 0x0000000e122b0981 */ /* 0x0000e8000c1e1100 */
[----:B------:R1:W3:Y:S01]  /*21610*/  @P0 LDG.E.U8 R27, desc[UR14][R84.64] ;  /* 0x0000000e541b0981 */ /* 0x0002e2000c1e1100 */
[----:B0-----:R-:W-:Y:S02]  /*21620*/  @P0 IMAD.MOV.U32 R18, RZ, RZ, R9 ;  /* 0x000000ffff120224 */ /* 0x001fe400078e0009 */
[----:B------:R-:W-:Y:S01]  /*21630*/  @P0 IMAD.MOV.U32 R19, RZ, RZ, R10 ;  /* 0x000000ffff130224 */ /* 0x000fe200078e000a */
[----:B------:R-:W3:Y:S01]  /*21640*/  LDL.LU R9, [R1+0x508] ;  /* 0x0005080001097983 */ /* 0x000ee20000300800 */
[----:B-1----:R-:W-:-:S03]  /*21650*/  @P0 IMAD.MOV.U32 R85, RZ, RZ, R6 ;  /* 0x000000ffff550224 */ /* 0x002fc600078e0006 */
[----:B------:R-:W3:Y:S01]  /*21660*/  LDL.LU R10, [R1+0x4f8] ;  /* 0x0004f800010a7983 */ /* 0x000ee20000300800 */
[----:B------:R-:W-:-:S03]  /*21670*/  @P0 IMAD.MOV.U32 R84, RZ, RZ, R5 ;  /* 0x000000ffff540224 */ /* 0x000fc600078e0005 */
[----:B------:R-:W3:Y:S04]  /*21680*/  LDL.LU R8, [R1+0x4b0] ;  /* 0x0004b00001087983 */ /* 0x000ee80000300800 */
[----:B------:R-:W3:Y:S04]  /*21690*/  LDL.LU R6, [R1+0x4ac] ;  /* 0x0004ac0001067983 */ /* 0x000ee80000300800 */
[----:B------:R-:W3:Y:S04]  /*216a0*/  LDL.LU R7, [R1+0x4a8] ;  /* 0x0004a80001077983 */ /* 0x000ee80000300800 */
[----:B------:R-:W3:Y:S04]  /*216b0*/  LDL.LU R88, [R1+0x498] ;  /* 0x0004980001587983 */ /* 0x000ee80000300800 */
[----:B------:R-:W3:Y:S04]  /*216c0*/  LDL.LU R5, [R1+0x450] ;  /* 0x0004500001057983 */ /* 0x000ee80000300800 */
[----:B------:R-:W3:Y:S01]  /*216d0*/  LDL.LU R17, [R1+0x44c] ;  /* 0x00044c0001117983 */ /* 0x000ee20000300800 */
[----:B------:R-:W-:-:S06]  /*216e0*/  PRMT R35, RZ, 0x7610, R35 ;  /* 0x00007610ff237816 */ /* 0x000fcc0000000023 */
[----:B------:R0:W3:Y:S01]  /*216f0*/  @P0 LDG.E.U8 R35, desc[UR14][R18.64] ;  /* 0x0000000e12230981 */ /* 0x0000e2000c1e1100 */
[----:B------:R-:W-:Y:S02]  /*21700*/  PRMT R74, RZ, 0x7610, R74 ;  /* 0x00007610ff4a7816 */ /* 0x000fe4000000004a */
[----:B0-----:R-:W-:-:S06]  /*21710*/  PRMT R19, RZ, 0x7610, R19 ;  /* 0x00007610ff137816 */ /* 0x001fcc0000000013 */
[----:B------:R2:W3:Y:S01]  /*21720*/  @P0 LDG.E.U8 R19, desc[UR14][R84.64] ;  /* 0x0000000e54130981 */ /* 0x0004e2000c1e1100 */
[----:B------:R-:W-:Y:S02]  /*21730*/  PRMT R66, RZ, 0x7610, R66 ;  /* 0x00007610ff427816 */ /* 0x000fe40000000042 */
[----:B------:R-:W-:Y:S02]  /*21740*/  PRMT R58, RZ, 0x7610, R58 ;  /* 0x00007610ff3a7816 */ /* 0x000fe4000000003a */
[----:B------:R-:W-:Y:S02]  /*21750*/  PRMT R50, RZ, 0x7610, R50 ;  /* 0x00007610ff327816 */ /* 0x000fe40000000032 */
[----:B------:R-:W-:Y:S02]  /*21760*/  PRMT R42, RZ, 0x7610, R42 ;  /* 0x00007610ff2a7816 */ /* 0x000fe4000000002a */
[----:B------:R-:W-:Y:S02]  /*21770*/  PRMT R34, RZ, 0x7610, R34 ;  /* 0x00007610ff227816 */ /* 0x000fe40000000022 */
[----:B------:R-:W-:Y:S01]  /*21780*/  PRMT R18, RZ, 0x7610, R18 ;  /* 0x00007610ff127816 */ /* 0x000fe20000000012 */
[----:B--2---:R-:W-:Y:S01]  /*21790*/  @P0 IMAD.MOV.U32 R85, RZ, RZ, R4 ;  /* 0x000000ffff550224 */ /* 0x004fe200078e0004 */
[----:B----4-:R-:W-:Y:S01]  /*217a0*/  PRMT R26, RZ, 0x7610, R26 ;  /* 0x00007610ff1a7816 */ /* 0x010fe2000000001a */
[----:B------:R-:W2:Y:S01]  /*217b0*/  LDL.LU R4, [R1+0x448] ;  /* 0x0004480001047983 */ /* 0x000ea20000300800 */
[----:B------:R-:W-:-:S03]  /*217c0*/  @P0 IMAD.MOV.U32 R84, RZ, RZ, R3 ;  /* 0x000000ffff540224 */ /* 0x000fc600078e0003 */
[----:B------:R-:W4:Y:S04]  /*217d0*/  LDL.LU R3, [R1+0x438] ;  /* 0x0004380001037983 */ /* 0x000f280000300800 */
[----:B------:R0:W4:Y:S02]  /*217e0*/  @P0 LDG.E.U8 R74, desc[UR14][R84.64] ;  /* 0x0000000e544a0981 */ /* 0x000124000c1e1100 */
[----:B0-----:R-:W-:Y:S02]  /*217f0*/  @P0 IMAD.MOV.U32 R84, RZ, RZ, R0 ;  /* 0x000000ffff540224 */ /* 0x001fe400078e0000 */
[----:B------:R-:W-:Y:S02]  /*21800*/  @P0 IMAD.MOV.U32 R85, RZ, RZ, R2 ;  /* 0x000000ffff550224 */ /* 0x000fe400078e0002 */
[----:B------:R-:W4:Y:S04]  /*21810*/  LDL.LU R2, [R1+0x3fc] ;  /* 0x0003fc0001027983 */ /* 0x000f280000300800 */
[----:B------:R0:W4:Y:S04]  /*21820*/  @P0 LDG.E.U8 R66, desc[UR14][R84.64] ;  /* 0x0000000e54420981 */ /* 0x000128000c1e1100 */
[----:B------:R-:W4:Y:S04]  /*21830*/  LDL.LU R0, [R1+0x3f8] ;  /* 0x0003f80001007983 */ /* 0x000f280000300800 */
[----:B------:R-:W4:Y:S01]  /*21840*/  LDL.LU R16, [R1+0x3f4] ;  /* 0x0003f40001107983 */ /* 0x000f220000300800 */
[----:B0-----:R-:W-:-:S02]  /*21850*/  @P0 IMAD.MOV.U32 R84, RZ, RZ, R82 ;  /* 0x000000ffff540224 */ /* 0x001fc400078e0052 */
[----:B------:R-:W-:-:S05]  /*21860*/  @P0 IMAD.MOV.U32 R85, RZ, RZ, R13 ;  /* 0x000000ffff550224 */ /* 0x000fca00078e000d */
[----:B------:R0:W4:Y:S02]  /*21870*/  @P0 LDG.E.U8 R58, desc[UR14][R84.64] ;  /* 0x0000000e543a0981 */ /* 0x000124000c1e1100 */
[----:B0-----:R-:W-:Y:S02]  /*21880*/  @P0 IMAD.MOV.U32 R84, RZ, RZ, R90 ;  /* 0x000000ffff540224 */ /* 0x001fe400078e005a */
        /* <DEDUP_REMOVED lines=13> */
[----:B------:R-:W4:Y:S04]  /*21960*/  @P0 LDG.E.U8 R18, desc[UR14][R84.64] ;  /* 0x0000000e54120981 */ /* 0x000f28000c1e1100 */
        /* <DEDUP_REMOVED lines=18> */
[----:B0-----:R-:W4:Y:S04]  /*21a90*/  LDL.LU R15, [R1+0xa0] ;  /* 0x0000a000010f7983 */ /* 0x001f280000300800 */
[----:B---3--:R0:W-:Y:S04]  /*21aa0*/  STS.U8 [R14+UR4+0x9300], R9 ;  /* 0x009300090e007988 */ /* 0x0081e80008000004 */
[----:B------:R1:W-:Y:S04]  /*21ab0*/  STS.U8 [R14+UR4+0xd300], R10 ;  /* 0x00d3000a0e007988 */ /* 0x0003e80008000004 */
[----:B------:R3:W-:Y:S04]  /*21ac0*/  STS.U8 [R14+UR4+0x1700], R8 ;  /* 0x001700080e007988 */ /* 0x0007e80008000004 */
[----:B0-----:R-:W4:Y:S04]  /*21ad0*/  LDL.LU R9, [R1+0x9c] ;  /* 0x00009c0001097983 */ /* 0x001f280000300800 */
[----:B-1----:R-:W4:Y:S04]  /*21ae0*/  LDL.LU R10, [R1+0x98] ;  /* 0x00009800010a7983 */ /* 0x002f280000300800 */
[----:B------:R0:W-:Y:S04]  /*21af0*/  STS.U8 [R14+UR4+0x5700], R6 ;  /* 0x005700060e007988 */ /* 0x0001e80008000004 */
[----:B---3--:R-:W3:Y:S04]  /*21b00*/  LDL.LU R8, [R1+0x94] ;  /* 0x0000940001087983 */ /* 0x008ee80000300800 */
        /* <DEDUP_REMOVED lines=9> */
[----:B--2---:R0:W-:Y:S04]  /*21ba0*/  STS.U8 [R14+UR4+0x9b00], R4 ;  /* 0x009b00040e007988 */ /* 0x0041e80008000004 */
[----:B----4-:R1:W-:Y:S04]  /*21bb0*/  STS.U8 [R14+UR4+0xdb00], R3 ;  /* 0x00db00030e007988 */ /* 0x0103e80008000004 */
[----:B0-----:R-:W2:Y:S04]  /*21bc0*/  LDL.LU R4, [R1+0x7c] ;  /* 0x00007c0001047983 */ /* 0x001ea80000300800 */
[----:B-1----:R-:W4:Y:S04]  /*21bd0*/  LDL.LU R3, [R1+0x78] ;  /* 0x0000780001037983 */ /* 0x002f280000300800 */
[----:B------:R0:W-:Y:S04]  /*21be0*/  STS.U8 [R14+UR4+0x1f00], R2 ;  /* 0x001f00020e007988 */ /* 0x0001e80008000004 */
[----:B------:R1:W-:Y:S04]  /*21bf0*/  STS.U8 [R14+UR4+0x5f00], R0 ;  /* 0x005f00000e007988 */ /* 0x0003e80008000004 */
[----:B0-----:R-:W2:Y:S04]  /*21c00*/  LDL.LU R2, [R1+0x74] ;  /* 0x0000740001027983 */ /* 0x001ea80000300800 */
[----:B------:R0:W-:Y:S04]  /*21c10*/  STS.U8 [R14+UR4+0x9f00], R16 ;  /* 0x009f00100e007988 */ /* 0x0001e80008000004 */
[----:B-1----:R-:W2:Y:S04]  /*21c20*/  LDL.LU R0, [R1+0xb8] ;  /* 0x0000b80001007983 */ /* 0x002ea80000300800 */
[----:B0-----:R-:W2:Y:S04]  /*21c30*/  LDL.LU R16, [R1+0xb4] ;  /* 0x0000b40001107983 */ /* 0x001ea80000300800 */
        /* <DEDUP_REMOVED lines=39> */
[----:B---3--:R0:W-:Y:S04]  /*21eb0*/  STS.U8 [R14+UR4+0xf300], R8 ;  /* 0x00f300080e007988 */ /* 0x0081e80008000004 */
        /* <DEDUP_REMOVED lines=12> */
[----:B--2---:R0:W-:Y:S04]  /*21f80*/  STS.U8 [R14+UR4+0x7b00], R4 ;  /* 0x007b00040e007988 */ /* 0x0041e80008000004 */
[----:B----4-:R1:W-:Y:S04]  /*21f90*/  STS.U8 [R14+UR4+0xbb00], R3 ;  /* 0x00bb00030e007988 */ /* 0x0103e80008000004 */
[----:B------:R2:W-:Y:S04]  /*21fa0*/  STS.U8 [R14+UR4+0xfb00], R2 ;  /* 0x00fb00020e007988 */ /* 0x0005e80008000004 */
[----:B0-----:R-:W4:Y:S04]  /*21fb0*/  LDL.LU R4, [R1+0x434] ;  /* 0x0004340001047983 */ /* 0x001f280000300800 */
[----:B-1----:R-:W4:Y:S04]  /*21fc0*/  LDL.LU R3, [R1+0x430] ;  /* 0x0004300001037983 */ /* 0x002f280000300800 */
[----:B------:R0:W-:Y:S04]  /*21fd0*/  STS.U8 [R14+UR4+0x3f00], R0 ;  /* 0x003f00000e007988 */ /* 0x0001e80008000004 */
[----:B--2---:R-:W2:Y:S04]  /*21fe0*/  LDL.LU R2, [R1+0x42c] ;  /* 0x00042c0001027983 */ /* 0x004ea80000300800 */
[----:B------:R1:W-:Y:S04]  /*21ff0*/  STS.U8 [R14+UR4+0x7f00], R16 ;  /* 0x007f00100e007988 */ /* 0x0003e80008000004 */
[----:B0-----:R-:W2:Y:S04]  /*22000*/  LDL.LU R0, [R1+0x418] ;  /* 0x0004180001007983 */ /* 0x001ea80000300800 */
[----:B-1----:R-:W2:Y:S04]  /*22010*/  LDL.LU R16, [R1+0x3e0] ;  /* 0x0003e00001107983 */ /* 0x002ea80000300800 */
[----:B------:R0:W-:Y:S02]  /*22020*/  STS.U8 [R14+UR4+0xbf00], R15 ;  /* 0x00bf000f0e007988 */ /* 0x0001e40008000004 */
[----:B0-----:R-:W0:Y:S02]  /*22030*/  S2R R15, SR_TID.X ;  /* 0x00000000000f7919 */ /* 0x001e240000002100 */
[----:B------:R-:W-:Y:S01]  /*22040*/  STS.U8 [R14+UR4+0xff00], R82 ;  /* 0x00ff00520e007988 */ /* 0x000fe20008000004 */
[----:B0-----:R-:W-:-:S04]  /*22050*/  LOP3.LUT R15, R15, 0x7f, RZ, 0xc0, !PT ;  /* 0x0000007f0f0f7812 */ /* 0x001fc800078ec0ff */
[----:B------:R-:W-:-:S05]  /*22060*/  LOP3.LUT R15, R15, 0x70, RZ, 0x3c, !PT ;  /* 0x000000700f0f7812 */ /* 0x000fca00078e3cff */
[----:B------:R0:W-:Y:S04]  /*22070*/  STS.U8 [R15+UR4+0x8380], R65 ;  /* 0x008380410f007988 */ /* 0x0001e80008000004 */
[----:B------:R1:W-:Y:S04]  /*22080*/  STS.U8 [R15+UR4+0xc380], R73 ;  /* 0x00c380490f007988 */ /* 0x0003e80008000004 */
[----:B------:R1:W-:Y:S04]  /*22090*/  STS.U8 [R15+UR4+0x780], R81 ;  /* 0x000780510f007988 */ /* 0x0003e80008000004 */
[----:B0-----:R-:W2:Y:S04]  /*220a0*/  LDL.LU R65, [R1+0x3dc] ;  /* 0x0003dc0001417983 */ /* 0x001ea80000300800 */
[----:B-1----:R-:W2:Y:S04]  /*220b0*/  LDL.LU R73, [R1+0x3d8] ;  /* 0x0003d80001497983 */ /* 0x002ea80000300800 */
[----:B------:R-:W2:Y:S04]  /*220c0*/  LDL.LU R81, [R1+0x3c4] ;  /* 0x0003c40001517983 */ /* 0x000ea80000300800 */
[----:B------:R0:W-:Y:S04]  /*220d0*/  STS.U8 [R15+UR4+0x1380], R9 ;  /* 0x001380090f007988 */ /* 0x0001e80008000004 */
[----:B---3--:R1:W-:Y:S04]  /*220e0*/  STS.U8 [R15+UR4+0x5380], R10 ;  /* 0x0053800a0f007988 */ /* 0x0083e80008000004 */
        /* <DEDUP_REMOVED lines=14> */
[----:B----4-:R0:W-:Y:S04]  /*221d0*/  STS.U8 [R15+UR4+0x1b80], R4 ;  /* 0x001b80040f007988 */ /* 0x0101e80008000004 */
[----:B------:R1:W-:Y:S04]  /*221e0*/  STS.U8 [R15+UR4+0x5b80], R3 ;  /* 0x005b80030f007988 */ /* 0x0003e80008000004 */
[----:B0-----:R-:W4:Y:S04]  /*221f0*/  LDL.LU R4, [R1+0x274] ;  /* 0x0002740001047983 */ /* 0x001f280000300800 */
[----:B--2---:R0:W-:Y:S04]  /*22200*/  STS.U8 [R15+UR4+0x9b80], R2 ;  /* 0x009b80020f007988 */ /* 0x0041e80008000004 */
[----:B-1----:R-:W2:Y:S04]  /*22210*/  LDL.LU R3, [R1+0x270] ;  /* 0x0002700001037983 */ /* 0x002ea80000300800 */
[----:B------:R1:W-:Y:S04]  /*22220*/  STS.U8 [R15+UR4+0xdb80], R0 ;  /* 0x00db80000f007988 */ /* 0x0003e80008000004 */
[----:B0-----:R-:W2:Y:S04]  /*22230*/  LDL.LU R2, [R1+0x26c] ;  /* 0x00026c0001027983 */ /* 0x001ea80000300800 */
[----:B------:R0:W-:Y:S04]  /*22240*/  STS.U8 [R15+UR4+0x1f80], R16 ;  /* 0x001f80100f007988 */ /* 0x0001e80008000004 */
[----:B-1----:R-:W2:Y:S04]  /*22250*/  LDL.LU R0, [R1+0x258] ;  /* 0x0002580001007983 */ /* 0x002ea80000300800 */
[----:B------:R1:W-:Y:S04]  /*22260*/  STS.U8 [R15+UR4+0x4780], R13 ;  /* 0x0047800d0f007988 */ /* 0x0003e80008000004 */
[----:B0-----:R-:W2:Y:S04]  /*22270*/  LDL.LU R16, [R1+0x204] ;  /* 0x0002040001107983 */ /* 0x001ea80000300800 */
[----:B------:R-:W2:Y:S04]  /*22280*/  LDL.LU R14, [R1+0x200] ;  /* 0x00020000010e7983 */ /* 0x000ea80000300800 */
[----:B------:R-:W2:Y:S04]  /*22290*/  LDL.LU R82, [R1+0x1fc] ;  /* 0x0001fc0001527983 */ /* 0x000ea80000300800 */
        /* <DEDUP_REMOVED lines=26> */
[----:B------:R1:W-:Y:S04]  /*22440*/  STS.U8 [R15+UR4+0x9f80], R73 ;  /* 0x009f80490f007988 */ /* 0x0003e80008000004 */
[----:B------:R1:W-:Y:S04]  /*22450*/  STS.U8 [R15+UR4+0xdf80], R81 ;  /* 0x00df80510f007988 */ /* 0x0003e80008000004 */
[----:B0-----:R-:W2:Y:S04]  /*22460*/  LDL.LU R65, [R1+0x192c] ;  /* 0x00192c0001417983 */ /* 0x001ea80000300800 */
[----:B-1----:R-:W2:Y:S04]  /*22470*/  LDL.LU R73, [R1+0x1928] ;  /* 0x0019280001497983 */ /* 0x002ea80000300800 */
[----:B------:R-:W2:Y:S04]  /*22480*/  LDL.LU R81, [R1+0x1924] ;  /* 0x0019240001517983 */ /* 0x000ea80000300800 */
[----:B---3--:R0:W-:Y:S04]  /*22490*/  STS.U8 [R15+UR4+0x2380], R9 ;  /* 0x002380090f007988 */ /* 0x0081e80008000004 */
[----:B------:R1:W-:Y:S04]  /*224a0*/  STS.U8 [R15+UR4+0x6380], R10 ;  /* 0x0063800a0f007988 */ /* 0x0003e80008000004 */
[----:B0-----:R-:W3:Y:S04]  /*224b0*/  LDL.LU R9, [R1+0x1920] ;  /* 0x0019200001097983 */ /* 0x001ee80000300800 */
[----:B------:R0:W-:Y:S04]  /*224c0*/  STS.U8 [R15+UR4+0xa380], R8 ;  /* 0x00a380080f007988 */ /* 0x0001e80008000004 */
[----:B-1----:R-:W3:Y:S04]  /*224d0*/  LDL.LU R10, [R1+0x191c] ;  /* 0x00191c00010a7983 */ /* 0x002ee80000300800 */
[----:B------:R1:W-:Y:S04]  /*224e0*/  STS.U8 [R15+UR4+0xe380], R6 ;  /* 0x00e380060f007988 */ /* 0x0003e80008000004 */
[----:B0-----:R0:W5:Y:S04]  /*224f0*/  LDL.LU R8, [R1+0x1918] ;  /* 0x0019180001087983 */ /* 0x0011680000300800 */
[----:B------:R0:W-:Y:S04]  /*22500*/  STS.U8 [R15+UR4+0x2780], R7 ;  /* 0x002780070f007988 */ /* 0x0001e80008000004 */
[----:B-1----:R1:W5:Y:S04]  /*22510*/  LDL.LU R6, [R1+0x1914] ;  /* 0x0019140001067983 */ /* 0x0023680000300800 */
[----:B------:R1:W-:Y:S04]  /*22520*/  STS.U8 [R15+UR4+0x6780], R88 ;  /* 0x006780580f007988 */ /* 0x0003e80008000004 */
[----:B0-----:R0:W5:Y:S04]  /*22530*/  LDL.LU R7, [R1+0x1910] ;  /* 0x0019100001077983 */ /* 0x0011680000300800 */
[----:B------:R0:W-:Y:S04]  /*22540*/  STS.U8 [R15+UR4+0xa780], R5 ;  /* 0x00a780050f007988 */ /* 0x0001e80008000004 */
[----:B-1----:R-:W3:Y:S04]  /*22550*/  LDL.LU R88, [R1+0x190c] ;  /* 0x00190c0001587983 */ /* 0x002ee80000300800 */
[----:B------:R1:W-:Y:S04]  /*22560*/  STS.U8 [R15+UR4+0xe780], R17 ;  /* 0x00e780110f007988 */ /* 0x0003e80008000004 */
[----:B0-----:R0:W5:Y:S04]  /*22570*/  LDL.LU R5, [R1+0x1908] ;  /* 0x0019080001057983 */ /* 0x0011680000300800 */
[----:B-1----:R-:W3:Y:S04]  /*22580*/  LDL.LU R17, [R1+0x1904] ;  /* 0x0019040001117983 */ /* 0x002ee80000300800 */
[----:B----4-:R1:W-:Y:S04]  /*22590*/  STS.U8 [R15+UR4+0x2b80], R4 ;  /* 0x002b80040f007988 */ /* 0x0103e80008000004 */
[----:B--2---:R2:W-:Y:S04]  /*225a0*/  STS.U8 [R15+UR4+0x6b80], R3 ;  /* 0x006b80030f007988 */ /* 0x0045e80008000004 */
[----:B-1----:R0:W5:Y:S04]  /*225b0*/  LDL.LU R4, [R1+0x1900] ;  /* 0x0019000001047983 */ /* 0x0021680000300800 */
[----:B------:R1:W-:Y:S04]  /*225c0*/  STS.U8 [R15+UR4+0xab80], R2 ;  /* 0x00ab80020f007988 */ /* 0x0003e80008000004 */
[----:B--2---:R0:W5:Y:S04]  /*225d0*/  LDL.LU R3, [R1+0x18fc] ;  /* 0x0018fc0001037983 */ /* 0x0041680000300800 */
[----:B------:R2:W-:Y:S04]  /*225e0*/  STS.U8 [R15+UR4+0xeb80], R0 ;  /* 0x00eb80000f007988 */ /* 0x0005e80008000004 */
[----:B-1----:R0:W5:Y:S04]  /*225f0*/  LDL.LU R2, [R1+0x18f8] ;  /* 0x0018f80001027983 */ /* 0x0021680000300800 */
[----:B------:R1:W-:Y:S04]  /*22600*/  STS.U8 [R15+UR4+0x2f80], R16 ;  /* 0x002f80100f007988 */ /* 0x0003e80008000004 */
[----:B--2---:R0:W5:Y:S04]  /*22610*/  LDL.LU R0, [R1+0x18f4] ;  /* 0x0018f40001007983 */ /* 0x0041680000300800 */
[----:B-1----:R0:W5:Y:S04]  /*22620*/  LDL.LU R16, [R1+0x18f0] ;  /* 0x0018f00001107983 */ /* 0x0021680000300800 */
[----:B------:R1:W-:Y:S04]  /*22630*/  STS.U8 [R15+UR4+0xaf80], R82 ;  /* 0x00af80520f007988 */ /* 0x0003e80008000004 */
[----:B------:R-:W-:Y:S01]  /*22640*/  STS.U8 [R15+UR4+0x6f80], R14 ;  /* 0x006f800e0f007988 */ /* 0x000fe20008000004 */
[----:B-1----:R-:W1:Y:S03]  /*22650*/  S2R R82, SR_TID.X ;  /* 0x0000000000527919 */ /* 0x002e660000002100 */
[----:B---3--:R-:W-:Y:S04]  /*22660*/  STS.U8 [R15+UR4+0x7f80], R88 ;  /* 0x007f80580f007988 */ /* 0x008fe80008000004 */
[----:B------:R2:W-:Y:S04]  /*22670*/  STS.U8 [R15+UR4+0x3f80], R17 ;  /* 0x003f80110f007988 */ /* 0x0005e80008000004 */
[----:B--2---:R0:W5:Y:S04]  /*22680*/  LDL.LU R17, [R1+0x18ec] ;  /* 0x0018ec0001117983 */ /* 0x0041680000300800 */
[----:B------:R0:W5:Y:S01]  /*22690*/  LDL.LU R88, [R1+0x18e8] ;  /* 0x0018e80001587983 */ /* 0x0001620000300800 */
[----:B------:R-:W2:Y:S01]  /*226a0*/  S2R R14, SR_TID.X ;  /* 0x00000000000e7919 */ /* 0x000ea20000002100 */
[----:B-1----:R-:W-:-:S02]  /*226b0*/  LOP3.LUT R82, R82, 0x7f, RZ, 0xc0, !PT ;  /* 0x0000007f52527812 */ /* 0x002fc400078ec0ff */
[----:B------:R1:W-:Y:S04]  /*226c0*/  STS.U8 [R15+UR4+0xfb80], R89 ;  /* 0x00fb80590f007988 */ /* 0x0003e80008000004 */
[----:B------:R3:W-:Y:S01]  /*226d0*/  STS.U8 [R15+UR4+0xff80], R9 ;  /* 0x00ff80090f007988 */ /* 0x0007e20008000004 */
[----:B-1----:R-:W1:Y:S03]  /*226e0*/  LDC R89, c[0x0][0x3a0] ;  /* 0x0000e800ff597b82 */ /* 0x002e660000000800 */
[----:B------:R4:W-:Y:S01]  /*226f0*/  STS.U8 [R15+UR4+0xbf80], R10 ;  /* 0x00bf800a0f007988 */ /* 0x0009e20008000004 */
[----:B---3--:R-:W-:-:S03]  /*22700*/  LOP3.LUT R9, R82, 0x10, RZ, 0x3c, !PT ;  /* 0x0000001052097812 */ /* 0x008fc600078e3cff */
[----:B------:R3:W-:Y:S04]  /*22710*/  STS.U8 [R15+UR4+0x7380], R11 ;  /* 0x0073800b0f007988 */ /* 0x0007e80008000004 */
[----:B------:R0:W-:Y:S01]  /*22720*/  STS.U8 [R15+UR4+0x3380], R12 ;  /* 0x0033800c0f007988 */ /* 0x0001e20008000004 */
[----:B----4-:R-:W-:-:S03]  /*22730*/  LOP3.LUT R10, R82, 0x20, RZ, 0x3c, !PT ;  /* 0x00000020520a7812 */ /* 0x010fc600078e3cff */
[----:B------:R4:W-:Y:S01]  /*22740*/  STS.U8 [R15+UR4+0xef80], R13 ;  /* 0x00ef800d0f007988 */ /* 0x0009e20008000004 */
[----:B---3--:R-:W-:Y:S02]  /*22750*/  LOP3.LUT R11, R82, 0x30, RZ, 0x3c, !PT ;  /* 0x00000030520b7812 */ /* 0x008fe400078e3cff */
[----:B--2---:R-:W-:Y:S01]  /*22760*/  LOP3.LUT R14, R14, 0x7f, RZ, 0xc0, !PT ;  /* 0x0000007f0e0e7812 */ /* 0x004fe200078ec0ff */
[----:B------:R2:W-:Y:S01]  /*22770*/  STS.U8 [R15+UR4+0xb380], R84 ;  /* 0x00b380540f007988 */ /* 0x0005e20008000004 */
[----:B0-----:R-:W-:-:S03]  /*22780*/  LOP3.LUT R12, R82, 0x40, RZ, 0x3c, !PT ;  /* 0x00000040520c7812 */ /* 0x001fc600078e3cff */
[----:B------:R2:W-:Y:S01]  /*22790*/  STS.U8 [R15+UR4+0xf380], R85 ;  /* 0x00f380550f007988 */ /* 0x0005e20008000004 */
[----:B----4-:R-:W-:-:S03]  /*227a0*/  LOP3.LUT R13, R82, 0x50, RZ, 0x3c, !PT ;  /* 0x00000050520d7812 */ /* 0x010fc600078e3cff */
[----:B------:R2:W-:Y:S01]  /*227b0*/  STS.U8 [R15+UR4+0x3780], R90 ;  /* 0x0037805a0f007988 */ /* 0x0005e20008000004 */
[----:B------:R-:W-:-:S03]  /*227c0*/  LOP3.LUT R14, R14, 0x60, RZ, 0x3c, !PT ;  /* 0x000000600e0e7812 */ /* 0x000fc600078e3cff */
[----:B------:R2:W-:Y:S04]  /*227d0*/  STS.U8 [R15+UR4+0x7780], R91 ;  /* 0x0077805b0f007988 */ /* 0x0005e80008000004 */
        /* <DEDUP_REMOVED lines=68> */
[----:B------:R2:W-:Y:S01]  /*22c20*/  STS.U8 [R15+UR4+0x21f80], R18 ;  /* 0x021f80120f007988 */ /* 0x0005e20008000004 */
[----:B------:R0:W-:Y:S06]  /*22c30*/  MEMBAR.ALL.CTA ;  /* 0x0000000000007992 */ /* 0x0001ec0000008000 */
[----:B0-----:R-:W0:Y:S01]  /*22c40*/  FENCE.VIEW.ASYNC.S ;  /* 0x00000000000073c6 */ /* 0x001e220000000000 */
[----:B-1----:R-:W-:Y:S01]  /*22c50*/  VIADD R89, R89, 0x7f ;  /* 0x0000007f59597836 */ /* 0x002fe20000000000 */
[----:B0-----:R-:W-:Y:S01]  /*22c60*/  BAR.SYNC.DEFER_BLOCKING 0x0 ;  /* 0x0000000000007b1d */ /* 0x001fe20000010000 */
[----:B------:R-:W-:-:S04]  /*22c70*/  ISETP.NE.U32.AND P0, PT, RZ, UR11, PT ;  /* 0x0000000bff007c0c */ /* 0x000fc8000bf05070 */
[C---:B------:R-:W-:Y:S02]  /*22c80*/  ISETP.LT.OR P1, PT, R89.reuse, 0x80, P0 ;  /* 0x000000805900780c */ /* 0x040fe40000721670 */
[----:B------:R-:W-:-:S11]  /*22c90*/  ISETP.GE.AND P2, PT, R89, 0x100, PT ;  /* 0x000001005900780c */ /* 0x000fd60003f46270 */
[----:B--2---:R-:W-:Y:S05]  /*22ca0*/  @P1 BRA `(.L_x_6) ;  /* 0x0000000400781947 */ /* 0x004fea0003800000 */
[----:B------:R-:W-:Y:S02]  /*22cb0*/  USHF.R.U32.HI UR44, URZ, 0x4, UR4 ;  /* 0x00000004ff2c7899 */ /* 0x000fe40008011604 */
[----:B------:R-:W-:Y:S02]  /*22cc0*/  UIADD3 UR9, UPT, UPT, UR4, 0x20000, URZ ;  /* 0x0002000004097890 */ /* 0x000fe4000fffe0ff */
[----:B------:R-:W-:Y:S02]  /*22cd0*/  USGXT.U32 UR44, UR44, 0xe ;  /* 0x0000000e2c2c789a */ /* 0x000fe40008000000 */
[----:B------:R-:W-:Y:S02]  /*22ce0*/  USHF.R.U32.HI UR9, URZ, 0x4, UR9 ;  /* 0x00000004ff097899 */ /* 0x000fe40008011609 */
[----:B------:R-:W-:Y:S02]  /*22cf0*/  UIADD3 UR48, UP1, UPT, UR44, 0x100, URZ ;  /* 0x000001002c307890 */ /* 0x000fe4000ff3e0ff */
[----:B------:R-:W-:Y:S01]  /*22d00*/  USGXT.U32 UR50, UR9, 0xe ;  /* 0x0000000e0932789a */ /* 0x000fe20008000000 */
[----:B------:R-:W-:Y:S01]  /*22d10*/  UMOV UR8, URZ ;  /* 0x000000ff00087c82 */ /* 0x000fe20008000000 */
[----:B------:R-:W-:Y:S01]  /*22d20*/  UMOV UR45, URZ ;  /* 0x000000ff002d7c82 */ /* 0x000fe20008000000 */
[----:B------:R-:W-:-:S02]  /*22d30*/  UIADD3.X UR49, UPT, UPT, UR8, 0x40004040, URZ, UP1, !UPT ;  /* 0x4000404008317890 */ /* 0x000fc40008ffe4ff */
[----:B------:R-:W-:Y:S01]  /*22d40*/  UIADD3 UR52, UP1, UPT, UR50, 0x2, URZ ;  /* 0x0000000232347890 */ /* 0x000fe2000ff3e0ff */
[----:B------:R-:W-:Y:S01]  /*22d50*/  UMOV UR56, UR6 ;  /* 0x0000000600387c82 */ /* 0x000fe20008000000 */
[----:B------:R-:W-:Y:S02]  /*22d60*/  UMOV UR57, URZ ;  /* 0x000000ff00397c82 */ /* 0x000fe40008000000 */
[----:B------:R-:W-:Y:S01]  /*22d70*/  UIADD3.X UR53, UPT, UPT, UR45, 0x40004040, URZ, UP1, !UPT ;  /* 0x400040402d357890 */ /* 0x000fe20008ffe4ff */
[----:B------:R-:W-:Y:S01]  /*22d80*/  UMOV UR8, UR56 ;  /* 0x0000003800087c82 */ /* 0x000fe20008000000 */
[----:B------:R-:W-:Y:S02]  /*22d90*/  UIADD3.64 UR56, UPT, UPT, UR48, 0x100, URZ ;  /* 0x0000010030387897 */ /* 0x000fe4000fffe0ff */
[----:B------:R-:W-:Y:S02]  /*22da0*/  UIADD3.64 UR64, UPT, UPT, UR52, 0x2, URZ ;  /* 0x0000000234407897 */ /* 0x000fe4000fffe0ff */
[----:B------:R-:W-:-:S02]  /*22db0*/  UIADD3.64 UR58, UPT, UPT, UR48, 0x200, URZ ;  /* 0x00000200303a7897 */ /* 0x000fc4000fffe0ff */
[----:B------:R-:W-:Y:S01]  /*22dc0*/  UIADD3.64 UR68, UPT, UPT, UR52, 0x4, URZ ;  /* 0x0000000434447897 */ /* 0x000fe2000fffe0ff */
[----:B------:R-:W-:Y:S01]  /*22dd0*/  UMOV UR18, 0x0 ;  /* 0x0000000000127882 */ /* 0x000fe20000000000 */
[----:B------:R-:W-:Y:S01]  /*22de0*/  UMOV UR19, 0x8108490 ;  /* 0x0810849000137882 */ /* 0x000fe20000000000 */
[----:B------:R-:W-:Y:S02]  /*22df0*/  UIADD3 UR12, UPT, UPT, UR5, 0x40, URZ ;  /* 0x00000040050c7890 */ /* 0x000fe4000fffe0ff */
[----:B------:R-:W-:Y:S01]  /*22e00*/  UIADD3.64 UR60, UPT, UPT, UR48, 0x300, URZ ;  /* 0x00000300303c7897 */ /* 0x000fe2000fffe0ff */
[----:B------:R-:W-:Y:S01]  /*22e10*/  UMOV UR45, 0x40004040 ;  /* 0x40004040002d7882 */ /* 0x000fe20000000000 */
[----:B------:R-:W-:Y:S01]  /*22e20*/  UMOV UR51, 0x40004040 ;  /* 0x4000404000337882 */ /* 0x000fe20000000000 */
[----:B------:R-:W-:Y:S02]  /*22e30*/  UIADD3 UR76, UPT, UPT, UR5, 0x40, URZ ;  /* 0x00000040054c7890 */ /* 0x000fe4000fffe0ff */
[----:B------:R0:W-:Y:S01]  /*22e40*/  UTCQMMA gdesc[UR44], gdesc[UR50], tmem[UR5], tmem[UR18], idesc[UR19], !UPT ;  /* 0x00ff12322c0075ea */ /* 0x0001e2000f800305 */
[----:B------:R-:W-:Y:S01]  /*22e50*/  UIADD3.64 UR62, UPT, UPT, UR48, 0x400, URZ ;  /* 0x00000400303e7897 */ /* 0x000fe2000fffe0ff */
[----:B------:R-:W-:Y:S01]  /*22e60*/  UMOV UR26, 0x0 ;  /* 0x00000000001a7882 */ /* 0x000fe20000000000 */
[----:B------:R-:W-:Y:S01]  /*22e70*/  UMOV UR27, 0x8108490 ;  /* 0x08108490001b7882 */ /* 0x000fe20000000000 */
[----:B------:R-:W-:-:S02]  /*22e80*/  UIADD3 UR75, UPT, UPT, UR5, 0x40, URZ ;  /* 0x00000040054b7890 */ /* 0x000fc4000fffe0ff */
[----:B------:R1:W-:Y:S01]  /*22e90*/  UTCQMMA gdesc[UR48], gdesc[UR52], tmem[UR5], tmem[UR26], idesc[UR27], UPT ;  /* 0x00ff1a34300075ea */ /* 0x0003e2000b800305 */
[----:B------:R-:W-:Y:S01]  /*22ea0*/  UIADD3.64 UR66, UPT, UPT, UR48, 0x500, URZ ;  /* 0x0000050030427897 */ /* 0x000fe2000fffe0ff */
[----:B------:R-:W-:Y:S01]  /*22eb0*/  UMOV UR38, 0x0 ;  /* 0x0000000000267882 */ /* 0x000fe20000000000 */
[----:B------:R-:W-:Y:S01]  /*22ec0*/  UMOV UR39, 0x8108490 ;  /* 0x0810849000277882 */ /* 0x000fe20000000000 */
[----:B------:R-:W-:Y:S02]  /*22ed0*/  UIADD3 UR74, UPT, UPT, UR5, 0x40, URZ ;  /* 0x00000040054a7890 */ /* 0x000fe4000fffe0ff */
[----:B------:R2:W-:Y:S01]  /*22ee0*/  UTCQMMA gdesc[UR56], gdesc[UR64], tmem[UR5], tmem[UR38], idesc[UR39], UPT ;  /* 0x00ff2640380075ea */ /* 0x0005e2000b800305 */
[----:B0-----:R-:W-:Y:S02]  /*22ef0*/  UIADD3.64 UR44, UPT, UPT, UR48, 0x600, URZ ;  /* 0x00000600302c7897 */ /* 0x001fe4000fffe0ff */
[----:B------:R-:W-:Y:S02]  /*22f00*/  UIADD3 UR73, UPT, UPT, UR5, 0x80, URZ ;  /* 0x0000008005497890 */ /* 0x000fe4000fffe0ff */
[----:B------:R-:W-:Y:S01]  /*22f10*/  UIADD3.64 UR18, UPT, UPT, UR48, 0x700, URZ ;  /* 0x0000070030127897 */ /* 0x000fe2000fffe0ff */
[----:B------:R-:W-:Y:S01]  /*22f20*/  UMOV UR30, 0x0 ;  /* 0x00000000001e7882 */ /* 0x000fe20000000000 */
[----:B------:R-:W-:Y:S01]  /*22f30*/  UMOV UR31, 0x8108490 ;  /* 0x08108490001f7882 */ /* 0x000fe20000000000 */
[----:B------:R-:W-:-:S02]  /*22f40*/  UIADD3 UR72, UPT, UPT, UR5, 0x80, URZ ;  /* 0x0000008005487890 */ /* 0x000fc4000fffe0ff */
[----:B------:R0:W-:Y:S01]  /*22f50*/  UTCQMMA gdesc[UR58], gdesc[UR68], tmem[UR5], tmem[UR30], idesc[UR31], UPT ;  /* 0x00ff1e443a0075ea */ /* 0x0001e2000b800305 */
[----:B-1----:R-:W-:Y:S02]  /*22f60*/  UIADD3.64 UR26, UPT, UPT, UR48, 0x800, URZ ;  /* 0x00000800301a7897 */ /* 0x002fe4000fffe0ff */
[----:B------:R-:W-:Y:S02]  /*22f70*/  UIADD3 UR71, UPT, UPT, UR5, 0x80, URZ ;  /* 0x0000008005477890 */ /* 0x000fe4000fffe0ff */
[----:B--2---:R-:W-:Y:S01]  /*22f80*/  UIADD3.64 UR56, UPT, UPT, UR48, 0x900, URZ ;  /* 0x0000090030387897 */ /* 0x004fe2000fffe0ff */
[----:B------:R-:W-:Y:S01]  /*22f90*/  UMOV UR22, 0x0 ;  /* 0x0000000000167882 */ /* 0x000fe20000000000 */
[----:B------:R-:W-:Y:S01]  /*22fa0*/  UMOV UR23, 0x8108490 ;  /* 0x0810849000177882 */ /* 0x000fe20000000000 */
[----:B------:R-:W-:Y:S01]  /*22fb0*/  UIADD3 UR70, UPT, UPT, UR5, 0x80, URZ ;  /* 0x0000008005467890 */ /* 0x000fe2000fffe0ff */
[----:B------:R1:W-:Y:S01]  /*22fc0*/  UTCQMMA gdesc[UR60], gdesc[UR50], tmem[UR12], tmem[UR22], idesc[UR23], !UPT ;  /* 0x00ff16323c0075ea */ /* 0x0003e2000f80030c */
[----:B------:R-:W-:Y:S01]  /*22fd0*/  UIADD3.64 UR38, UPT, UPT, UR48, 0xa00, URZ ;  /* 0x00000a0030267897 */ /* 0x000fe2000fffe0ff */
[----:B------:R-:W-:Y:S01]  /*22fe0*/  UMOV UR16, 0x0 ;  /* 0x0000000000107882 */ /* 0x000fe20000000000 */
[----:B------:R-:W-:Y:S01]  /*22ff0*/  UMOV UR17, 0x8108490 ;  /* 0x0810849000117882 */ /* 0x000fe20000000000 */
[----:B------:R-:W-:Y:S01]  /*23000*/  UIADD3 UR13, UPT, UPT, UR5, 0xc0, URZ ;  /* 0x000000c0050d7890 */ /* 0x000fe2000fffe0ff */
[----:B------:R2:W-:Y:S01]  /*23010*/  UTCQMMA gdesc[UR62], gdesc[UR52], tmem[UR76], tmem[UR16], idesc[UR17], UPT ;  /* 0x00ff10343e0075ea */ /* 0x0005e2000b80034c */
[----:B0-----:R-:W-:Y:S01]  /*23020*/  UIADD3.64 UR58, UPT, UPT, UR48, 0xb00, URZ ;  /* 0x00000b00303a7897 */ /* 0x001fe2000fffe0ff */
[----:B------:R-:W-:Y:S01]  /*23030*/  UMOV UR34, 0x0 ;  /* 0x0000000000227882 */ /* 0x000fe20000000000 */
[----:B------:R-:W-:Y:S01]  /*23040*/  UMOV UR35, 0x8108490 ;  /* 0x0810849000237882 */ /* 0x000fe20000000000 */
[----:B------:R-:W-:Y:S01]  /*23050*/  UIADD3 UR11, UPT, UPT, UR5, 0xc0, URZ ;  /* 0x000000c0050b7890 */ /* 0x000fe2000fffe0ff */
[----:B------:R2:W-:Y:S01]  /*23060*/  UTCQMMA gdesc[UR66], gdesc[UR64], tmem[UR75], tmem[UR34], idesc[UR35], UPT ;  /* 0x00ff2240420075ea */ /* 0x0005e2000b80034b */
[----:B------:R-:W-:Y:S01]  /*23070*/  UIADD3.64 UR30, UPT, UPT, UR48, 0xc00, URZ ;  /* 0x00000c00301e7897 */ /* 0x000fe2000fffe0ff */
[----:B------:R-:W-:Y:S01]  /*23080*/  UMOV UR24, 0x0 ;  /* 0x0000000000187882 */ /* 0x000fe20000000000 */
[----:B------:R-:W-:Y:S01]  /*23090*/  UMOV UR25, 0x8108490 ;  /* 0x0810849000197882 */ /* 0x000fe20000000000 */
[----:B------:R-:W-:Y:S01]  /*230a0*/  UIADD3 UR10, UPT, UPT, UR5, 0xc0, URZ ;  /* 0x000000c0050a7890 */ /* 0x000fe2000fffe0ff */
[----:B------:R2:W-:Y:S01]  /*230b0*/  UTCQMMA gdesc[UR44], gdesc[UR68], tmem[UR74], tmem[UR24], idesc[UR25], UPT ;  /* 0x00ff18442c0075ea */ /* 0x0005e2000b80034a */
[----:B-1----:R-:W-:Y:S01]  /*230c0*/  UIADD3.64 UR22, UPT, UPT, UR48, 0xd00, URZ ;  /* 0x00000d0030167897 */ /* 0x002fe2000fffe0ff */
[----:B------:R-:W-:Y:S01]  /*230d0*/  UMOV UR20, 0x0 ;  /* 0x0000000000147882 */ /* 0x000fe20000000000 */
[----:B------:R-:W-:Y:S01]  /*230e0*/  UMOV UR21, 0x8108490 ;  /* 0x0810849000157882 */ /* 0x000fe20000000000 */
[----:B------:R-:W-:Y:S01]  /*230f0*/  UIADD3 UR9, UPT, UPT, UR5, 0xc0, URZ ;  /* 0x000000c005097890 */ /* 0x000fe2000fffe0ff */
[----:B------:R2:W-:Y:S01]  /*23100*/  UTCQMMA gdesc[UR18], gdesc[UR50], tmem[UR73], tmem[UR20], idesc[UR21], !UPT ;  /* 0x00ff1432120075ea */ /* 0x0005e2000f800349 */
[----:B------:R-:W-:Y:S01]  /*23110*/  UIADD3.64 UR48, UPT, UPT, UR48, 0xe00, URZ ;  /* 0x00000e0030307897 */ /* 0x000fe2000fffe0ff */
[----:B------:R-:W-:Y:S01]  /*23120*/  UMOV UR28, 0x0 ;  /* 0x00000000001c7882 */ /* 0x000fe20000000000 */
[----:B------:R-:W-:Y:S01]  /*23130*/  UMOV UR29, 0x8108490 ;  /* 0x08108490001d7882 */ /* 0x000fe20000000000 */
[----:B------:R-:W-:Y:S01]  /*23140*/  UMOV UR36, 0x0 ;  /* 0x0000000000247882 */ /* 0x000fe20000000000 */
[----:B------:R-:W-:Y:S01]  /*23150*/  UMOV UR37, 0x8108490 ;  /* 0x0810849000257882 */ /* 0x000fe20000000000 */
[----:B------:R-:W-:Y:S01]  /*23160*/  UMOV UR32, 0x0 ;  /* 0x0000000000207882 */ /* 0x000fe20000000000 */
[----:B------:R-:W-:Y:S01]  /*23170*/  UMOV UR33, 0x8108490 ;  /* 0x0810849000217882 */ /* 0x000fe20000000000 */
[----:B------:R2:W-:Y:S01]  /*23180*/  UTCQMMA gdesc[UR26], gdesc[UR52], tmem[UR72], tmem[UR28], idesc[UR29], UPT ;  /* 0x00ff1c341a0075ea */ /* 0x0005e2000b800348 */
        /* <DEDUP_REMOVED lines=8> */
[----:B------:R2:W-:Y:S01]  /*23210*/  UTCQMMA gdesc[UR58], gdesc[UR50], tmem[UR13], tmem[UR40], idesc[UR41], !UPT ;  /* 0x00ff28323a0075ea */ /* 0x0005e2000f80030d */
[----:B------:R-:W-:Y:S01]  /*23220*/  UMOV UR54, 0x0 ;  /* 0x0000000000367882 */ /* 0x000fe20000000000 */
[----:B------:R-:W-:Y:S01]  /*23230*/  UMOV UR55, 0x8108490 ;  /* 0x0810849000377882 */ /* 0x000fe20000000000 */
[----:B------:R2:W-:Y:S01]  /*23240*/  UTCQMMA gdesc[UR30], gdesc[UR52], tmem[UR11], tmem[UR42], idesc[UR43], UPT ;  /* 0x00ff2a341e0075ea */ /* 0x0005e2000b80030b */
[----:B------:R2:W-:Y:S01]  /*23250*/  UTCQMMA gdesc[UR22], gdesc[UR64], tmem[UR10], tmem[UR46], idesc[UR47], UPT ;  /* 0x00ff2e40160075ea */ /* 0x0005e2000b80030a */
[----:B------:R2:W-:Y:S01]  /*23260*/  UTCQMMA gdesc[UR48], gdesc[UR68], tmem[UR9], tmem[UR54], idesc[UR55], UPT ;  /* 0x00ff3644300075ea */ /* 0x0005e2000b800309 */
[----:B------:R2:W-:Y:S01]  /*23270*/  UTCBAR [UR8], URZ ;  /* 0x000000ff080073e9 */ /* 0x0005e200080000ff */
[----:B------:R-:W-:Y:S01]  /*23280*/  NOP ;  /* 0x0000000000007918 */ /* 0x000fe20000000000 */
.L_x_6:
[----:B--2---:R-:W-:Y:S01]  /*23290*/  UMOV UR8, URZ ;  /* 0x000000ff00087c82 */ /* 0x004fe20008000000 */
[----:B------:R-:W-:Y:S05]  /*232a0*/  @!P2 BRA `(.L_x_7) ;  /* 0x0000026400c4a947 */ /* 0x000fea0003800000 */
[----:B------:R-:W-:Y:S01]  /*232b0*/  SHF.R.S32.HI R18, RZ, 0x1f, R89 ;  /* 0x0000001fff127819 */ /* 0x000fe20000011459 */
[----:B------:R-:W-:Y:S01]  /*232c0*/  UIADD3 UR10, UPT, UPT, UR4, 0x10000, URZ ;  /* 0x00010000040a7890 */ /* 0x000fe2000fffe0ff */
[----:B-----5:R-:W-:Y:S01]  /*232d0*/  IMAD.SHL.U32 R16, R16, 0x80, RZ ;  /* 0x0000008010107824 */ /* 0x020fe200078e00ff */
[----:B------:R-:W-:Y:S01]  /*232e0*/  UIADD3 UR11, UPT, UPT, UR4, 0x22000, URZ ;  /* 0x00022000040b7890 */ /* 0x000fe2000fffe0ff */
[----:B------:R-:W-:Y:S01]  /*232f0*/  LEA.HI R18, R18, R89, RZ, 0x7 ;  /* 0x0000005912127211 */ /* 0x000fe200078f38ff */
[----:B------:R-:W-:Y:S01]  /*23300*/  USHF.R.U32.HI UR10, URZ, 0x4, UR10 ;  /* 0x00000004ff0a7899 */ /* 0x000fe2000801160a */
[----:B------:R-:W-:Y:S01]  /*23310*/  IMAD.SHL.U32 R17, R17, 0x80, RZ ;  /* 0x0000008011117824 */ /* 0x000fe200078e00ff */
[----:B------:R-:W-:Y:S01]  /*23320*/  USHF.R.U32.HI UR11, URZ, 0x4, UR11 ;  /* 0x00000004ff0b7899 */ /* 0x000fe2000801160b */
[----:B------:R-:W-:Y:S01]  /*23330*/  SHF.R.S32.HI R18, RZ, 0x7, R18 ;  /* 0x00000007ff127819 */ /* 0x000fe20000011412 */
[----:B------:R-:W-:Y:S01]  /*23340*/  USGXT.U32 UR10, UR10, 0xe ;  /* 0x0000000e0a0a789a */ /* 0x000fe20008000000 */
[----:B------:R-:W-:Y:S01]  /*23350*/  IMAD.MOV.U32 R20, RZ, RZ, RZ ;  /* 0x000000ffff147224 */ /* 0x000fe200078e00ff */
[----:B------:R-:W-:Y:S01]  /*23360*/  USGXT.U32 UR12, UR11, 0xe ;  /* 0x0000000e0b0c789a */ /* 0x000fe20008000000 */
[----:B------:R-:W-:Y:S01]  /*23370*/  VIMNMX R18, PT, PT, R18, 0x2, !PT ;  /* 0x0000000212127848 */ /* 0x000fe20007fe0100 */
[----:B------:R-:W-:Y:S01]  /*23380*/  UIADD3 UR16, UP1, UPT, UR10, 0x100, URZ ;  /* 0x000001000a107890 */ /* 0x000fe2000ff3e0ff */
[----:B------:R-:W-:Y:S01]  /*23390*/  SHF.R.S32.HI R19, RZ, 0x1f, R17 ;  /* 0x0000001fff137819 */ /* 0x000fe20000011411 */
[----:B------:R-:W-:-:S02]  /*233a0*/  UIADD3 UR18, UP2, UPT, UR12, 0x2, URZ ;  /* 0x000000020c127890 */ /* 0x000fc4000ff5e0ff */
[----:B------:R-:W-:Y:S01]  /*233b0*/  VIADD R18, R18, 0xfffffffe ;  /* 0xfffffffe12127836 */ /* 0x000fe20000000000 */
[----:B------:R-:W-:Y:S01]  /*233c0*/  UMOV UR8, URZ ;  /* 0x000000ff00087c82 */ /* 0x000fe20008000000 */
[----:B------:R-:W-:Y:S01]  /*233d0*/  UMOV UR9, URZ ;  /* 0x000000ff00097c82 */ /* 0x000fe20008000000 */
[----:B------:R-:W-:Y:S02]  /*233e0*/  UIADD3.X UR17, UPT, UPT, UR8, 0x40004040, URZ, UP1, !UPT ;  /* 0x4000404008117890 */ /* 0x000fe40008ffe4ff */
[----:B------:R0:W-:Y:S01]  /*233f0*/  STL [R1+0x18e4], R18 ;  /* 0x0018e41201007387 */ /* 0x0001e20000100800 */
[----:B------:R-:W-:Y:S02]  /*23400*/  UIADD3.X UR19, UPT, UPT, UR9, 0x40004040, URZ, UP2, !UPT ;  /* 0x4000404009137890 */ /* 0x000fe400097fe4ff */
[----:B------:R-:W-:Y:S01]  /*23410*/  UIADD3.64 UR20, UPT, UPT, UR16, 0x100, URZ ;  /* 0x0000010010147897 */ /* 0x000fe2000fffe0ff */
[----:B------:R1:W-:Y:S01]  /*23420*/  STL [R1+0x18d0], RZ ;  /* 0x0018d0ff01007387 */ /* 0x0003e20000100800 */
[----:B------:R-:W-:Y:S01]  /*23430*/  UMOV UR9, 0x1 ;  /* 0x0000000100097882 */ /* 0x000fe20000000000 */
[----:B------:R-:W-:-:S02]  /*23440*/  UIADD3.64 UR22, UPT, UPT, UR18, 0x2, URZ ;  /* 0x0000000212167897 */ /* 0x000fc4000fffe0ff */
[----:B------:R-:W-:Y:S01]  /*23450*/  UIADD3.64 UR24, UPT, UPT, UR16, 0x200, URZ ;  /* 0x0000020010187897 */ /* 0x000fe2000fffe0ff */
[----:B0-----:R-:W-:Y:S01]  /*23460*/  SHF.R.S32.HI R18, RZ, 0x1f, R16 ;  /* 0x0000001fff127819 */ /* 0x001fe20000011410 */
[----:B------:R-:W-:Y:S02]  /*23470*/  UIADD3.64 UR26, UPT, UPT, UR18, 0x4, URZ ;  /* 0x00000004121a7897 */ /* 0x000fe4000fffe0ff */
[----:B------:R-:W-:Y:S02]  /*23480*/  UIADD3.64 UR28, UPT, UPT, UR16, 0x300, URZ ;  /* 0x00000300101c7897 */ /* 0x000fe4000fffe0ff */
[----:B------:R-:W-:Y:S02]  /*23490*/  UIADD3.64 UR30, UPT, UPT, UR16, 0x400, URZ ;  /* 0x00000400101e7897 */ /* 0x000fe4000fffe0ff */
[----:B------:R-:W-:Y:S02]  /*234a0*/  UIADD3.64 UR32, UPT, UPT, UR16, 0x500, URZ ;  /* 0x0000050010207897 */ /* 0x000fe4000fffe0ff */
[----:B------:R-:W-:-:S02]  /*234b0*/  UIADD3.64 UR34, UPT, UPT, UR16, 0x600, URZ ;  /* 0x0000060010227897 */ /* 0x000fc4000fffe0ff */
[----:B------:R-:W-:Y:S02]  /*234c0*/  UIADD3.64 UR36, UPT, UPT, UR16, 0x700, URZ ;  /* 0x0000070010247897 */ /* 0x000fe4000fffe0ff */
[----:B------:R-:W-:Y:S02]  /*234d0*/  UIADD3.64 UR38, UPT, UPT, UR16, 0x800, URZ ;  /* 0x0000080010267897 */ /* 0x000fe4000fffe0ff */
[----:B------:R-:W-:Y:S02]  /*234e0*/  UIADD3.64 UR40, UPT, UPT, UR16, 0x900, URZ ;  /* 0x0000090010287897 */ /* 0x000fe4000fffe0ff */
[----:B------:R-:W-:Y:S02]  /*234f0*/  UIADD3.64 UR42, UPT, UPT, UR16, 0xa00, URZ ;  /* 0x00000a00102a7897 */ /* 0x000fe4000fffe0ff */
[----:B------:R-:W-:Y:S02]  /*23500*/  UIADD3.64 UR44, UPT, UPT, UR16, 0xb00, URZ ;  /* 0x00000b00102c7897 */ /* 0x000fe4000fffe0ff */
[----:B------:R-:W-:-:S02]  /*23510*/  UIADD3.64 UR46, UPT, UPT, UR16, 0xc00, URZ ;  /* 0x00000c00102e7897 */ /* 0x000fc4000fffe0ff */
[----:B------:R-:W-:Y:S02]  /*23520*/  UIADD3.64 UR48, UPT, UPT, UR16, 0xd00, URZ ;  /* 0x00000d0010307897 */ /* 0x000fe4000fffe0ff */
[----:B------:R-:W-:Y:S01]  /*23530*/  UIADD3.64 UR50, UPT, UPT, UR16, 0xe00, URZ ;  /* 0x00000e0010327897 */ /* 0x000fe2000fffe0ff */
[----:B------:R-:W-:Y:S01]  /*23540*/  UMOV UR11, URZ ;  /* 0x000000ff000b7c82 */ /* 0x000fe20008000000 */
[----:B-1----:R-:W-:-:S10]  /*23550*/  UMOV UR13, 0x40004040 ;  /* 0x40004040000d7882 */ /* 0x002fd40000000000 */
.L_x_10:
[----:B------:R-:W2:Y:S04]  /*23560*/  LDL.LU R24, [R1+0x808] ;  /* 0x0008080001187983 */ /* 0x000ea80000300800 */
[----:B------:R-:W3:Y:S04]  /*23570*/  LDL.LU R25, [R1+0x17a8] ;  /* 0x0017a80001197983 */ /* 0x000ee80000300800 */
[----:B------:R-:W4:Y:S04]  /*23580*/  LDL.LU R23, [R1+0x17a4] ;  /* 0x0017a40001177983 */ /* 0x000f280000300800 */
[----:B-----5:R-:W5:Y:S04]  /*23590*/  LDL.LU R22, [R1+0x17a0] ;  /* 0x0017a00001167983 */ /* 0x020f680000300800 */
[----:B0-----:R-:W3:Y:S04]  /*235a0*/  LDL.LU R19, [R1+0x179c] ;  /* 0x00179c0001137983 */ /* 0x001ee80000300800 */
[----:B------:R-:W3:Y:S01]  /*235b0*/  LDL.LU R26, [R1+0x7fc] ;  /* 0x0007fc00011a7983 */ /* 0x000ee20000300800 */
[----:B------:R-:W-:-:S03]  /*235c0*/  IMAD.U32 R20, R20, -0x80000000, RZ ;  /* 0x8000000014147824 */ /* 0x000fc600078e00ff */
[----:B------:R-:W3:Y:S04]  /*235d0*/  LDL.LU R46, [R1+0x1794] ;  /* 0x00179400012e7983 */ /* 0x000ee80000300800 */
[----:B------:R-:W3:Y:S04]  /*235e0*/  LDL.LU R44, [R1+0x804] ;  /* 0x00080400012c7983 */ /* 0x000ee80000300800 */
[----:B------:R-:W3:Y:S01]  /*235f0*/  LDL.LU R43, [R1+0x178c] ;  /* 0x00178c00012b7983 */ /* 0x000ee20000300800 */
[----:B--2---:R-:W-:-:S05]  /*23600*/  IADD3 R24, P4, PT, R17, R24, RZ ;  /* 0x0000001811187210 */ /* 0x004fca0007f9e0ff */
[----:B------:R0:W-:Y:S04]  /*23610*/  STL [R1+0x808], R24 ;  /* 0x0008081801007387 */ /* 0x0001e80000100800 */
        /* <DEDUP_REMOVED lines=13> */
[----:B---3--:R-:W-:-:S03]  /*236f0*/  IADD3 R25, P6, PT, R17, R25, RZ ;  /* 0x0000001911197210 */ /* 0x008fc60007fde0ff */
[----:B------:R-:W3:Y:S04]  /*23700*/  LDL.LU R29, [R1+0x1754] ;  /* 0x00175400011d7983 */ /* 0x000ee80000300800 */
[----:B------:R-:W3:Y:S04]  /*23710*/  LDL.LU R28, [R1+0x1770] ;  /* 0x00177000011c7983 */ /* 0x000ee80000300800 */
[----:B------:R-:W3:Y:S04]  /*23720*/  LDL.LU R27, [R1+0x174c] ;  /* 0x00174c00011b7983 */ /* 0x000ee80000300800 */
[----:B0-----:R-:W3:Y:S01]  /*23730*/  LDL.LU R24, [R1+0x1768] ;  /* 0x0017680001187983 */ /* 0x001ee20000300800 */
[----:B----4-:R-:W-:-:S03]  /*23740*/  IADD3 R23, P1, PT, R17, R23, RZ ;  /* 0x0000001711177210 */ /* 0x010fc60007f3e0ff */
[----:B------:R0:W-:Y:S01]  /*23750*/  STL [R1+0x17a8], R25 ;  /* 0x0017a81901007387 */ /* 0x0001e20000100800 */
[----:B-----5:R-:W-:-:S03]  /*23760*/  IADD3 R22, P2, PT, R17, R22, RZ ;  /* 0x0000001611167210 */ /* 0x020fc60007f5e0ff */
[----:B0-----:R-:W4:Y:S04]  /*23770*/  LDL.LU R25, [R1+0x1744] ;  /* 0x0017440001197983 */ /* 0x001f280000300800 */
[----:B------:R0:W-:Y:S04]  /*23780*/  STL [R1+0x17a4], R23 ;  /* 0x0017a41701007387 */ /* 0x0001e80000100800 */
[----:B0-----:R-:W5:Y:S04]  /*23790*/  LDL.LU R23, [R1+0x1760] ;  /* 0x0017600001177983 */ /* 0x001f680000300800 */
[----:B------:R0:W-:Y:S04]  /*237a0*/  STL [R1+0x17a0], R22 ;  /* 0x0017a01601007387 */ /* 0x0001e80000100800 */
[----:B0-----:R-:W5:Y:S01]  /*237b0*/  LDL.LU R22, [R1+0x173c] ;  /* 0x00173c0001167983 */ /* 0x001f620000300800 */
[----:B------:R-:W-:-:S02]  /*237c0*/  SHF.R.S32.HI R45, RZ, 0x1f, R17 ;  /* 0x0000001fff2d7819 */ /* 0x000fc40000011411 */
[----:B------:R-:W-:-:S03]  /*237d0*/  IADD3 R19, P3, PT, R17, R19, RZ ;  /* 0x0000001311137210 */ /* 0x000fc60007f7e0ff */
[----:B------:R-:W-:Y:S02]  /*237e0*/  IMAD.X R26, R45, 0x1, R26, P4 ;  /* 0x000000012d1a7824 */ /* 0x000fe400020e061a */
[----:B------:R0:W-:Y:S01]  /*237f0*/  STL [R1+0x179c], R19 ;  /* 0x00179c1301007387 */ /* 0x0001e20000100800 */
[----:B------:R-:W-:Y:S01]  /*23800*/  IADD3 R46, P4, PT, R17, R46, RZ ;  /* 0x0000002e112e7210 */ /* 0x000fe20007f9e0ff */
[----:B------:R-:W-:Y:S01]  /*23810*/  IMAD.X R44, R45, 0x1, R44, P6 ;  /* 0x000000012d2c7824 */ /* 0x000fe200030e062c */
[----:B------:R-:W-:Y:S01]  /*23820*/  IADD3 R43, P6, PT, R17, R43, RZ ;  /* 0x0000002b112b7210 */ /* 0x000fe20007fde0ff */
[----:B0-----:R-:W5:Y:S04]  /*23830*/  LDL.LU R19, [R1+0x1758] ;  /* 0x0017580001137983 */ /* 0x001f680000300800 */
[----:B------:R0:W-:Y:S04]  /*23840*/  STL [R1+0x7fc], R26 ;  /* 0x0007fc1a01007387 */ /* 0x0001e80000100800 */
[----:B0-----:R-:W5:Y:S04]  /*23850*/  LDL.LU R26, [R1+0x1734] ;  /* 0x00173400011a7983 */ /* 0x001f680000300800 */
[----:B------:R-:W-:Y:S04]  /*23860*/  STL [R1+0x1794], R46 ;  /* 0x0017942e01007387 */ /* 0x000fe80000100800 */
[----:B------:R-:W-:Y:S04]  /*23870*/  STL [R1+0x804], R44 ;  /* 0x0008042c01007387 */ /* 0x000fe80000100800 */
[----:B------:R-:W-:Y:S01]  /*23880*/  STL [R1+0x178c], R43 ;  /* 0x00178c2b01007387 */ /* 0x000fe20000100800 */
[----:B--2---:R-:W-:Y:S01]  /*23890*/  IMAD.X R42, R45, 0x1, R42, P1 ;  /* 0x000000012d2a7824 */ /* 0x004fe200008e062a */
[----:B------:R-:W-:-:S04]  /*238a0*/  IADD3 R41, P1, PT, R17, R41, RZ ;  /* 0x0000002911297210 */ /* 0x000fc80007f3e0ff */
        /* <DEDUP_REMOVED lines=23> */
[----:B---3--:R-:W-:-:S03]  /*23a20*/  IADD3 R29, P2, PT, R17, R29, RZ ;  /* 0x0000001d111d7210 */ /* 0x008fc60007f5e0ff */
[----:B------:R-:W-:Y:S01]  /*23a30*/  STL [R1+0x1778], R30 ;  /* 0x0017781e01007387 */ /* 0x000fe20000100800 */
[----:B------:R-:W-:-:S03]  /*23a40*/  IMAD.X R28, R45, 0x1, R28, P3 ;  /* 0x000000012d1c7824 */ /* 0x000fc600018e061c */
[----:B------:R-:W-:Y:S01]  /*23a50*/  STL [R1+0x1754], R29 ;  /* 0x0017541d01007387 */ /* 0x000fe20000100800 */
[----:B------:R-:W-:-:S03]  /*23a60*/  IADD3 R27, P3, PT, R17, R27, RZ ;  /* 0x0000001b111b7210 */ /* 0x000fc60007f7e0ff */
[----:B------:R-:W2:Y:S01]  /*23a70*/  LDL.LU R47, [R1+0x1750] ;  /* 0x00175000012f7983 */ /* 0x000ea20000300800 */
[----:B------:R-:W-:-:S03]  /*23a80*/  IMAD.X R24, R45, 0x1, R24, P4 ;  /* 0x000000012d187824 */ /* 0x000fc600020e0618 */
[----:B------:R-:W-:Y:S04]  /*23a90*/  STL [R1+0x1770], R28 ;  /* 0x0017701c01007387 */ /* 0x000fe80000100800 */
[----:B------:R0:W-:Y:S04]  /*23aa0*/  STL [R1+0x1768], R24 ;  /* 0x0017681801007387 */ /* 0x0001e80000100800 */
[----:B------:R-:W-:Y:S01]  /*23ab0*/  STL [R1+0x174c], R27 ;  /* 0x00174c1b01007387 */ /* 0x000fe20000100800 */
[----:B----4-:R-:W-:-:S03]  /*23ac0*/  IADD3 R25, P4, PT, R17, R25, RZ ;  /* 0x0000001911197210 */ /* 0x010fc60007f9e0ff */
[----:B0-----:R-:W3:Y:S04]  /*23ad0*/  LDL.LU R24, [R1+0x172c] ;  /* 0x00172c0001187983 */ /* 0x001ee80000300800 */
[----:B------:R0:W-:Y:S01]  /*23ae0*/  STL [R1+0x1744], R25 ;  /* 0x0017441901007387 */ /* 0x0001e20000100800 */
[----:B-----5:R-:W-:-:S03]  /*23af0*/  IMAD.X R23, R45, 0x1, R23, P6 ;  /* 0x000000012d177824 */ /* 0x020fc600030e0617 */
[----:B0-----:R-:W4:Y:S04]  /*23b00*/  LDL.LU R25, [R1+0x1748] ;  /* 0x0017480001197983 */ /* 0x001f280000300800 */
[----:B------:R0:W-:Y:S01]  /*23b10*/  STL [R1+0x1760], R23 ;  /* 0x0017601701007387 */ /* 0x0001e20000100800 */
[----:B------:R-:W-:-:S03]  /*23b20*/  IADD3 R22, P6, PT, R17, R22, RZ ;  /* 0x0000001611167210 */ /* 0x000fc60007fde0ff */
[----:B0-----:R-:W5:Y:S04]  /*23b30*/  LDL.LU R23, [R1+0x1724] ;  /* 0x0017240001177983 */ /* 0x001f680000300800 */
[----:B------:R0:W-:Y:S04]  /*23b40*/  STL [R1+0x173c], R22 ;  /* 0x00173c1601007387 */ /* 0x0001e80000100800 */
[----:B0-----:R-:W5:Y:S01]  /*23b50*/  LDL.LU R22, [R1+0x1740] ;  /* 0x0017400001167983 */ /* 0x001f620000300800 */
[----:B------:R-:W-:-:S05]  /*23b60*/  IMAD.X R19, R45, 0x1, R19, P1 ;  /* 0x000000012d137824 */ /* 0x000fca00008e0613 */
[----:B------:R0:W-:Y:S01]  /*23b70*/  STL [R1+0x1758], R19 ;  /* 0x0017581301007387 */ /* 0x0001e20000100800 */
[----:B------:R-:W-:-:S03]  /*23b80*/  IADD3 R26, P1, PT, R17, R26, RZ ;  /* 0x0000001a111a7210 */ /* 0x000fc60007f3e0ff */
[----:B0-----:R-:W5:Y:S04]  /*23b90*/  LDL.LU R19, [R1+0x171c] ;  /* 0x00171c0001137983 */ /* 0x001f680000300800 */
[----:B------:R-:W5:Y:S04]  /*23ba0*/  LDL.LU R46, [R1+0x1738] ;  /* 0x00173800012e7983 */ /* 0x000f680000300800 */
[----:B------:R-:W5:Y:S04]  /*23bb0*/  LDL.LU R44, [R1+0x1714] ;  /* 0x00171400012c7983 */ /* 0x000f680000300800 */
[----:B------:R-:W5:Y:S04]  /*23bc0*/  LDL.LU R43, [R1+0x1730] ;  /* 0x00173000012b7983 */ /* 0x000f680000300800 */
[----:B------:R0:W-:Y:S04]  /*23bd0*/  STL [R1+0x1734], R26 ;  /* 0x0017341a01007387 */ /* 0x0001e80000100800 */
[----:B------:R-:W5:Y:S04]  /*23be0*/  LDL.LU R42, [R1+0x170c] ;  /* 0x00170c00012a7983 */ /* 0x000f680000300800 */
        /* <DEDUP_REMOVED lines=15> */
[----:B0-----:R-:W5:Y:S01]  /*23ce0*/  LDL.LU R26, [R1+0x16cc] ;  /* 0x0016cc00011a7983 */ /* 0x001f620000300800 */
[----:B--2---:R-:W-:Y:S01]  /*23cf0*/  IMAD.X R47, R45, 0x1, R47, P2 ;  /* 0x000000012d2f7824 */ /* 0x004fe200010e062f */
[----:B---3--:R-:W-:-:S05]  /*23d00*/  IADD3 R24, P2, PT, R17, R24, RZ ;  /* 0x0000001811187210 */ /* 0x008fca0007f5e0ff */
[----:B------:R0:W-:Y:S01]  /*23d10*/  STL [R1+0x172c], R24 ;  /* 0x00172c1801007387 */ /* 0x0001e20000100800 */
[----:B----4-:R-:W-:-:S03]  /*23d20*/  IMAD.X R25, R45, 0x1, R25, P3 ;  /* 0x000000012d197824 */ /* 0x010fc600018e0619 */
[----:B0-----:R-:W2:Y:S04]  /*23d30*/  LDL.LU R24, [R1+0x16e8] ;  /* 0x0016e80001187983 */ /* 0x001ea80000300800 */
[----:B------:R-:W-:Y:S04]  /*23d40*/  STL [R1+0x1750], R47 ;  /* 0x0017502f01007387 */ /* 0x000fe80000100800 */
[----:B------:R0:W-:Y:S01]  /*23d50*/  STL [R1+0x1748], R25 ;  /* 0x0017481901007387 */ /* 0x0001e20000100800 */
[----:B-----5:R-:W-:-:S03]  /*23d60*/  IADD3 R23, P3, PT, R17, R23, RZ ;  /* 0x0000001711177210 */ /* 0x020fc60007f7e0ff */
[----:B0-----:R-:W3:Y:S04]  /*23d70*/  LDL.LU R25, [R1+0x16c4] ;  /* 0x0016c40001197983 */ /* 0x001ee80000300800 */
[----:B------:R0:W-:Y:S01]  /*23d80*/  STL [R1+0x1724], R23 ;  /* 0x0017241701007387 */ /* 0x0001e20000100800 */
[----:B------:R-:W-:-:S03]  /*23d90*/  IMAD.X R22, R45, 0x1, R22, P4 ;  /* 0x000000012d167824 */ /* 0x000fc600020e0616 */
[----:B0-----:R-:W4:Y:S04]  /*23da0*/  LDL.LU R23, [R1+0x16e0] ;  /* 0x0016e00001177983 */ /* 0x001f280000300800 */
[----:B------:R0:W-:Y:S04]  /*23db0*/  STL [R1+0x1740], R22 ;  /* 0x0017401601007387 */ /* 0x0001e80000100800 */
[----:B0-----:R-:W5:Y:S01]  /*23dc0*/  LDL.LU R22, [R1+0x16bc] ;  /* 0x0016bc0001167983 */ /* 0x001f620000300800 */
[----:B------:R-:W-:Y:S01]  /*23dd0*/  IADD3 R19, P4, PT, R17, R19, RZ ;  /* 0x0000001311137210 */ /* 0x000fe20007f9e0ff */
[----:B------:R-:W-:Y:S01]  /*23de0*/  IMAD.X R46, R45, 0x1, R46, P6 ;  /* 0x000000012d2e7824 */ /* 0x000fe200030e062e */
[----:B------:R-:W-:-:S03]  /*23df0*/  IADD3 R44, P6, PT, R17, R44, RZ ;  /* 0x0000002c112c7210 */ /* 0x000fc60007fde0ff */
[----:B------:R0:W-:Y:S01]  /*23e00*/  STL [R1+0x171c], R19 ;  /* 0x00171c1301007387 */ /* 0x0001e20000100800 */
[----:B------:R-:W-:-:S03]  /*23e10*/  IMAD.X R43, R45, 0x1, R43, P1 ;  /* 0x000000012d2b7824 */ /* 0x000fc600008e062b */
[----:B0-----:R-:W5:Y:S01]  /*23e20*/  LDL.LU R19, [R1+0x16d8] ;  /* 0x0016d80001137983 */ /* 0x001f620000300800 */
        /* <DEDUP_REMOVED lines=33> */
[----:B------:R-:W-:Y:S04]  /*24040*/  STL [R1+0x16f8], R29 ;  /* 0x0016f81d01007387 */ /* 0x000fe80000100800 */
[----:B------:R-:W5:Y:S04]  /*24050*/  LDL.LU R47, [R1+0x16b4] ;  /* 0x0016b400012f7983 */ /* 0x000f680000300800 */
[----:B------:R-:W-:Y:S04]  /*24060*/  STL [R1+0x16d4], R28 ;  /* 0x0016d41c01007387 */ /* 0x000fe80000100800 */
[----:B------:R0:W-:Y:S04]  /*24070*/  STL [R1+0x16cc], R26 ;  /* 0x0016cc1a01007387 */ /* 0x0001e80000100800 */
[----:B------:R-:W-:Y:S04]  /*24080*/  STL [R1+0x16f0], R27 ;  /* 0x0016f01b01007387 */ /* 0x000fe80000100800 */
[----:B0-----:R-:W5:Y:S01]  /*24090*/  LDL.LU R26, [R1+0x16d0] ;  /* 0x0016d000011a7983 */ /* 0x001f620000300800 */
[----:B--2---:R-:W-:-:S05]  /*240a0*/  IMAD.X R24, R45, 0x1, R24, P6 ;  /* 0x000000012d187824 */ /* 0x004fca00030e0618 */
[----:B------:R0:W-:Y:S04]  /*240b0*/  STL [R1+0x16e8], R24 ;  /* 0x0016e81801007387 */ /* 0x0001e80000100800 */
[----:B0-----:R-:W2:Y:S01]  /*240c0*/  LDL.LU R24, [R1+0x16ac] ;  /* 0x0016ac0001187983 */ /* 0x001ea20000300800 */
[----:B---3--:R-:W-:-:S05]  /*240d0*/  IADD3 R25, P6, PT, R17, R25, RZ ;  /* 0x0000001911197210 */ /* 0x008fca0007fde0ff */
[----:B------:R0:W-:Y:S01]  /*240e0*/  STL [R1+0x16c4], R25 ;  /* 0x0016c41901007387 */ /* 0x0001e20000100800 */
[----:B----4-:R-:W-:-:S03]  /*240f0*/  IMAD.X R23, R45, 0x1, R23, P1 ;  /* 0x000000012d177824 */ /* 0x010fc600008e0617 */
[----:B0-----:R-:W3:Y:S04]  /*24100*/  LDL.LU R25, [R1+0x16c8] ;  /* 0x0016c80001197983 */ /* 0x001ee80000300800 */
[----:B------:R0:W-:Y:S01]  /*24110*/  STL [R1+0x16e0], R23 ;  /* 0x0016e01701007387 */ /* 0x0001e20000100800 */
[----:B-----5:R-:W-:-:S03]  /*24120*/  IADD3 R22, P1, PT, R17, R22, RZ ;  /* 0x0000001611167210 */ /* 0x020fc60007f3e0ff */
[----:B0-----:R-:W4:Y:S04]  /*24130*/  LDL.LU R23, [R1+0x16a4] ;  /* 0x0016a40001177983 */ /* 0x001f280000300800 */
[----:B------:R0:W-:Y:S04]  /*24140*/  STL [R1+0x16bc], R22 ;  /* 0x0016bc1601007387 */ /* 0x0001e80000100800 */
[----:B0-----:R-:W5:Y:S01]  /*24150*/  LDL.LU R22, [R1+0x16c0] ;  /* 0x0016c00001167983 */ /* 0x001f620000300800 */
[----:B------:R-:W-:-:S03]  /*24160*/  IMAD.X R19, R45, 0x1, R19, P2 ;  /* 0x000000012d137824 */ /* 0x000fc600010e0613 */
        /* <DEDUP_REMOVED lines=21> */
[----:B------:R-:W-:Y:S01]  /*242c0*/  IADD3 R47, P2, PT, R17, R47, RZ ;  /* 0x0000002f112f7210 */ /* 0x000fe20007f5e0ff */
[----:B------:R-:W-:-:S05]  /*242d0*/  IMAD.X R26, R45, 0x1, R26, P3 ;  /* 0x000000012d1a7824 */ /* 0x000fca00018e061a */
[----:B------:R0:W-:Y:S04]  /*242e0*/  STL [R1+0x16d0], R26 ;  /* 0x0016d01a01007387 */ /* 0x0001e80000100800 */
[----:B0-----:R-:W5:Y:S04]  /*242f0*/  LDL.LU R26, [R1+0x164c] ;  /* 0x00164c00011a7983 */ /* 0x001f680000300800 */
[----:B------:R-:W-:Y:S01]  /*24300*/  STL [R1+0x16b4], R47 ;  /* 0x0016b42f01007387 */ /* 0x000fe20000100800 */
[----:B--2---:R-:W-:-:S05]  /*24310*/  IADD3 R24, P3, PT, R17, R24, RZ ;  /* 0x0000001811187210 */ /* 0x004fca0007f7e0ff */
[----:B------:R0:W-:Y:S04]  /*24320*/  STL [R1+0x16ac], R24 ;  /* 0x0016ac1801007387 */ /* 0x0001e80000100800 */
[----:B0-----:R-:W2:Y:S01]  /*24330*/  LDL.LU R24, [R1+0x1668] ;  /* 0x0016680001187983 */ /* 0x001ea20000300800 */
[----:B---3--:R-:W-:-:S05]  /*24340*/  IMAD.X R25, R45, 0x1, R25, P4 ;  /* 0x000000012d197824 */ /* 0x008fca00020e0619 */
[----:B------:R0:W-:Y:S01]  /*24350*/  STL [R1+0x16c8], R25 ;  /* 0x0016c81901007387 */ /* 0x0001e20000100800 */
[----:B----4-:R-:W-:-:S03]  /*24360*/  IADD3 R23, P4, PT, R17, R23, RZ ;  /* 0x0000001711177210 */ /* 0x010fc60007f9e0ff */
[----:B0-----:R-:W3:Y:S04]  /*24370*/  LDL.LU R25, [R1+0x1644] ;  /* 0x0016440001197983 */ /* 0x001ee80000300800 */
[----:B------:R0:W-:Y:S01]  /*24380*/  STL [R1+0x16a4], R23 ;  /* 0x0016a41701007387 */ /* 0x0001e20000100800 */
[----:B-----5:R-:W-:-:S03]  /*24390*/  IMAD.X R22, R45, 0x1, R22, P6 ;  /* 0x000000012d167824 */ /* 0x020fc600030e0616 */
[----:B0-----:R-:W4:Y:S04]  /*243a0*/  LDL.LU R23, [R1+0x1660] ;  /* 0x0016600001177983 */ /* 0x001f280000300800 */
[----:B------:R0:W-:Y:S04]  /*243b0*/  STL [R1+0x16c0], R22 ;  /* 0x0016c01601007387 */ /* 0x0001e80000100800 */
[----:B0-----:R-:W5:Y:S01]  /*243c0*/  LDL.LU R22, [R1+0x163c] ;  /* 0x00163c0001167983 */ /* 0x001f620000300800 */
[----:B------:R-:W-:Y:S01]  /*243d0*/  IADD3 R46, P6, PT, R17, R46, RZ ;  /* 0x0000002e112e7210 */ /* 0x000fe20007fde0ff */
[----:B------:R-:W-:Y:S01]  /*243e0*/  IMAD.X R44, R45, 0x1, R44, P1 ;  /* 0x000000012d2c7824 */ /* 0x000fe200008e062c */
[----:B------:R-:W-:Y:S01]  /*243f0*/  IADD3 R43, P1, PT, R17, R43, RZ ;  /* 0x0000002b112b7210 */ /* 0x000fe20007f3e0ff */
[----:B------:R-:W-:-:S02]  /*24400*/  IMAD.X R42, R45, 0x1, R42, P2 ;  /* 0x000000012d2a7824 */ /* 0x000fc400010e062a */
        /* <DEDUP_REMOVED lines=32> */
[----:B------:R-:W-:Y:S04]  /*24610*/  STL [R1+0x165c], R29 ;  /* 0x00165c1d01007387 */ /* 0x000fe80000100800 */
[----:B------:R-:W5:Y:S04]  /*24620*/  LDL.LU R47, [R1+0x1658] ;  /* 0x00165800012f7983 */ /* 0x000f680000300800 */
[----:B------:R-:W-:Y:S04]  /*24630*/  STL [R1+0x1678], R28 ;  /* 0x0016781c01007387 */ /* 0x000fe80000100800 */
[----:B------:R0:W-:Y:S04]  /*24640*/  STL [R1+0x1670], R19 ;  /* 0x0016701301007387 */ /* 0x0001e80000100800 */
[----:B------:R-:W-:Y:S04]  /*24650*/  STL [R1+0x1654], R27 ;  /* 0x0016541b01007387 */ /* 0x000fe80000100800 */
[----:B0-----:R-:W5:Y:S01]  /*24660*/  LDL.LU R19, [R1+0x1634] ;  /* 0x0016340001137983 */ /* 0x001f620000300800 */
[----:B------:R-:W-:-:S05]  /*24670*/  IADD3 R26, P6, PT, R17, R26, RZ ;  /* 0x0000001a111a7210 */ /* 0x000fca0007fde0ff */
[----:B------:R0:W-:Y:S04]  /*24680*/  STL [R1+0x164c], R26 ;  /* 0x00164c1a01007387 */ /* 0x0001e80000100800 */
        /* <DEDUP_REMOVED lines=32> */
[----:B------:R-:W-:Y:S01]  /*24890*/  IMAD.X R47, R45, 0x1, R47, P3 ;  /* 0x000000012d2f7824 */ /* 0x000fe200018e062f */
[----:B------:R-:W-:-:S05]  /*248a0*/  IADD3 R19, P3, PT, R17, R19, RZ ;  /* 0x0000001311137210 */ /* 0x000fca0007f7e0ff */
[----:B------:R0:W-:Y:S04]  /*248b0*/  STL [R1+0x1634], R19 ;  /* 0x0016341301007387 */ /* 0x0001e80000100800 */
[----:B0-----:R-:W5:Y:S01]  /*248c0*/  LDL.LU R19, [R1+0x15f0] ;  /* 0x0015f00001137983 */ /* 0x001f620000300800 */
[----:B------:R-:W-:-:S03]  /*248d0*/  IMAD.X R26, R45, 0x1, R26, P4 ;  /* 0x000000012d1a7824 */ /* 0x000fc600020e061a */
[----:B------:R-:W-:Y:S04]  /*248e0*/  STL [R1+0x1658], R47 ;  /* 0x0016582f01007387 */ /* 0x000fe80000100800 */
[----:B------:R0:W-:Y:S04]  /*248f0*/  STL [R1+0x1650], R26 ;  /* 0x0016501a01007387 */ /* 0x0001e80000100800 */
[----:B0-----:R-:W5:Y:S01]  /*24900*/  LDL.LU R26, [R1+0x15cc] ;  /* 0x0015cc00011a7983 */ /* 0x001f620000300800 */
[----:B--2---:R-:W-:-:S05]  /*24910*/  IADD3 R24, P4, PT, R17, R24, RZ ;  /* 0x0000001811187210 */ /* 0x004fca0007f9e0ff */
[----:B------:R0:W-:Y:S04]  /*24920*/  STL [R1+0x162c], R24 ;  /* 0x00162c1801007387 */ /* 0x0001e80000100800 */
[----:B0-----:R-:W2:Y:S01]  /*24930*/  LDL.LU R24, [R1+0x15e8] ;  /* 0x0015e80001187983 */ /* 0x001ea20000300800 */
[----:B---3--:R-:W-:-:S05]  /*24940*/  IMAD.X R25, R45, 0x1, R25, P6 ;  /* 0x000000012d197824 */ /* 0x008fca00030e0619 */
[----:B------:R0:W-:Y:S01]  /*24950*/  STL [R1+0x1648], R25 ;  /* 0x0016481901007387 */ /* 0x0001e20000100800 */
[----:B----4-:R-:W-:-:S03]  /*24960*/  IADD3 R23, P6, PT, R17, R23, RZ ;  /* 0x0000001711177210 */ /* 0x010fc60007fde0ff */
[----:B0-----:R-:W3:Y:S01]  /*24970*/  LDL.LU R25, [R1+0x15c4] ;  /* 0x0015c40001197983 */ /* 0x001ee20000300800 */
[----:B-----5:R-:W-:-:S03]  /*24980*/  IMAD.X R46, R45, 0x1, R46, P1 ;  /* 0x000000012d2e7824 */ /* 0x020fc600008e062e */
[----:B------:R0:W-:Y:S01]  /*24990*/  STL [R1+0x1624], R23 ;  /* 0x0016241701007387 */ /* 0x0001e20000100800 */
[----:B------:R-:W-:Y:S01]  /*249a0*/  IADD3 R44, P1, PT, R17, R44, RZ ;  /* 0x0000002c112c7210 */ /* 0x000fe20007f3e0ff */
[----:B------:R-:W-:Y:S02]  /*249b0*/  IMAD.X R43, R45, 0x1, R43, P2 ;  /* 0x000000012d2b7824 */ /* 0x000fe400010e062b */
[----:B0-----:R-:W4:Y:S01]  /*249c0*/  LDL.LU R23, [R1+0x15e0] ;  /* 0x0015e00001177983 */ /* 0x001f220000300800 */
        /* <DEDUP_REMOVED lines=39> */
[----:B------:R-:W-:-:S05]  /*24c40*/  IMAD.X R19, R45, 0x1, R19, P1 ;  /* 0x000000012d137824 */ /* 0x000fca00008e0613 */
[----:B------:R0:W-:Y:S04]  /*24c50*/  STL [R1+0x15f0], R19 ;  /* 0x0015f01301007387 */ /* 0x0001e80000100800 */
        /* <DEDUP_REMOVED lines=11> */
[----:B------:R-:W4:Y:S04]  /*24d10*/  LDL.LU R46, [R1+0x15a4] ;  /* 0x0015a400012e7983 */ /* 0x000f280000300800 */
[----:B------:R-:W4:Y:S04]  /*24d20*/  LDL.LU R44, [R1+0x15c0] ;  /* 0x0015c000012c7983 */ /* 0x000f280000300800 */
[----:B------:R-:W4:Y:S04]  /*24d30*/  LDL.LU R43, [R1+0x159c] ;  /* 0x00159c00012b7983 */ /* 0x000f280000300800 */
        /* <DEDUP_REMOVED lines=17> */
[----:B0-----:R-:W4:Y:S01]  /*24e50*/  LDL.LU R23, [R1+0x1578] ;  /* 0x0015780001177983 */ /* 0x001f220000300800 */
[----:B-----5:R-:W-:-:S05]  /*24e60*/  IMAD.X R22, R45, 0x1, R22, P4 ;  /* 0x000000012d167824 */ /* 0x020fca00020e0616 */
[----:B------:R0:W-:Y:S04]  /*24e70*/  STL [R1+0x15d8], R22 ;  /* 0x0015d81601007387 */ /* 0x0001e80000100800 */
[----:B0-----:R-:W5:Y:S01]  /*24e80*/  LDL.LU R22, [R1+0x1554] ;  /* 0x0015540001167983 */ /* 0x001f620000300800 */
[C---:B------:R-:W-:Y:S02]  /*24e90*/  IADD3 R47, P3, PT, R16.reuse, R47, RZ ;  /* 0x0000002f102f7210 */ /* 0x040fe40007f7e0ff */
[----:B------:R-:W-:-:S03]  /*24ea0*/  IADD3 R19, P4, PT, R16, R19, RZ ;  /* 0x0000001310137210 */ /* 0x000fc60007f9e0ff */
[----:B------:R-:W-:Y:S04]  /*24eb0*/  STL [R1+0x15bc], R47 ;  /* 0x0015bc2f01007387 */ /* 0x000fe80000100800 */
[----:B------:R0:W-:Y:S01]  /*24ec0*/  STL [R1+0x15b4], R19 ;  /* 0x0015b41301007387 */ /* 0x0001e20000100800 */
[----:B------:R-:W-:-:S03]  /*24ed0*/  IMAD.X R26, R45, 0x1, R26, P6 ;  /* 0x000000012d1a7824 */ /* 0x000fc600030e061a */
[----:B0-----:R-:W5:Y:S04]  /*24ee0*/  LDL.LU R19, [R1+0x1570] ;  /* 0x0015700001137983 */ /* 0x001f680000300800 */
[----:B------:R0:W-:Y:S04]  /*24ef0*/  STL [R1+0x15d0], R26 ;  /* 0x0015d01a01007387 */ /* 0x0001e80000100800 */
[----:B0-----:R-:W5:Y:S01]  /*24f00*/  LDL.LU R26, [R1+0x154c] ;  /* 0x00154c00011a7983 */ /* 0x001f620000300800 */
[----:B--2---:R-:W-:-:S05]  /*24f10*/  IADD3 R24, P6, PT, R16, R24, RZ ;  /* 0x0000001810187210 */ /* 0x004fca0007fde0ff */
[----:B------:R0:W-:Y:S04]  /*24f20*/  STL [R1+0x15ac], R24 ;  /* 0x0015ac1801007387 */ /* 0x0001e80000100800 */
[----:B0-----:R-:W2:Y:S01]  /*24f30*/  LDL.LU R24, [R1+0x1568] ;  /* 0x0015680001187983 */ /* 0x001ea20000300800 */
[----:B---3--:R-:W-:Y:S01]  /*24f40*/  IMAD.X R25, R45, 0x1, R25, P1 ;  /* 0x000000012d197824 */ /* 0x008fe200008e0619 */
[----:B----4-:R-:W-:-:S04]  /*24f50*/  IADD3 R46, P1, PT, R16, R46, RZ ;  /* 0x0000002e102e7210 */ /* 0x010fc80007f3e0ff */
[----:B------:R0:W-:Y:S01]  /*24f60*/  STL [R1+0x15c8], R25 ;  /* 0x0015c81901007387 */ /* 0x0001e20000100800 */
[----:B------:R-:W-:Y:S01]  /*24f70*/  IMAD.X R44, R45, 0x1, R44, P2 ;  /* 0x000000012d2c7824 */ /* 0x000fe200010e062c */
[----:B------:R-:W-:Y:S02]  /*24f80*/  IADD3 R43, P2, PT, R16, R43, RZ ;  /* 0x0000002b102b7210 */ /* 0x000fe40007f5e0ff */
[----:B0-----:R-:W3:Y:S01]  /*24f90*/  LDL.LU R25, [R1+0x1544] ;  /* 0x0015440001197983 */ /* 0x001ee20000300800 */
[----:B------:R-:W-:-:S03]  /*24fa0*/  IMAD.X R42, R18, 0x1, R42, P3 ;  /* 0x00000001122a7824 */ /* 0x000fc600018e062a */
[----:B------:R0:W-:Y:S01]  /*24fb0*/  STL [R1+0x15a4], R46 ;  /* 0x0015a42e01007387 */ /* 0x0001e20000100800 */
        /* <DEDUP_REMOVED lines=32> */
[----:B0-----:R-:W4:Y:S04]  /*251c0*/  LDL.LU R46, [R1+0x1560] ;  /* 0x00156000012e7983 */ /* 0x001f280000300800 */
[----:B------:R-:W-:Y:S04]  /*251d0*/  STL [R1+0x1580], R28 ;  /* 0x0015801c01007387 */ /* 0x000fe80000100800 */
[----:B------:R0:W-:Y:S04]  /*251e0*/  STL [R1+0x1578], R23 ;  /* 0x0015781701007387 */ /* 0x0001e80000100800 */
[----:B------:R-:W-:Y:S01]  /*251f0*/  STL [R1+0x155c], R27 ;  /* 0x00155c1b01007387 */ /* 0x000fe20000100800 */
[----:B-----5:R-:W-:-:S03]  /*25200*/  IADD3 R22, P1, PT, R16, R22, RZ ;  /* 0x0000001610167210 */ /* 0x020fc60007f3e0ff */
[----:B0-----:R-:W5:Y:S04]  /*25210*/  LDL.LU R23, [R1+0x153c] ;  /* 0x00153c0001177983 */ /* 0x001f680000300800 */
[----:B------:R0:W-:Y:S04]  /*25220*/  STL [R1+0x1554], R22 ;  /* 0x0015541601007387 */ /* 0x0001e80000100800 */
[----:B0-----:R-:W5:Y:S01]  /*25230*/  LDL.LU R22, [R1+0x1558] ;  /* 0x0015580001167983 */ /* 0x001f620000300800 */
[----:B------:R-:W-:-:S05]  /*25240*/  IMAD.X R19, R18, 0x1, R19, P2 ;  /* 0x0000000112137824 */ /* 0x000fca00010e0613 */
[----:B------:R0:W-:Y:S01]  /*25250*/  STL [R1+0x1570], R19 ;  /* 0x0015701301007387 */ /* 0x0001e20000100800 */
[----:B------:R-:W-:-:S03]  /*25260*/  IADD3 R26, P2, PT, R16, R26, RZ ;  /* 0x0000001a101a7210 */ /* 0x000fc60007f5e0ff */
[----:B0-----:R-:W5:Y:S04]  /*25270*/  LDL.LU R19, [R1+0x1534] ;  /* 0x0015340001137983 */ /* 0x001f680000300800 */
[----:B------:R0:W-:Y:S04]  /*25280*/  STL [R1+0x154c], R26 ;  /* 0x00154c1a01007387 */ /* 0x0001e80000100800 */
[----:B0-----:R-:W5:Y:S01]  /*25290*/  LDL.LU R26, [R1+0x1550] ;  /* 0x00155000011a7983 */ /* 0x001f620000300800 */
[----:B--2---:R-:W-:-:S05]  /*252a0*/  IMAD.X R24, R18, 0x1, R24, P3 ;  /* 0x0000000112187824 */ /* 0x004fca00018e0618 */
[----:B------:R0:W-:Y:S04]  /*252b0*/  STL [R1+0x1568], R24 ;  /* 0x0015681801007387 */ /* 0x0001e80000100800 */
[----:B0-----:R-:W2:Y:S01]  /*252c0*/  LDL.LU R24, [R1+0x152c] ;  /* 0x00152c0001187983 */ /* 0x001ea20000300800 */
[----:B---3--:R-:W-:-:S03]  /*252d0*/  IADD3 R25, P3, PT, R16, R25, RZ ;  /* 0x0000001910197210 */ /* 0x008fc60007f7e0ff */
[----:B------:R-:W3:Y:S04]  /*252e0*/  LDL.LU R45, [R1+0x1548] ;  /* 0x00154800012d7983 */ /* 0x000ee80000300800 */
[----:B------:R-:W3:Y:S04]  /*252f0*/  LDL.LU R44, [R1+0x1524] ;  /* 0x00152400012c7983 */ /* 0x000ee80000300800 */
[----:B------:R-:W3:Y:S04]  /*25300*/  LDL.LU R43, [R1+0x1540] ;  /* 0x00154000012b7983 */ /* 0x000ee80000300800 */
[----:B------:R0:W-:Y:S04]  /*25310*/  STL [R1+0x1544], R25 ;  /* 0x0015441901007387 */ /* 0x0001e80000100800 */
        /* <DEDUP_REMOVED lines=15> */
[----:B----4-:R-:W-:-:S03]  /*25410*/  IMAD.X R46, R18, 0x1, R46, P4 ;  /* 0x00000001122e7824 */ /* 0x010fc600020e062e */
[----:B------:R-:W4:Y:S04]  /*25420*/  LDL.LU R27, [R1+0x1500] ;  /* 0x00150000011b7983 */ /* 0x000f280000300800 */
[----:B0-----:R-:W4:Y:S01]  /*25430*/  LDL.LU R25, [R1+0x14dc] ;  /* 0x0014dc0001197983 */ /* 0x001f220000300800 */
[----:B-----5:R-:W-:-:S05]  /*25440*/  IADD3 R23, P4, PT, R16, R23, RZ ;  /* 0x0000001710177210 */ /* 0x020fca0007f9e0ff */
[----:B------:R0:W-:Y:S01]  /*25450*/  STL [R1+0x153c], R23 ;  /* 0x00153c1701007387 */ /* 0x0001e20000100800 */
[----:B------:R-:W-:-:S03]  /*25460*/  IMAD.X R22, R18, 0x1, R22, P6 ;  /* 0x0000000112167824 */ /* 0x000fc600030e0616 */
[----:B0-----:R-:W5:Y:S04]  /*25470*/  LDL.LU R23, [R1+0x14f8] ;  /* 0x0014f80001177983 */ /* 0x001f680000300800 */
[----:B------:R-:W-:Y:S04]  /*25480*/  STL [R1+0x1560], R46 ;  /* 0x0015602e01007387 */ /* 0x000fe80000100800 */
[----:B------:R0:W-:Y:S04]  /*25490*/  STL [R1+0x1558], R22 ;  /* 0x0015581601007387 */ /* 0x0001e80000100800 */
[----:B0-----:R-:W5:Y:S01]  /*254a0*/  LDL.LU R22, [R1+0x14d4] ;  /* 0x0014d40001167983 */ /* 0x001f620000300800 */
[----:B------:R-:W-:-:S05]  /*254b0*/  IADD3 R19, P6, PT, R16, R19, RZ ;  /* 0x0000001310137210 */ /* 0x000fca0007fde0ff */
[----:B------:R0:W-:Y:S01]  /*254c0*/  STL [R1+0x1534], R19 ;  /* 0x0015341301007387 */ /* 0x0001e20000100800 */
[----:B------:R-:W-:-:S03]  /*254d0*/  IMAD.X R26, R18, 0x1, R26, P1 ;  /* 0x00000001121a7824 */ /* 0x000fc600008e061a */
[----:B0-----:R-:W5:Y:S04]  /*254e0*/  LDL.LU R19, [R1+0x14f0] ;  /* 0x0014f00001137983 */ /* 0x001f680000300800 */
[----:B------:R0:W-:Y:S04]  /*254f0*/  STL [R1+0x1550], R26 ;  /* 0x0015501a01007387 */ /* 0x0001e80000100800 */
[----:B0-----:R-:W5:Y:S01]  /*25500*/  LDL.LU R26, [R1+0x14cc] ;  /* 0x0014cc00011a7983 */ /* 0x001f620000300800 */
[----:B--2---:R-:W-:Y:S01]  /*25510*/  IADD3 R24, P1, PT, R16, R24, RZ ;  /* 0x0000001810187210 */ /* 0x004fe20007f3e0ff */
[----:B---3--:R-:W-:-:S04]  /*25520*/  IMAD.X R45, R18, 0x1, R45, P2 ;  /* 0x00000001122d7824 */ /* 0x008fc800010e062d */
[----:B------:R0:W-:Y:S01]  /*25530*/  STL [R1+0x152c], R24 ;  /* 0x00152c1801007387 */ /* 0x0001e20000100800 */
[----:B------:R-:W-:Y:S01]  /*25540*/  IADD3 R44, P2, PT, R16, R44, RZ ;  /* 0x0000002c102c7210 */ /* 0x000fe20007f5e0ff */
[----:B------:R-:W-:Y:S02]  /*25550*/  IMAD.X R43, R18, 0x1, R43, P3 ;  /* 0x00000001122b7824 */ /* 0x000fe400018e062b */
[----:B0-----:R-:W2:Y:S01]  /*25560*/  LDL.LU R24, [R1+0x14e8] ;  /* 0x0014e80001187983 */ /* 0x001ea20000300800 */
        /* <DEDUP_REMOVED lines=30> */
[----:B----4-:R-:W-:-:S03]  /*25750*/  IMAD.X R27, R18, 0x1, R27, P1 ;  /* 0x00000001121b7824 */ /* 0x010fc600008e061b */
[----:B------:R-:W-:Y:S01]  /*25760*/  STL [R1+0x14ec], R30 ;  /* 0x0014ec1e01007387 */ /* 0x000fe20000100800 */
[----:B------:R-:W-:-:S03]  /*25770*/  IADD3 R25, P1, PT, R16, R25, RZ ;  /* 0x0000001910197210 */ /* 0x000fc60007f3e0ff */
[----:B------:R-:W-:Y:S04]  /*25780*/  STL [R1+0x1508], R29 ;  /* 0x0015081d01007387 */ /* 0x000fe80000100800 */
[----:B------:R-:W3:Y:S04]  /*25790*/  LDL.LU R46, [R1+0x14c4] ;  /* 0x0014c400012e7983 */ /* 0x000ee80000300800 */
[----:B------:R-:W-:Y:S04]  /*257a0*/  STL [R1+0x14e4], R28 ;  /* 0x0014e41c01007387 */ /* 0x000fe80000100800 */
[----:B------:R0:W-:Y:S04]  /*257b0*/  STL [R1+0x14dc], R25 ;  /* 0x0014dc1901007387 */ /* 0x0001e80000100800 */
[----:B------:R-:W-:Y:S04]  /*257c0*/  STL [R1+0x1500], R27 ;  /* 0x0015001b01007387 */ /* 0x000fe80000100800 */
[----:B0-----:R-:W4:Y:S01]  /*257d0*/  LDL.LU R25, [R1+0x14e0] ;  /* 0x0014e00001197983 */ /* 0x001f220000300800 */
[----:B-----5:R-:W-:-:S05]  /*257e0*/  IMAD.X R23, R18, 0x1, R23, P2 ;  /* 0x0000000112177824 */ /* 0x020fca00010e0617 */
[----:B------:R0:W-:Y:S04]  /*257f0*/  STL [R1+0x14f8], R23 ;  /* 0x0014f81701007387 */ /* 0x0001e80000100800 */
[----:B0-----:R-:W5:Y:S01]  /*25800*/  LDL.LU R23, [R1+0x14bc] ;  /* 0x0014bc0001177983 */ /* 0x001f620000300800 */
[----:B------:R-:W-:-:S05]  /*25810*/  IADD3 R22, P2, PT, R16, R22, RZ ;  /* 0x0000001610167210 */ /* 0x000fca0007f5e0ff */
[----:B------:R0:W-:Y:S04]  /*25820*/  STL [R1+0x14d4], R22 ;  /* 0x0014d41601007387 */ /* 0x0001e80000100800 */
[----:B0-----:R-:W5:Y:S01]  /*25830*/  LDL.LU R22, [R1+0x14d8] ;  /* 0x0014d80001167983 */ /* 0x001f620000300800 */
[----:B------:R-:W-:-:S05]  /*25840*/  IMAD.X R19, R18, 0x1, R19, P3 ;  /* 0x0000000112137824 */ /* 0x000fca00018e0613 */
[----:B------:R0:W-:Y:S01]  /*25850*/  STL [R1+0x14f0], R19 ;  /* 0x0014f01301007387 */ /* 0x0001e20000100800 */
[----:B------:R-:W-:-:S03]  /*25860*/  IADD3 R26, P3, PT, R16, R26, RZ ;  /* 0x0000001a101a7210 */ /* 0x000fc60007f7e0ff */
[----:B0-----:R-:W5:Y:S04]  /*25870*/  LDL.LU R19, [R1+0x14b4] ;  /* 0x0014b40001137983 */ /* 0x001f680000300800 */
[----:B------:R0:W-:Y:S04]  /*25880*/  STL [R1+0x14cc], R26 ;  /* 0x0014cc1a01007387 */ /* 0x0001e80000100800 */
[----:B0-----:R-:W5:Y:S04]  /*25890*/  LDL.LU R26, [R1+0x14d0] ;  /* 0x0014d000011a7983 */ /* 0x001f680000300800 */
[----:B------:R-:W5:Y:S04]  /*258a0*/  LDL.LU R45, [R1+0x14ac] ;  /* 0x0014ac00012d7983 */ /* 0x000f680000300800 */
[----:B------:R-:W5:Y:S04]  /*258b0*/  LDL.LU R44, [R1+0x14c8] ;  /* 0x0014c800012c7983 */ /* 0x000f680000300800 */
[----:B------:R-:W5:Y:S01]  /*258c0*/  LDL.LU R43, [R1+0x14a4] ;  /* 0x0014a400012b7983 */ /* 0x000f620000300800 */
[----:B--2---:R-:W-:-:S05]  /*258d0*/  IMAD.X R24, R18, 0x1, R24, P4 ;  /* 0x0000000112187824 */ /* 0x004fca00020e0618 */
        /* <DEDUP_REMOVED lines=17> */
[----:B0-----:R-:W2:Y:S01]  /*259f0*/  LDL.LU R24, [R1+0x1480] ;  /* 0x0014800001187983 */ /* 0x001ea20000300800 */
[----:B---3--:R-:W-:Y:S01]  /*25a00*/  IADD3 R46, P4, PT, R16, R46, RZ ;  /* 0x0000002e102e7210 */ /* 0x008fe20007f9e0ff */
[----:B----4-:R-:W-:-:S05]  /*25a10*/  IMAD.X R25, R18, 0x1, R25, P6 ;  /* 0x0000000112197824 */ /* 0x010fca00030e0619 */
[----:B------:R0:W-:Y:S04]  /*25a20*/  STL [R1+0x14e0], R25 ;  /* 0x0014e01901007387 */ /* 0x0001e80000100800 */
[----:B0-----:R-:W3:Y:S01]  /*25a30*/  LDL.LU R25, [R1+0x145c] ;  /* 0x00145c0001197983 */ /* 0x001ee20000300800 */
[----:B-----5:R-:W-:-:S03]  /*25a40*/  IADD3 R23, P6, PT, R16, R23, RZ ;  /* 0x0000001710177210 */ /* 0x020fc60007fde0ff */
[----:B------:R-:W-:Y:S04]  /*25a50*/  STL [R1+0x14c4], R46 ;  /* 0x0014c42e01007387 */ /* 0x000fe80000100800 */
[----:B------:R0:W-:Y:S04]  /*25a60*/  STL [R1+0x14bc], R23 ;  /* 0x0014bc1701007387 */ /* 0x0001e80000100800 */
[----:B0-----:R-:W4:Y:S01]  /*25a70*/  LDL.LU R23, [R1+0x1478] ;  /* 0x0014780001177983 */ /* 0x001f220000300800 */
[----:B------:R-:W-:-:S05]  /*25a80*/  IMAD.X R22, R18, 0x1, R22, P1 ;  /* 0x0000000112167824 */ /* 0x000fca00008e0616 */
[----:B------:R0:W-:Y:S04]  /*25a90*/  STL [R1+0x14d8], R22 ;  /* 0x0014d81601007387 */ /* 0x0001e80000100800 */
[----:B0-----:R-:W5:Y:S01]  /*25aa0*/  LDL.LU R22, [R1+0x1454] ;  /* 0x0014540001167983 */ /* 0x001f620000300800 */
[----:B------:R-:W-:-:S05]  /*25ab0*/  IADD3 R19, P1, PT, R16, R19, RZ ;  /* 0x0000001310137210 */ /* 0x000fca0007f3e0ff */
[----:B------:R0:W-:Y:S01]  /*25ac0*/  STL [R1+0x14b4], R19 ;  /* 0x0014b41301007387 */ /* 0x0001e20000100800 */
[----:B------:R-:W-:-:S03]  /*25ad0*/  IMAD.X R26, R18, 0x1, R26, P2 ;  /* 0x00000001121a7824 */ /* 0x000fc600010e061a */
[----:B0-----:R-:W5:Y:S01]  /*25ae0*/  LDL.LU R19, [R1+0x1470] ;  /* 0x0014700001137983 */ /* 0x001f620000300800 */
[----:B------:R-:W-:-:S03]  /*25af0*/  IADD3 R45, P2, PT, R16, R45, RZ ;  /* 0x0000002d102d7210 */ /* 0x000fc60007f5e0ff */
[----:B------:R0:W-:Y:S01]  /*25b00*/  STL [R1+0x14d0], R26 ;  /* 0x0014d01a01007387 */ /* 0x0001e20000100800 */
[----:B------:R-:W-:Y:S01]  /*25b10*/  IMAD.X R44, R18, 0x1, R44, P3 ;  /* 0x00000001122c7824 */ /* 0x000fe200018e062c */
[----:B------:R-:W-:Y:S02]  /*25b20*/  IADD3 R43, P3, PT, R16, R43, RZ ;  /* 0x0000002b102b7210 */ /* 0x000fe40007f7e0ff */
        /* <DEDUP_REMOVED lines=38> */
[----:B------:R-:W-:Y:S04]  /*25d90*/  STL [R1+0x1464], R27 ;  /* 0x0014641b01007387 */ /* 0x000fe80000100800 */
[----:B0-----:R-:W2:Y:S01]  /*25da0*/  LDL.LU R24, [R1+0x1444] ;  /* 0x0014440001187983 */ /* 0x001ea20000300800 */
[----:B---3--:R-:W-:-:S05]  /*25db0*/  IADD3 R25, P2, PT, R16, R25, RZ ;  /* 0x0000001910197210 */ /* 0x008fca0007f5e0ff */
[----:B------:R0:W-:Y:S04]  /*25dc0*/  STL [R1+0x145c], R25 ;  /* 0x00145c1901007387 */ /* 0x0001e80000100800 */
[----:B0-----:R-:W3:Y:S01]  /*25dd0*/  LDL.LU R25, [R1+0x1460] ;  /* 0x0014600001197983 */ /* 0x001ee20000300800 */
[----:B----4-:R-:W-:-:S05]  /*25de0*/  IMAD.X R23, R18, 0x1, R23, P3 ;  /* 0x0000000112177824 */ /* 0x010fca00018e0617 */
[----:B------:R0:W-:Y:S04]  /*25df0*/  STL [R1+0x1478], R23 ;  /* 0x0014781701007387 */ /* 0x0001e80000100800 */
[----:B0-----:R-:W4:Y:S01]  /*25e00*/  LDL.LU R23, [R1+0x143c] ;  /* 0x00143c0001177983 */ /* 0x001f220000300800 */
[----:B-----5:R-:W-:-:S05]  /*25e10*/  IADD3 R22, P3, PT, R16, R22, RZ ;  /* 0x0000001610167210 */ /* 0x020fca0007f7e0ff */
        /* <DEDUP_REMOVED lines=28> */
[----:B------:R-:W-:-:S05]  /*25fe0*/  IADD3 R24, P6, PT, R16, R24, RZ ;  /* 0x0000001810187210 */ /* 0x000fca0007fde0ff */
[----:B------:R0:W-:Y:S04]  /*25ff0*/  STL [R1+0x1444], R24 ;  /* 0x0014441801007387 */ /* 0x0001e80000100800 */
[----:B0-----:R-:W2:Y:S04]  /*26000*/  LDL.LU R24, [R1+0x1400] ;  /* 0x0014000001187983 */ /* 0x001ea80000300800 */
[----:B------:R-:W-:Y:S01]  /*26010*/  STL [R1+0x1468], R46 ;  /* 0x0014682e01007387 */ /* 0x000fe20000100800 */
[----:B---3--:R-:W-:-:S05]  /*26020*/  IMAD.X R25, R18, 0x1, R25, P1 ;  /* 0x0000000112197824 */ /* 0x008fca00008e0619 */
[----:B------:R0:W-:Y:S04]  /*26030*/  STL [R1+0x1460], R25 ;  /* 0x0014601901007387 */ /* 0x0001e80000100800 */
[----:B0-----:R-:W3:Y:S01]  /*26040*/  LDL.LU R25, [R1+0x13dc] ;  /* 0x0013dc0001197983 */ /* 0x001ee20000300800 */
[----:B----4-:R-:W-:-:S05]  /*26050*/  IADD3 R23, P1, PT, R16, R23, RZ ;  /* 0x0000001710177210 */ /* 0x010fca0007f3e0ff */
[----:B------:R0:W-:Y:S04]  /*26060*/  STL [R1+0x143c], R23 ;  /* 0x00143c1701007387 */ /* 0x0001e80000100800 */
[----:B0-----:R-:W4:Y:S01]  /*26070*/  LDL.LU R23, [R1+0x13f8] ;  /* 0x0013f80001177983 */ /* 0x001f220000300800 */
[----:B-----5:R-:W-:-:S05]  /*26080*/  IMAD.X R22, R18, 0x1, R22, P2 ;  /* 0x0000000112167824 */ /* 0x020fca00010e0616 */
[----:B------:R0:W-:Y:S04]  /*26090*/  STL [R1+0x1458], R22 ;  /* 0x0014581601007387 */ /* 0x0001e80000100800 */
[----:B0-----:R-:W5:Y:S01]  /*260a0*/  LDL.LU R22, [R1+0x13d4] ;  /* 0x0013d40001167983 */ /* 0x001f620000300800 */
[----:B------:R-:W-:Y:S01]  /*260b0*/  IADD3 R19, P2, PT, R16, R19, RZ ;  /* 0x0000001310137210 */ /* 0x000fe20007f5e0ff */
[----:B------:R-:W-:-:S04]  /*260c0*/  IMAD.X R45, R18, 0x1, R45, P3 ;  /* 0x00000001122d7824 */ /* 0x000fc800018e062d */
[----:B------:R0:W-:Y:S01]  /*260d0*/  STL [R1+0x1434], R19 ;  /* 0x0014341301007387 */ /* 0x0001e20000100800 */
[----:B------:R-:W-:Y:S01]  /*260e0*/  IADD3 R44, P3, PT, R16, R44, RZ ;  /* 0x0000002c102c7210 */ /* 0x000fe20007f7e0ff */
[----:B------:R-:W-:Y:S02]  /*260f0*/  IMAD.X R43, R18, 0x1, R43, P4 ;  /* 0x00000001122b7824 */ /* 0x000fe400020e062b */
        /* <DEDUP_REMOVED lines=92> */
[----:B------:R-:W-:Y:S01]  /*266c0*/  IMAD.X R44, R18, 0x1, R44, P4 ;  /* 0x00000001122c7824 */ /* 0x000fe200020e062c */
[----:B------:R-:W-:Y:S01]  /*266d0*/  IADD3 R43, P4, PT, R16, R43, RZ ;  /* 0x0000002b102b7210 */ /* 0x000fe20007f9e0ff */
[----:B------:R-:W-:Y:S02]  /*266e0*/  IMAD.X R42, R18, 0x1, R42, P6 ;  /* 0x00000001122a7824 */ /* 0x000fe400030e062a */
        /* <DEDUP_REMOVED lines=50> */
[----:B-----5:R-:W-:-:S03]  /*26a10*/  IADD3 R22, P6, PT, R16, R22, RZ ;  /* 0x0000001610167210 */ /* 0x020fc60007fde0ff */
        /* <DEDUP_REMOVED lines=33> */
[----:B------:R0:W-:Y:S04]  /*26c30*/  STL [R1+0x1360], R25 ;  /* 0x0013601901007387 */ /* 0x0001e80000100800 */
[----:B0-----:R-:W3:Y:S01]  /*26c40*/  LDL.LU R25, [R1+0x12dc] ;  /* 0x0012dc0001197983 */ /* 0x001ee20000300800 */
[----:B----4-:R-:W-:Y:S01]  /*26c50*/  IADD3 R23, P3, PT, R16, R23, RZ ;  /* 0x0000001710177210 */ /* 0x010fe20007f7e0ff */
[----:B-----5:R-:W-:-:S04]  /*26c60*/  IMAD.X R45, R18, 0x1, R45, P4 ;  /* 0x00000001122d7824 */ /* 0x020fc800020e062d */
        /* <DEDUP_REMOVED lines=55> */
[----:B----4-:R-:W-:-:S03]  /*26fe0*/  IMAD.X R23, R18, 0x1, R23, P1 ;  /* 0x0000000112177824 */ /* 0x010fc600008e0617 */
        /* <DEDUP_REMOVED lines=27> */
[----:B------:R0:W-:Y:S04]  /*271a0*/  STL [R1+0x12cc], R19 ;  /* 0x0012cc1301007387 */ /* 0x0001e80000100800 */
[----:B0-----:R-:W5:Y:S01]  /*271b0*/  LDL.LU R19, [R1+0x1288] ;  /* 0x0012880001137983 */ /* 0x001f620000300800 */
[----:B------:R-:W-:-:S05]  /*271c0*/  IMAD.X R26, R18, 0x1, R26, P3 ;  /* 0x00000001121a7824 */ /* 0x000fca00018e061a */
        /* <DEDUP_REMOVED lines=45> */
[----:B------:R-:W4:Y:S04]  /*274a0*/  LDL.LU R46, [R1+0x1278] ;  /* 0x00127800012e7983 */ /* 0x000f280000300800 */
[----:B------:R-:W-:Y:S04]  /*274b0*/  STL [R1+0x1298], R28 ;  /* 0x0012981c01007387 */ /* 0x000fe80000100800 */
[----:B------:R0:W-:Y:S04]  /*274c0*/  STL [R1+0x1290], R23 ;  /* 0x0012901701007387 */ /* 0x0001e80000100800 */
[----:B------:R-:W-:Y:S04]  /*274d0*/  STL [R1+0x1274], R27 ;  /* 0x0012741b01007387 */ /* 0x000fe80000100800 */
[----:B0-----:R-:W4:Y:S01]  /*274e0*/  LDL.LU R23, [R1+0x1254] ;  /* 0x0012540001177983 */ /* 0x001f220000300800 */
[----:B-----5:R-:W-:-:S05]  /*274f0*/  IADD3 R22, P4, PT, R16, R22, RZ ;  /* 0x0000001610167210 */ /* 0x020fca0007f9e0ff */
[----:B------:R0:W-:Y:S04]  /*27500*/  STL [R1+0x126c], R22 ;  /* 0x00126c1601007387 */ /* 0x0001e80000100800 */
        /* <DEDUP_REMOVED lines=9> */
[----:B0-----:R-:W2:Y:S04]  /*275a0*/  LDL.LU R24, [R1+0x1244] ;  /* 0x0012440001187983 */ /* 0x001ea80000300800 */
[----:B------:R-:W2:Y:S04]  /*275b0*/  LDL.LU R45, [R1+0x1260] ;  /* 0x00126000012d7983 */ /* 0x000ea80000300800 */
[----:B------:R-:W2:Y:S04]  /*275c0*/  LDL.LU R44, [R1+0x123c] ;  /* 0x00123c00012c7983 */ /* 0x000ea80000300800 */
[----:B------:R-:W2:Y:S01]  /*275d0*/  LDL.LU R43, [R1+0x1258] ;  /* 0x00125800012b7983 */ /* 0x000ea20000300800 */
[----:B---3--:R-:W-:-:S05]  /*275e0*/  IADD3 R25, P1, PT, R16, R25, RZ ;  /* 0x0000001910197210 */ /* 0x008fca0007f3e0ff */
        /* <DEDUP_REMOVED lines=17> */
[----:B0-----:R-:W3:Y:S01]  /*27700*/  LDL.LU R25, [R1+0x11f4] ;  /* 0x0011f40001197983 */ /* 0x001ee20000300800 */
[----:B----4-:R-:W-:Y:S01]  /*27710*/  IMAD.X R46, R18, 0x1, R46, P2 ;  /* 0x00000001122e7824 */ /* 0x010fe200010e062e */
[----:B------:R-:W-:-:S05]  /*27720*/  IADD3 R23, P2, PT, R16, R23, RZ ;  /* 0x0000001710177210 */ /* 0x000fca0007f5e0ff */
[----:B------:R0:W-:Y:S04]  /*27730*/  STL [R1+0x1254], R23 ;  /* 0x0012541701007387 */ /* 0x0001e80000100800 */
[----:B0-----:R-:W4:Y:S01]  /*27740*/  LDL.LU R23, [R1+0x1210] ;  /* 0x0012100001177983 */ /* 0x001f220000300800 */
[----:B-----5:R-:W-:-:S03]  /*27750*/  IMAD.X R22, R18, 0x1, R22, P3 ;  /* 0x0000000112167824 */ /* 0x020fc600018e0616 */
[----:B------:R-:W-:Y:S04]  /*27760*/  STL [R1+0x1278], R46 ;  /* 0x0012782e01007387 */ /* 0x000fe80000100800 */
[----:B------:R0:W-:Y:S04]  /*27770*/  STL [R1+0x1270], R22 ;  /* 0x0012701601007387 */ /* 0x0001e80000100800 */
[----:B0-----:R-:W5:Y:S01]  /*27780*/  LDL.LU R22, [R1+0x11ec] ;  /* 0x0011ec0001167983 */ /* 0x001f620000300800 */
[----:B------:R-:W-:-:S05]  /*27790*/  IADD3 R19, P3, PT, R16, R19, RZ ;  /* 0x0000001310137210 */ /* 0x000fca0007f7e0ff */
[----:B------:R0:W-:Y:S04]  /*277a0*/  STL [R1+0x124c], R19 ;  /* 0x00124c1301007387 */ /* 0x0001e80000100800 */
[----:B0-----:R-:W5:Y:S01]  /*277b0*/  LDL.LU R19, [R1+0x1208] ;  /* 0x0012080001137983 */ /* 0x001f620000300800 */
[----:B------:R-:W-:-:S05]  /*277c0*/  IMAD.X R26, R18, 0x1, R26, P4 ;  /* 0x00000001121a7824 */ /* 0x000fca00020e061a */
[----:B------:R0:W-:Y:S04]  /*277d0*/  STL [R1+0x1268], R26 ;  /* 0x0012681a01007387 */ /* 0x0001e80000100800 */
[----:B0-----:R-:W5:Y:S01]  /*277e0*/  LDL.LU R26, [R1+0x11e4] ;  /* 0x0011e400011a7983 */ /* 0x001f620000300800 */
[----:B--2---:R-:W-:Y:S01]  /*277f0*/  IADD3 R24, P4, PT, R16, R24, RZ ;  /* 0x0000001810187210 */ /* 0x004fe20007f9e0ff */
[----:B------:R-:W-:-:S04]  /*27800*/  IMAD.X R45, R18, 0x1, R45, P6 ;  /* 0x00000001122d7824 */ /* 0x000fc800030e062d */
[----:B------:R0:W-:Y:S01]  /*27810*/  STL [R1+0x1244], R24 ;  /* 0x0012441801007387 */ /* 0x0001e20000100800 */
[----:B------:R-:W-:Y:S01]  /*27820*/  IADD3 R44, P6, PT, R16, R44, RZ ;  /* 0x0000002c102c7210 */ /* 0x000fe20007fde0ff */
[----:B------:R-:W-:Y:S02]  /*27830*/  IMAD.X R43, R18, 0x1, R43, P1 ;  /* 0x00000001122b7824 */ /* 0x000fe400008e062b */
[----:B0-----:R-:W2:Y:S04]  /*27840*/  LDL.LU R24, [R1+0x1200] ;  /* 0x0012000001187983 */ /* 0x001ea80000300800 */
[----:B------:R-:W-:Y:S04]  /*27850*/  STL [R1+0x1260], R45 ;  /* 0x0012602d01007387 */ /* 0x000fe80000100800 */
[----:B------:R-:W-:Y:S01]  /*27860*/  STL [R1+0x123c], R44 ;  /* 0x00123c2c01007387 */ /* 0x000fe20000100800 */
[----:B---3--:R-:W-:-:S03]  /*27870*/  IADD3 R42, P1, PT, R16, R42, RZ ;  /* 0x0000002a102a7210 */ /* 0x008fc60007f3e0ff */
        /* <DEDUP_REMOVED lines=30> */
[----:B------:R-:W3:Y:S01]  /*27a60*/  LDL.LU R46, [R1+0x11dc] ;  /* 0x0011dc00012e7983 */ /* 0x000ee20000300800 */
[----:B------:R-:W-:-:S03]  /*27a70*/  IADD3 R25, P4, PT, R16, R25, RZ ;  /* 0x0000001910197210 */ /* 0x000fc60007f9e0ff */
[----:B------:R-:W-:Y:S04]  /*27a80*/  STL [R1+0x11fc], R28 ;  /* 0x0011fc1c01007387 */ /* 0x000fe80000100800 */
[----:B------:R0:W-:Y:S04]  /*27a90*/  STL [R1+0x11f4], R25 ;  /* 0x0011f41901007387 */ /* 0x0001e80000100800 */
[----:B------:R-:W-:Y:S04]  /*27aa0*/  STL [R1+0x1218], R27 ;  /* 0x0012181b01007387 */ /* 0x000fe80000100800 */
        /* <DEDUP_REMOVED lines=36> */
[----:B------:R-:W-:-:S05]  /*27cf0*/  IMAD.X R25, R18, 0x1, R25, P3 ;  /* 0x0000000112197824 */ /* 0x000fca00018e0619 */
[----:B------:R0:W-:Y:S04]  /*27d00*/  STL [R1+0x11f8], R25 ;  /* 0x0011f81901007387 */ /* 0x0001e80000100800 */
[----:B0-----:R-:W3:Y:S04]  /*27d10*/  LDL.LU R25, [R1+0x1174] ;  /* 0x0011740001197983 */ /* 0x001ee80000300800 */
[----:B------:R-:W-:Y:S01]  /*27d20*/  STL [R1+0x11dc], R46 ;  /* 0x0011dc2e01007387 */ /* 0x000fe20000100800 */
[----:B----4-:R-:W-:-:S05]  /*27d30*/  IADD3 R23, P3, PT, R16, R23, RZ ;  /* 0x0000001710177210 */ /* 0x010fca0007f7e0ff */
[----:B------:R0:W-:Y:S04]  /*27d40*/  STL [R1+0x11d4], R23 ;  /* 0x0011d41701007387 */ /* 0x0001e80000100800 */
[----:B0-----:R-:W4:Y:S01]  /*27d50*/  LDL.LU R23, [R1+0x1190] ;  /* 0x0011900001177983 */ /* 0x001f220000300800 */
[----:B-----5:R-:W-:-:S05]  /*27d60*/  IMAD.X R22, R18, 0x1, R22, P4 ;  /* 0x0000000112167824 */ /* 0x020fca00020e0616 */
[----:B------:R0:W-:Y:S04]  /*27d70*/  STL [R1+0x11f0], R22 ;  /* 0x0011f01601007387 */ /* 0x0001e80000100800 */
[----:B0-----:R-:W5:Y:S01]  /*27d80*/  LDL.LU R22, [R1+0x116c] ;  /* 0x00116c0001167983 */ /* 0x001f620000300800 */
[----:B------:R-:W-:-:S05]  /*27d90*/  IADD3 R19, P4, PT, R16, R19, RZ ;  /* 0x0000001310137210 */ /* 0x000fca0007f9e0ff */
[----:B------:R0:W-:Y:S04]  /*27da0*/  STL [R1+0x11cc], R19 ;  /* 0x0011cc1301007387 */ /* 0x0001e80000100800 */
[----:B0-----:R-:W5:Y:S01]  /*27db0*/  LDL.LU R19, [R1+0x1188] ;  /* 0x0011880001137983 */ /* 0x001f620000300800 */
[----:B------:R-:W-:Y:S01]  /*27dc0*/  IMAD.X R26, R18, 0x1, R26, P6 ;  /* 0x00000001121a7824 */ /* 0x000fe200030e061a */
[----:B------:R-:W-:-:S04]  /*27dd0*/  IADD3 R45, P6, PT, R16, R45, RZ ;  /* 0x0000002d102d7210 */ /* 0x000fc80007fde0ff */
        /* <DEDUP_REMOVED lines=55> */
[----:B------:R-:W-:-:S03]  /*28150*/  IADD3 R26, P2, PT, R16, R26, RZ ;  /* 0x0000001a101a7210 */ /* 0x000fc60007f5e0ff */
        /* <DEDUP_REMOVED lines=91> */
[----:B0-----:R-:W5:Y:S04]  /*28710*/  LDL.LU R22, [R1+0x10f0] ;  /* 0x0010f00001167983 */ /* 0x001f680000300800 */
[----:B------:R-:W5:Y:S01]  /*28720*/  LDL.LU R45, [R1+0x10cc] ;  /* 0x0010cc00012d7983 */ /* 0x000f620000300800 */
[----:B------:R-:W-:-:S03]  /*28730*/  IMAD.X R19, R18, 0x1, R19, P3 ;  /* 0x0000000112137824 */ /* 0x000fc600018e0613 */
        /* <DEDUP_REMOVED lines=18> */
[----:B------:R-:W5:Y:S01]  /*28860*/  LDL.LU R27, [R1+0x1084] ;  /* 0x00108400011b7983 */ /* 0x000f620000300800 */
[----:B------:R-:W-:-:S03]  /*28870*/  IADD3 R46, P3, PT, R16, R46, RZ ;  /* 0x0000002e102e7210 */ /* 0x000fc60007f7e0ff */
[----:B0-----:R-:W5:Y:S01]  /*28880*/  LDL.LU R19, [R1+0x10a0] ;  /* 0x0010a00001137983 */ /* 0x001f620000300800 */
        /* <DEDUP_REMOVED lines=162> */
[----:B0-----:R-:W3:Y:S04]  /*292b0*/  LDL.LU R25, [R1+0xff8] ;  /* 0x000ff80001197983 */ /* 0x001ee80000300800 */
[----:B------:R-:W3:Y:S04]  /*292c0*/  LDL.LU R45, [R1+0xfd4] ;  /* 0x000fd400012d7983 */ /* 0x000ee80000300800 */
[----:B------:R-:W3:Y:S04]  /*292d0*/  LDL.LU R44, [R1+0xff0] ;  /* 0x000ff000012c7983 */ /* 0x000ee80000300800 */
[----:B------:R-:W3:Y:S01]  /*292e0*/  LDL.LU R43, [R1+0xfcc] ;  /* 0x000fcc00012b7983 */ /* 0x000ee20000300800 */
[----:B----4-:R-:W-:-:S05]  /*292f0*/  IMAD.X R23, R18, 0x1, R23, P4 ;  /* 0x0000000112177824 */ /* 0x010fca00020e0617 */
        /* <DEDUP_REMOVED lines=33> */
[----:B------:R-:W-:-:S04]  /*29510*/  IADD3 R45, P2, PT, R16, R45, RZ ;  /* 0x0000002d102d7210 */ /* 0x000fc80007f5e0ff */
[----:B------:R0:W-:Y:S01]  /*29520*/  STL [R1+0xff8], R25 ;  /* 0x000ff81901007387 */ /* 0x0001e20000100800 */
[----:B------:R-:W-:Y:S01]  /*29530*/  IMAD.X R44, R18, 0x1, R44, P3 ;  /* 0x00000001122c7824 */ /* 0x000fe200018e062c */
[----:B------:R-:W-:Y:S02]  /*29540*/  IADD3 R43, P3, PT, R16, R43, RZ ;  /* 0x0000002b102b7210 */ /* 0x000fe40007f7e0ff */
[----:B0-----:R-:W3:Y:S04]  /*29550*/  LDL.LU R25, [R1+0xf74] ;  /* 0x000f740001197983 */ /* 0x001ee80000300800 */
[----:B------:R-:W-:Y:S04]  /*29560*/  STL [R1+0xfd4], R45 ;  /* 0x000fd42d01007387 */ /* 0x000fe80000100800 */
[----:B------:R-:W-:Y:S01]  /*29570*/  STL [R1+0xff0], R44 ;  /* 0x000ff02c01007387 */ /* 0x000fe20000100800 */
[----:B----4-:R-:W-:-:S03]  /*29580*/  IMAD.X R42, R18, 0x1, R42, P4 ;  /* 0x00000001122a7824 */ /* 0x010fc600020e062a */
        /* <DEDUP_REMOVED lines=30> */
[----:B------:R-:W4:Y:S01]  /*29770*/  LDL.LU R46, [R1+0xf90] ;  /* 0x000f9000012e7983 */ /* 0x000f220000300800 */
[----:B------:R-:W-:-:S03]  /*29780*/  IMAD.X R23, R18, 0x1, R23, P2 ;  /* 0x0000000112177824 */ /* 0x000fc600010e0617 */
        /* <DEDUP_REMOVED lines=41> */
[----:B0-----:R-:W4:Y:S04]  /*29a20*/  LDL.LU R23, [R1+0xf28] ;  /* 0x000f280001177983 */ /* 0x001f280000300800 */
[----:B------:R-:W-:Y:S01]  /*29a30*/  STL [R1+0xf90], R46 ;  /* 0x000f902e01007387 */ /* 0x000fe20000100800 */
[----:B-----5:R-:W-:-:S05]  /*29a40*/  IMAD.X R22, R18, 0x1, R22, P1 ;  /* 0x0000000112167824 */ /* 0x020fca00008e0616 */
        /* <DEDUP_REMOVED lines=272> */
[----:B------:R-:W5:Y:S04]  /*2ab50*/  LDL.LU R27, [R1+0xd9c] ;  /* 0x000d9c00011b7983 */ /* 0x000f680000300800 */
        /* <DEDUP_REMOVED lines=70> */
[----:B0-----:R-:W4:Y:S04]  /*2afc0*/  LDL.LU R23, [R1+0xd6c] ;  /* 0x000d6c0001177983 */ /* 0x001f280000300800 */
[----:B------:R-:W4:Y:S04]  /*2afd0*/  LDL.LU R45, [R1+0xd88] ;  /* 0x000d8800012d7983 */ /* 0x000f280000300800 */
[----:B------:R-:W4:Y:S04]  /*2afe0*/  LDL.LU R44, [R1+0xd64] ;  /* 0x000d6400012c7983 */ /* 0x000f280000300800 */
[----:B------:R-:W4:Y:S01]  /*2aff0*/  LDL.LU R43, [R1+0xd80] ;  /* 0x000d8000012b7983 */ /* 0x000f220000300800 */
[----:B-----5:R-:W-:-:S05]  /*2b000*/  IADD3 R22, P1, PT, R16, R22, RZ ;  /* 0x0000001610167210 */ /* 0x020fca0007f3e0ff */
        /* <DEDUP_REMOVED lines=33> */
[----:B------:R-:W-:-:S04]  /*2b220*/  IMAD.X R45, R18, 0x1, R45, P6 ;  /* 0x00000001122d7824 */ /* 0x000fc800030e062d */
[----:B------:R0:W-:Y:S01]  /*2b230*/  STL [R1+0xd6c], R23 ;  /* 0x000d6c1701007387 */ /* 0x0001e20000100800 */
[----:B------:R-:W-:Y:S01]  /*2b240*/  IADD3 R44, P6, PT, R16, R44, RZ ;  /* 0x0000002c102c7210 */ /* 0x000fe20007fde0ff */
[----:B------:R-:W-:Y:S02]  /*2b250*/  IMAD.X R43, R18, 0x1, R43, P1 ;  /* 0x00000001122b7824 */ /* 0x000fe400008e062b */
[----:B0-----:R-:W4:Y:S04]  /*2b260*/  LDL.LU R23, [R1+0xd28] ;  /* 0x000d280001177983 */ /* 0x001f280000300800 */
[----:B------:R-:W-:Y:S04]  /*2b270*/  STL [R1+0xd88], R45 ;  /* 0x000d882d01007387 */ /* 0x000fe80000100800 */
[----:B------:R-:W-:Y:S01]  /*2b280*/  STL [R1+0xd64], R44 ;  /* 0x000d642c01007387 */ /* 0x000fe20000100800 */
[----:B-----5:R-:W-:-:S03]  /*2b290*/  IADD3 R42, P1, PT, R16, R42, RZ ;  /* 0x0000002a102a7210 */ /* 0x020fc60007f3e0ff */
        /* <DEDUP_REMOVED lines=30> */
[----:B------:R-:W5:Y:S01]  /*2b480*/  LDL.LU R46, [R1+0xd04] ;  /* 0x000d0400012e7983 */ /* 0x000f620000300800 */
[----:B------:R-:W-:-:S03]  /*2b490*/  IADD3 R22, P4, PT, R16, R22, RZ ;  /* 0x0000001610167210 */ /* 0x000fc60007f9e0ff */
        /* <DEDUP_REMOVED lines=41> */
[----:B------:R-:W-:-:S05]  /*2b730*/  IADD3 R46, P2, PT, R16, R46, RZ ;  /* 0x0000002e102e7210 */ /* 0x000fca0007f5e0ff */
[----:B------:R-:W-:Y:S01]  /*2b740*/  STL [R1+0xd04], R46 ;  /* 0x000d042e01007387 */ /* 0x000fe20000100800 */
[----:B------:R-:W-:-:S05]  /*2b750*/  IADD3 R19, P3, PT, R16, R19, RZ ;  /* 0x0000001310137210 */ /* 0x000fca0007f7e0ff */
        /* <DEDUP_REMOVED lines=250> */
[----:B0-----:R-:W5:Y:S04]  /*2c700*/  LDL.LU R19, [R1+0xb7c] ;  /* 0x000b7c0001137983 */ /* 0x001f680000300800 */
[----:B------:R-:W5:Y:S01]  /*2c710*/  LDL.LU R45, [R1+0xb98] ;  /* 0x000b9800012d7983 */ /* 0x000f620000300800 */
[----:B------:R-:W-:-:S03]  /*2c720*/  IADD3 R26, P3, PT, R16, R26, RZ ;  /* 0x0000001a101a7210 */ /* 0x000fc60007f7e0ff */
        /* <DEDUP_REMOVED lines=91> */
[----:B------:R-:W5:Y:S04]  /*2cce0*/  LDL.LU R45, [R1+0xafc] ;  /* 0x000afc00012d7983 */ /* 0x000f680000300800 */
[----:B------:R-:W5:Y:S04]  /*2ccf0*/  LDL.LU R44, [R1+0xb18] ;  /* 0x000b1800012c7983 */ /* 0x000f680000300800 */
[----:B------:R-:W5:Y:S01]  /*2cd00*/  LDL.LU R43, [R1+0xaf4] ;  /* 0x000af400012b7983 */ /* 0x000f620000300800 */
[----:B------:R-:W-:-:S05]  /*2cd10*/  IMAD.X R19, R18, 0x1, R19, P4 ;  /* 0x0000000112137824 */ /* 0x000fca00020e0613 */
        /* <DEDUP_REMOVED lines=71> */
[----:B------:R-:W5:Y:S01]  /*2d190*/  LDL.LU R46, [R1+0xab8] ;  /* 0x000ab800012e7983 */ /* 0x000f620000300800 */
[----:B------:R-:W-:-:S03]  /*2d1a0*/  IMAD.X R19, R18, 0x1, R19, P2 ;  /* 0x0000000112137824 */ /* 0x000fc600010e0613 */
        /* <DEDUP_REMOVED lines=41> */
[----:B0-----:R-:W5:Y:S04]  /*2d440*/  LDL.LU R19, [R1+0xa50] ;  /* 0x000a500001137983 */ /* 0x001f680000300800 */
[----:B------:R-:W-:Y:S01]  /*2d450*/  STL [R1+0xab8], R46 ;  /* 0x000ab82e01007387 */ /* 0x000fe20000100800 */
[----:B------:R-:W-:-:S05]  /*2d460*/  IMAD.X R26, R18, 0x1, R26, P1 ;  /* 0x00000001121a7824 */ /* 0x000fca00008e061a */
        /* <DEDUP_REMOVED lines=344> */
[----:B------:R-:W5:Y:S04]  /*2e9f0*/  LDL.LU R45, [R1+0x8b0] ;  /* 0x0008b000012d7983 */ /* 0x000f680000300800 */
[----:B------:R-:W5:Y:S04]  /*2ea00*/  LDL.LU R44, [R1+0x88c] ;  /* 0x00088c00012c7983 */ /* 0x000f680000300800 */
[----:B------:R-:W5:Y:S01]  /*2ea10*/  LDL.LU R43, [R1+0x8a8] ;  /* 0x0008a800012b7983 */ /* 0x000f620000300800 */
[----:B------:R-:W-:-:S05]  /*2ea20*/  IADD3 R26, P1, PT, R16, R26, RZ ;  /* 0x0000001a101a7210 */ /* 0x000fca0007f3e0ff */
        /* <DEDUP_REMOVED lines=37> */
[----:B0-----:R-:W5:Y:S04]  /*2ec80*/  LDL.LU R19, [R1+0x850] ;  /* 0x0008500001137983 */ /* 0x001f680000300800 */
[----:B------:R-:W-:Y:S04]  /*2ec90*/  STL [R1+0x8b0], R45 ;  /* 0x0008b02d01007387 */ /* 0x000fe80000100800 */
        /* <DEDUP_REMOVED lines=420> */
[----:B------:R-:W5:Y:S01]  /*306e0*/  LDL.LU R44, [R1+0x738] ;  /* 0x00073800012c7983 */ /* 0x000f620000300800 */
[----:B------:R-:W-:-:S05]  /*306f0*/  IADD3 R26, P3, PT, R16, R26, RZ ;  /* 0x0000001a101a7210 */ /* 0x000fca0007f7e0ff */
[----:B------:R-:W-:Y:S04]  /*30700*/  STL [R1+0x73c], R26 ;  /* 0x00073c1a01007387 */ /* 0x000fe80000100800 */
        /* <DEDUP_REMOVED lines=17> */
[----:B0-----:R-:W2:Y:S04]  /*30820*/  LDL R24, [R1+0x18d0] ;  /* 0x0018d00001187983 */ /* 0x001ea80000100800 */
[----:B------:R-:W2:Y:S04]  /*30830*/  LDL.LU R28, [R1+0x6f8] ;  /* 0x0006f800011c7983 */ /* 0x000ea80000300800 */
[----:B------:R-:W2:Y:S04]  /*30840*/  LDL.LU R27, [R1+0x6dc] ;  /* 0x0006dc00011b7983 */ /* 0x000ea80000300800 */
[----:B------:R-:W2:Y:S01]  /*30850*/  LDL.LU R26, [R1+0x6f0] ;  /* 0x0006f000011a7983 */ /* 0x000ea20000300800 */
        /* <DEDUP_REMOVED lines=14> */
[----:B------:R-:W1:Y:S01]  /*30940*/  SYNCS.PHASECHK.TRANS64.TRYWAIT P2, [UR6], R20 ;  /* 0x00000014ff0075a7 */ /* 0x000e620008041106 */
[----:B------:R-:W-:Y:S02]  /*30950*/  IMAD.X R44, R18, 0x1, R44, P3 ;  /* 0x00000001122c7824 */ /* 0x000fe400018e062c */
[----:B------:R1:W-:Y:S04]  /*30960*/  STL [R1+0x740], R45 ;  /* 0x0007402d01007387 */ /* 0x0003e80000100800 */
[----:B------:R1:W-:Y:S01]  /*30970*/  STL [R1+0x738], R44 ;  /* 0x0007382c01007387 */ /* 0x0003e20000100800 */
[----:B------:R-:W-:Y:S01]  /*30980*/  PRMT R21, RZ, 0x7610, R21 ;  /* 0x00007610ff157816 */ /* 0x000fe20000000015 */
[----:B0-----:R-:W0:Y:S01]  /*30990*/  LDC R19, c[0x0][0x3a0] ;  /* 0x0000e800ff137b82 */ /* 0x001e220000000800 */
[----:B------:R-:W-:Y:S01]  /*309a0*/  IADD3 R43, P3, PT, R16, R43, RZ ;  /* 0x0000002b102b7210 */ /* 0x000fe20007f7e0ff */
[----:B------:R-:W-:-:S04]  /*309b0*/  IMAD.X R42, R18, 0x1, R42, P4 ;  /* 0x00000001122a7824 */ /* 0x000fc800020e062a */
[----:B------:R0:W-:Y:S04]  /*309c0*/  STL [R1+0x71c], R43 ;  /* 0x00071c2b01007387 */ /* 0x0001e80000100800 */
[----:B------:R0:W-:Y:S01]  /*309d0*/  STL [R1+0x730], R42 ;  /* 0x0007302a01007387 */ /* 0x0001e20000100800 */
[----:B--2---:R-:W-:Y:S01]  /*309e0*/  IADD3 R41, P4, PT, R16, R41, RZ ;  /* 0x0000002910297210 */ /* 0x004fe20007f9e0ff */
[----:B------:R-:W-:-:S04]  /*309f0*/  IMAD.X R40, R18, 0x1, R40, P6 ;  /* 0x0000000112287824 */ /* 0x000fc800030e0628 */
[----:B------:R2:W-:Y:S01]  /*30a00*/  STL [R1+0x714], R41 ;  /* 0x0007142901007387 */ /* 0x0005e20000100800 */
[----:B------:R-:W-:-:S03]  /*30a10*/  IADD3 R39, P6, PT, R16, R39, RZ ;  /* 0x0000002710277210 */ /* 0x000fc60007fde0ff */
[----:B------:R2:W-:Y:S01]  /*30a20*/  STL [R1+0x728], R40 ;  /* 0x0007282801007387 */ /* 0x0005e20000100800 */
[----:B------:R-:W-:-:S03]  /*30a30*/  IMAD.X R38, R18, 0x1, R38, P1 ;  /* 0x0000000112267824 */ /* 0x000fc600008e0626 */
        /* <DEDUP_REMOVED lines=19> */
[----:B------:R-:W-:Y:S02]  /*30b70*/  VIADD R24, R24, 0x1 ;  /* 0x0000000118187836 */ /* 0x000fe40000000000 */
[----:B------:R-:W-:Y:S01]  /*30b80*/  IMAD.X R28, R18, 0x1, R28, P3 ;  /* 0x00000001121c7824 */ /* 0x000fe200018e061c */
[----:B------:R2:W-:Y:S01]  /*30b90*/  STL [R1+0x6e4], R29 ;  /* 0x0006e41d01007387 */ /* 0x0005e20000100800 */
[----:B------:R-:W-:-:S03]  /*30ba0*/  IADD3 R27, P3, PT, R16, R27, RZ ;  /* 0x0000001b101b7210 */ /* 0x000fc60007f7e0ff */
[----:B------:R2:W-:Y:S01]  /*30bb0*/  STL [R1+0x18dc], R24 ;  /* 0x0018dc1801007387 */ /* 0x0005e20000100800 */
[----:B------:R-:W-:-:S03]  /*30bc0*/  IMAD.X R26, R18, 0x1, R26, P4 ;  /* 0x00000001121a7824 */ /* 0x000fc600020e061a */
[----:B------:R2:W-:Y:S04]  /*30bd0*/  STL [R1+0x6f8], R28 ;  /* 0x0006f81c01007387 */ /* 0x0005e80000100800 */
[----:B------:R2:W-:Y:S04]  /*30be0*/  STL [R1+0x6dc], R27 ;  /* 0x0006dc1b01007387 */ /* 0x0005e80000100800 */
[----:B------:R2:W-:Y:S01]  /*30bf0*/  STL [R1+0x6f0], R26 ;  /* 0x0006f01a01007387 */ /* 0x0005e20000100800 */
[----:B------:R-:W-:Y:S01]  /*30c00*/  IADD3 R7, P4, PT, R16, R7, RZ ;  /* 0x0000000710077210 */ /* 0x000fe20007f9e0ff */
[----:B0-----:R-:W-:-:S02]  /*30c10*/  IMAD R19, R24, -0x80, R19 ;  /* 0xffffff8018137824 */ /* 0x001fc400078e0213 */
[----:B---3--:R-:W-:-:S05]  /*30c20*/  IMAD.X R25, R18, 0x1, R25, P6 ;  /* 0x0000000112197824 */ /* 0x008fca00030e0619 */
[----:B------:R2:W-:Y:S01]  /*30c30*/  STL [R1+0x6e8], R25 ;  /* 0x0006e81901007387 */ /* 0x0005e20000100800 */
[----:B------:R-:W-:Y:S01]  /*30c40*/  IMAD.X R8, R18, 0x1, R8, P4 ;  /* 0x0000000112087824 */ /* 0x000fe200020e0608 */
[C---:B------:R-:W-:Y:S02]  /*30c50*/  IADD3 R5, P6, PT, R16.reuse, R5, RZ ;  /* 0x0000000510057210 */ /* 0x040fe40007fde0ff */
[----:B------:R-:W-:Y:S01]  /*30c60*/  IADD3 R0, P4, PT, R16, R0, RZ ;  /* 0x0000000010007210 */ /* 0x000fe20007f9e0ff */
[----:B----4-:R-:W-:-:S05]  /*30c70*/  IMAD.X R23, R18, 0x1, R23, P1 ;  /* 0x0000000112177824 */ /* 0x010fca00008e0617 */
[----:B------:R2:W-:Y:S01]  /*30c80*/  STL [R1+0x6e0], R23 ;  /* 0x0006e01701007387 */ /* 0x0005e20000100800 */
[----:B------:R-:W-:Y:S01]  /*30c90*/  IADD3 R3, P1, PT, R16, R3, RZ ;  /* 0x0000000310037210 */ /* 0x000fe20007f3e0ff */
[C---:B------:R-:W-:Y:S02]  /*30ca0*/  IMAD.X R6, R18.reuse, 0x1, R6, P6 ;  /* 0x0000000112067824 */ /* 0x040fe400030e0606 */
[----:B-----5:R-:W-:-:S05]  /*30cb0*/  IMAD.X R22, R18, 0x1, R22, P3 ;  /* 0x0000000112167824 */ /* 0x020fca00018e0616 */
[----:B------:R2:W-:Y:S04]  /*30cc0*/  STL [R1+0x6d8], R22 ;  /* 0x0006d81601007387 */ /* 0x0005e80000100800 */
[----:B------:R2:W-:Y:S01]  /*30cd0*/  STL.S16 [R1+0x6b8], R21 ;  /* 0x0006b81501007387 */ /* 0x0005e20000100600 */
[----:B------:R-:W-:Y:S01]  /*30ce0*/  ISETP.GT.AND P3, PT, R19, RZ, PT ;  /* 0x000000ff1300720c */ /* 0x000fe20003f64270 */
[C---:B------:R-:W-:Y:S02]  /*30cf0*/  IMAD.X R4, R18.reuse, 0x1, R4, P1 ;  /* 0x0000000112047824 */ /* 0x040fe400008e0604 */
[----:B------:R-:W-:Y:S01]  /*30d00*/  IMAD.X R2, R18, 0x1, R2, P4 ;  /* 0x0000000112027824 */ /* 0x000fe200020e0602 */
[----:B-1----:R-:W-:Y:S09]  /*30d10*/  @!P2 BRA `(.L_x_8) ;  /* 0x000002240058a947 */ /* 0x002ff20003800000 */
.L_x_16:
[----:B------:R0:W-:Y:S04]  /*30d20*/  STL [R1+0x1fa4], R6 ;  /* 0x001fa40601007387 */ /* 0x0001e80000100800 */
[----:B0-----:R-:W3:Y:S01]  /*30d30*/  LDL R6, [R1+0x6b8] ;  /* 0x0006b80001067983 */ /* 0x001ee20000100800 */
[----:B------:R-:W-:Y:S01]  /*30d40*/  @P3 IMAD.MOV.U32 R20, RZ, RZ, R0 ;  /* 0x000000ffff143224 */ /* 0x000fe200078e0000 */
[----:B------:R-:W-:Y:S01]  /*30d50*/  ISETP.GT.AND P1, PT, R19, 0x1, PT ;  /* 0x000000011300780c */ /* 0x000fe20003f24270 */
[----:B--2---:R-:W-:Y:S01]  /*30d60*/  @P3 IMAD.MOV.U32 R21, RZ, RZ, R2 ;  /* 0x000000ffff153224 */ /* 0x004fe200078e0002 */
[----:B------:R0:W-:Y:S04]  /*30d70*/  STL [R1+0x1fa0], R7 ;  /* 0x001fa00701007387 */ /* 0x0001e80000100800 */
[----:B------:R-:W-:Y:S04]  /*30d80*/  STL [R1+0x1f9c], R8 ;  /* 0x001f9c0801007387 */ /* 0x000fe80000100800 */
[----:B------:R-:W-:Y:S01]  /*30d90*/  STL [R1+0x1ad0], R47 ;  /* 0x001ad02f01007387 */ /* 0x000fe20000100800 */
[----:B0-----:R-:W-:-:S03]  /*30da0*/  PRMT R7, RZ, 0x7610, R7 ;  /* 0x00007610ff077816 */ /* 0x001fc60000000007 */
        /* <DEDUP_REMOVED lines=90> */
[----:B---3--:R-:W2:Y:S04]  /*31350*/  @P3 LDG.E.U8 R6, desc[UR14][R20.64] ;  /* 0x0000000e14063981 */ /* 0x008ea8000c1e1100 */
        /* <DEDUP_REMOVED lines=299> */
[----:B--2---:R0:W-:Y:S04]  /*32610*/  @P3 STL [R1+0x6b8], R6 ;  /* 0x0006b80601003387 */ /* 0x0041e80000100800 */
[----:B0-----:R-:W2:Y:S01]  /*32620*/  LDL.LU R6, [R1+0x1fa4] ;  /* 0x001fa40001067983 */ /* 0x001ea20000300800 */
[----:B------:R-:W-:-:S02]  /*32630*/  @P3 IMAD.MOV.U32 R20, RZ, RZ, R3 ;  /* 0x000000ffff143224 */ /* 0x000fc400078e0003 */
[----:B------:R-:W-:Y:S01]  /*32640*/  @P3 IMAD.MOV.U32 R21, RZ, RZ, R4 ;  /* 0x000000ffff153224 */ /* 0x000fe200078e0004 */
[----:B------:R-:W-:-:S04]  /*32650*/  PRMT R8, RZ, 0x7610, R8 ;  /* 0x00007610ff087816 */ /* 0x000fc80000000008 */
[----:B------:R0:W3:Y:S02]  /*32660*/  @P3 LDG.E.U8 R7, desc[UR14][R20.64] ;  /* 0x0000000e14073981 */ /* 0x0000e4000c1e1100 */
[----:B0-----:R-:W-:Y:S02]  /*32670*/  @P3 IMAD.MOV.U32 R20, RZ, RZ, R5 ;  /* 0x000000ffff143224 */ /* 0x001fe400078e0005 */
[----:B--2---:R-:W-:-:S05]  /*32680*/  @P3 IMAD.MOV.U32 R21, RZ, RZ, R6 ;  /* 0x000000ffff153224 */ /* 0x004fca00078e0006 */
[----:B------:R-:W2:Y:S04]  /*32690*/  @P3 LDG.E.U8 R8, desc[UR14][R20.64] ;  /* 0x0000000e14083981 */ /* 0x000ea8000c1e1100 */
[----:B------:R-:W-:Y:S04]  /*326a0*/  STL [R1+0x1904], R3 ;  /* 0x0019040301007387 */ /* 0x000fe80000100800 */
[----:B------:R-:W-:Y:S04]  /*326b0*/  STL [R1+0x1900], R4 ;  /* 0x0019000401007387 */ /* 0x000fe80000100800 */
[----:B---3--:R0:W-:Y:S04]  /*326c0*/  STL [R1+0x6b4], R7 ;  /* 0x0006b40701007387 */ /* 0x0081e80000100800 */
[----:B0-----:R-:W3:Y:S04]  /*326d0*/  LDL.LU R7, [R1+0x1fa0] ;  /* 0x001fa00001077983 */ /* 0x001ee80000300800 */
[----:B------:R-:W-:Y:S04]  /*326e0*/  STL [R1+0x190c], R5 ;  /* 0x00190c0501007387 */ /* 0x000fe80000100800 */
[----:B------:R-:W-:Y:S04]  /*326f0*/  STL [R1+0x1908], R6 ;  /* 0x0019080601007387 */ /* 0x000fe80000100800 */
[----:B--2---:R0:W-:Y:S04]  /*32700*/  STL [R1+0x6b0], R8 ;  /* 0x0006b00801007387 */ /* 0x0041e80000100800 */
[----:B0-----:R-:W2:Y:S01]  /*32710*/  LDL.LU R8, [R1+0x1f9c] ;  /* 0x001f9c0001087983 */ /* 0x001ea20000300800 */
[----:B------:R-:W-:Y:S01]  /*32720*/  PRMT R47, RZ, 0x7610, R47 ;  /* 0x00007610ff2f7816 */ /* 0x000fe2000000002f */
[----:B---3--:R-:W-:-:S02]  /*32730*/  @P3 IMAD.MOV.U32 R20, RZ, RZ, R7 ;  /* 0x000000ffff143224 */ /* 0x008fc400078e0007 */
[----:B--2---:R-:W-:-:S05]  /*32740*/  @P3 IMAD.MOV.U32 R21, RZ, RZ, R8 ;  /* 0x000000ffff153224 */ /* 0x004fca00078e0008 */
[----:B------:R-:W2:Y:S04]  /*32750*/  @P3 LDG.E.U8 R47, desc[UR14][R20.64] ;  /* 0x0000000e142f3981 */ /* 0x000ea8000c1e1100 */
[----:B------:R-:W-:Y:S04]  /*32760*/  STL [R1+0x1914], R7 ;  /* 0x0019140701007387 */ /* 0x000fe80000100800 */
[----:B------:R-:W-:Y:S04]  /*32770*/  STL [R1+0x1910], R8 ;  /* 0x0019100801007387 */ /* 0x000fe80000100800 */
[----:B--2---:R0:W-:Y:S04]  /*32780*/  STL [R1+0x6ac], R47 ;  /* 0x0006ac2f01007387 */ /* 0x0041e80000100800 */
[----:B0-----:R-:W2:Y:S04]  /*32790*/  LDL.LU R47, [R1+0x1f98] ;  /* 0x001f9800012f7983 */ /* 0x001ea80000300800 */
[----:B------:R-:W3:Y:S04]  /*327a0*/  LDL R20, [R1+0x6d8] ;  /* 0x0006d80001147983 */ /* 0x000ee80000100800 */
[----:B------:R-:W3:Y:S01]  /*327b0*/  LDL R21, [R1+0x6dc] ;  /* 0x0006dc0001157983 */ /* 0x000ee20000100800 */
[----:B------:R-:W-:-:S02]  /*327c0*/  PRMT R27, RZ, 0x7610, R27 ;  /* 0x00007610ff1b7816 */ /* 0x000fc4000000001b */
[----:B---3--:R-:W-:-:S04]  /*327d0*/  @P1 LOP3.LUT R21, R21, R20, RZ, 0x3c, !PT ;  /* 0x0000001415151212 */ /* 0x008fc800078e3cff */
[----:B------:R-:W-:-:S04]  /*327e0*/  @P1 LOP3.LUT R20, R21, R20, RZ, 0x3c, !PT ;  /* 0x0000001415141212 */ /* 0x000fc800078e3cff */
[----:B------:R-:W-:-:S05]  /*327f0*/  @P1 LOP3.LUT R21, R21, R20, RZ, 0x3c, !PT ;  /* 0x0000001415151212 */ /* 0x000fca00078e3cff */
[----:B------:R-:W3:Y:S04]  /*32800*/  @P1 LDG.E.U8 R27, desc[UR14][R20.64] ;  /* 0x0000000e141b1981 */ /* 0x000ee8000c1e1100 */
[----:B---3--:R0:W-:Y:S04]  /*32810*/  STL [R1+0x6a8], R27 ;  /* 0x0006a81b01007387 */ /* 0x0081e80000100800 */
[----:B0-----:R-:W3:Y:S04]  /*32820*/  LDL.LU R27, [R1+0x1f94] ;  /* 0x001f9400011b7983 */ /* 0x001ee80000300800 */
[----:B------:R-:W4:Y:S04]  /*32830*/  LDL R20, [R1+0x6e0] ;  /* 0x0006e00001147983 */ /* 0x000f280000100800 */
[----:B------:R-:W4:Y:S01]  /*32840*/  LDL R21, [R1+0x6e4] ;  /* 0x0006e40001157983 */ /* 0x000f220000100800 */
[----:B--2---:R-:W-:-:S02]  /*32850*/  PRMT R47, RZ, 0x7610, R47 ;  /* 0x00007610ff2f7816 */ /* 0x004fc4000000002f */
[----:B----4-:R-:W-:-:S04]  /*32860*/  @P1 LOP3.LUT R21, R21, R20, RZ, 0x3c, !PT ;  /* 0x0000001415151212 */ /* 0x010fc800078e3cff */
[----:B------:R-:W-:-:S04]  /*32870*/  @P1 LOP3.LUT R20, R21, R20, RZ, 0x3c, !PT ;  /* 0x0000001415141212 */ /* 0x000fc800078e3cff */
[----:B------:R-:W-:-:S05]  /*32880*/  @P1 LOP3.LUT R21, R21, R20, RZ, 0x3c, !PT ;  /* 0x0000001415151212 */ /* 0x000fca00078e3cff */
[----:B------:R-:W2:Y:S04]  /*32890*/  @P1 LDG.E.U8 R47, desc[UR14][R20.64] ;  /* 0x0000000e142f1981 */ /* 0x000ea8000c1e1100 */
[----:B--2---:R0:W-:Y:S04]  /*328a0*/  STL [R1+0x694], R47 ;  /* 0x0006942f01007387 */ /* 0x0041e80000100800 */
[----:B0-----:R-:W2:Y:S04]  /*328b0*/  LDL.LU R47, [R1+0x1f90] ;  /* 0x001f9000012f7983 */ /* 0x001ea80000300800 */
[----:B------:R-:W4:Y:S04]  /*328c0*/  LDL R20, [R1+0x6e8] ;  /* 0x0006e80001147983 */ /* 0x000f280000100800 */
[----:B------:R-:W4:Y:S01]  /*328d0*/  LDL R21, [R1+0x6ec] ;  /* 0x0006ec0001157983 */ /* 0x000f220000100800 */
[----:B---3--:R-:W-:-:S02]  /*328e0*/  PRMT R27, RZ, 0x7610, R27 ;  /* 0x00007610ff1b7816 */ /* 0x008fc4000000001b */
[----:B----4-:R-:W-:-:S04]  /*328f0*/  @P1 LOP3.LUT R21, R21, R20, RZ, 0x3c, !PT ;  /* 0x0000001415151212 */ /* 0x010fc800078e3cff */
        /* <DEDUP_REMOVED lines=11> */
[----:B------:R-:W2:Y:S01]  /*329b0*/  @P1 LDG.E.U8 R47, desc[UR14][R20.64] ;  /* 0x0000000e142f1981 */ /* 0x000ea2000c1e1100 */
[----:B------:R-:W-:-:S03]  /*329c0*/  ISETP.GT.AND P2, PT, R19, 0x2, PT ;  /* 0x000000021300780c */ /* 0x000fc60003f44270 */
        /* <DEDUP_REMOVED lines=2806> */
[----:B------:R-:W-:-:S02]  /*3d930*/  PRMT R43, RZ, 0x7610, R43 ;  /* 0x00007610ff2b7816 */ /* 0x000fc4000000002b */
[----:B----4-:R-:W-:-:S04]  /*3d940*/  @P1 LOP3.LUT R21, R21, R20, RZ, 0x3c, !PT ;  /* 0x0000001415151212 */ /* 0x010fc800078e3cff */
[----:B------:R-:W-:-:S04]  /*3d950*/  @P1 LOP3.LUT R20, R21, R20, RZ, 0x3c, !PT ;  /* 0x0000001415141212 */ /* 0x000fc800078e3cff */
[----:B------:R-:W-:-:S05]  /*3d960*/  @P1 LOP3.LUT R21, R21, R20, RZ, 0x3c, !PT ;  /* 0x0000001415151212 */ /* 0x000fca00078e3cff */
[----:B------:R-:W4:Y:S01]  /*3d970*/  @P1 LDG.E.U8 R43, desc[UR14][R20.64] ;  /* 0x0000000e142b1981 */ /* 0x000f22000c1e1100 */
[----:B------:R-:W-:-:S03]  /*3d980*/  ISETP.GT.AND P2, PT, R19, 0x4e, PT ;  /* 0x0000004e1300780c */ /* 0x000fc60003f44270 */
[----:B----4-:R0:W-:Y:S04]  /*3d990*/  STL [R1+0x188], R43 ;  /* 0x0001882b01007387 */ /* 0x0101e80000100800 */
[----:B0-----:R-:W4:Y:S04]  /*3d9a0*/  LDL.LU R43, [R1+0x1ac8] ;  /* 0x001ac800012b7983 */ /* 0x001f280000300800 */
[----:B------:R-:W2:Y:S04]  /*3d9b0*/  LDL R20, [R1+0xf80] ;  /* 0x000f800001147983 */ /* 0x000ea80000100800 */
[----:B------:R-:W2:Y:S01]  /*3d9c0*/  LDL R21, [R1+0xf84] ;  /* 0x000f840001157983 */ /* 0x000ea20000100800 */
[----:B------:R-:W-:-:S02]  /*3d9d0*/  PRMT R26, RZ, 0x7610, R26 ;  /* 0x00007610ff1a7816 */ /* 0x000fc4000000001a */
[----:B--2---:R-:W-:-:S04]  /*3d9e0*/  @P2 LOP3.LUT R21, R21, R20, RZ, 0x3c, !PT ;  /* 0x0000001415152212 */ /* 0x004fc800078e3cff */
[----:B------:R-:W-:-:S04]  /*3d9f0*/  @P2 LOP3.LUT R20, R21, R20, RZ, 0x3c, !PT ;  /* 0x0000001415142212 */ /* 0x000fc800078e3cff */
[----:B------:R-:W-:-:S05]  /*3da00*/  @P2 LOP3.LUT R21, R21, R20, RZ, 0x3c, !PT ;  /* 0x0000001415152212 */ /* 0x000fca00078e3cff */
[----:B------:R-:W2:Y:S04]  /*3da10*/  @P2 LDG.E.U8 R26, desc[UR14][R20.64] ;  /* 0x0000000e141a2981 */ /* 0x000ea8000c1e1100 */
[----:B--2---:R0:W-:Y:S04]  /*3da20*/  STL [R1+0x384], R26 ;  /* 0x0003841a01007387 */ /* 0x0041e80000100800 */
[----:B0-----:R-:W2:Y:S04]  /*3da30*/  LDL.LU R26, [R1+0x1ac4] ;  /* 0x001ac400011a7983 */ /* 0x001ea80000300800 */
        /* <DEDUP_REMOVED lines=24> */
[----:B------:R-:W2:Y:S01]  /*3dbc0*/  @P2 LDG.E.U8 R40, desc[UR14][R20.64] ;  /* 0x0000000e14282981 */ /* 0x000ea2000c1e1100 */
[----:B------:R-:W-:-:S03]  /*3dbd0*/  ISETP.GT.AND P1, PT, R19, 0x4f, PT ;  /* 0x0000004f1300780c */ /* 0x000fc60003f24270 */
        /* <DEDUP_REMOVED lines=442> */
[----:B------:R0:W2:Y:S04]  /*3f780*/  @P2 LDG.E.U8 R47, desc[UR14][R20.64] ;  /* 0x0000000e142f2981 */ /* 0x0000a8000c1e1100 */
[----:B------:R-:W0:Y:S04]  /*3f790*/  LDL R20, [R1+0x1120] ;  /* 0x0011200001147983 */ /* 0x000e280000100800 */
[----:B------:R-:W0:Y:S01]  /*3f7a0*/  LDL R21, [R1+0x1124] ;  /* 0x0011240001157983 */ /* 0x000e220000100800 */
[----:B------:R-:W-:Y:S02]  /*3f7b0*/  ISETP.GT.AND P1, PT, R19, 0x5b, PT ;  /* 0x0000005b1300780c */ /* 0x000fe40003f24270 */
[----:B------:R-:W-:-:S11]  /*3f7c0*/  PRMT R58, RZ, 0x7610, R58 ;  /* 0x00007610ff3a7816 */ /* 0x000fd6000000003a */
[----:B0-----:R-:W-:-:S04]  /*3f7d0*/  @P1 LOP3.LUT R21, R21, R20, RZ, 0x3c, !PT ;  /* 0x0000001415151212 */ /* 0x001fc800078e3cff */
[----:B------:R-:W-:-:S04]  /*3f7e0*/  @P1 LOP3.LUT R20, R21, R20, RZ, 0x3c, !PT ;  /* 0x0000001415141212 */ /* 0x000fc800078e3cff */
[----:B------:R-:W-:-:S05]  /*3f7f0*/  @P1 LOP3.LUT R21, R21, R20, RZ, 0x3c, !PT ;  /* 0x0000001415151212 */ /* 0x000fca00078e3cff */
[----:B------:R-:W3:Y:S04]  /*3f800*/  @P1 LDG.E.U8 R58, desc[UR14][R20.64] ;  /* 0x0000000e143a1981 */ /* 0x000ee8000c1e1100 */
[----:B--2---:R0:W-:Y:S04]  /*3f810*/  STL [R1+0xcc], R47 ;  /* 0x0000cc2f01007387 */ /* 0x0041e80000100800 */
[----:B0-----:R-:W2:Y:S04]  /*3f820*/  LDL R47, [R1+0x114c] ;  /* 0x00114c00012f7983 */ /* 0x001ea80000100800 */
[----:B---3--:R0:W-:Y:S04]  /*3f830*/  STL [R1+0xc4], R58 ;  /* 0x0000c43a01007387 */ /* 0x0081e80000100800 */
[----:B0-----:R-:W3:Y:S04]  /*3f840*/  LDL.LU R58, [R1+0x19f8] ;  /* 0x0019f800013a7983 */ /* 0x001ee80000300800 */
        /* <DEDUP_REMOVED lines=35> */
[----:B------:R-:W-:-:S03]  /*3fa80*/  PRMT R27, RZ, 0x7610, R27 ;  /* 0x00007610ff1b7816 */ /* 0x000fc6000000001b */
[----:B--2---:R0:W-:Y:S04]  /*3fa90*/  STL [R1+0xac], R50 ;  /* 0x0000ac3201007387 */ /* 0x0041e80000100800 */
[----:B0-----:R-:W2:Y:S04]  /*3faa0*/  LDL.LU R50, [R1+0x19e8] ;  /* 0x0019e80001327983 */ /* 0x001ea80000300800 */
[----:B------:R-:W2:Y:S01]  /*3fab0*/  LDL R21, [R1+0x1148] ;  /* 0x0011480001157983 */ /* 0x000ea20000100800 */
[----:B------:R-:W-:Y:S01]  /*3fac0*/  @P2 IMAD.MOV.U32 R20, RZ, RZ, R47 ;  /* 0x000000ffff142224 */ /* 0x000fe200078e002f */
[----:B------:R-:W-:-:S02]  /*3fad0*/  PRMT R48, RZ, 0x7610, R48 ;  /* 0x00007610ff307816 */ /* 0x000fc40000000030 */
[----:B------:R-:W3:Y:S04]  /*3fae0*/  LDL R47, [R1+0x1178] ;  /* 0x00117800012f7983 */ /* 0x000ee80000100800 */
[----:B--2---:R0:W2:Y:S04]  /*3faf0*/  @P2 LDG.E.U8 R27, desc[UR14][R20.64] ;  /* 0x0000000e141b2981 */ /* 0x0040a8000c1e1100 */
[----:B------:R-:W0:Y:S04]  /*3fb00*/  LDL R20, [R1+0x1150] ;  /* 0x0011500001147983 */ /* 0x000e280000100800 */
[----:B------:R-:W0:Y:S02]  /*3fb10*/  LDL R21, [R1+0x1154] ;  /* 0x0011540001157983 */ /* 0x000e240000100800 */
        /* <DEDUP_REMOVED lines=39> */
[----:B------:R-:W-:Y:S02]  /*3fd90*/  PRMT R53, RZ, 0x7610, R53 ;  /* 0x00007610ff357816 */ /* 0x000fe40000000035 */
[----:B--2---:R-:W-:-:S04]  /*3fda0*/  @P1 LOP3.LUT R21, R21, R20, RZ, 0x3c, !PT ;  /* 0x0000001415151212 */ /* 0x004fc800078e3cff */
[----:B------:R-:W-:-:S04]  /*3fdb0*/  @P1 LOP3.LUT R20, R21, R20, RZ, 0x3c, !PT ;  /* 0x0000001415141212 */ /* 0x000fc800078e3cff */
[----:B------:R-:W-:-:S05]  /*3fdc0*/  @P1 LOP3.LUT R21, R21, R20, RZ, 0x3c, !PT ;  /* 0x0000001415151212 */ /* 0x000fca00078e3cff */
[----:B------:R0:W2:Y:S02]  /*3fdd0*/  @P1 LDG.E.U8 R51, desc[UR14][R20.64] ;  /* 0x0000000e14331981 */ /* 0x0000a4000c1e1100 */
[----:B0-----:R-:W-:Y:S02]  /*3fde0*/  @P1 IMAD.MOV.U32 R20, RZ, RZ, R27 ;  /* 0x000000ffff141224 */ /* 0x001fe400078e001b */
[----:B------:R-:W-:-:S05]  /*3fdf0*/  @P1 IMAD.MOV.U32 R21, RZ, RZ, R47 ;  /* 0x000000ffff151224 */ /* 0x000fca00078e002f */
[----:B------:R-:W3:Y:S04]  /*3fe00*/  @P1 LDG.E.U8 R53, desc[UR14][R20.64] ;  /* 0x0000000e14351981 */ /* 0x000ee8000c1e1100 */
[----:B--2---:R0:W-:Y:S04]  /*3fe10*/  STL [R1+0x90], R51 ;  /* 0x0000903301007387 */ /* 0x0041e80000100800 */
[----:B0-----:R-:W2:Y:S04]  /*3fe20*/  LDL.LU R51, [R1+0x19d4] ;  /* 0x0019d40001337983 */ /* 0x001ea80000300800 */
[----:B------:R-:W2:Y:S04]  /*3fe30*/  LDL R47, [R1+0x11a0] ;  /* 0x0011a000012f7983 */ /* 0x000ea80000100800 */
[----:B------:R-:W2:Y:S04]  /*3fe40*/  LDL R27, [R1+0x11a4] ;  /* 0x0011a400011b7983 */ /* 0x000ea80000100800 */
[----:B---3--:R0:W-:Y:S04]  /*3fe50*/  STL [R1+0x8c], R53 ;  /* 0x00008c3501007387 */ /* 0x0081e80000100800 */
[----:B0-----:R-:W3:Y:S04]  /*3fe60*/  LDL.LU R53, [R1+0x19d0] ;  /* 0x0019d00001357983 */ /* 0x001ee80000300800 */
[----:B------:R-:W2:Y:S04]  /*3fe70*/  LDL R20, [R1+0x1180] ;  /* 0x0011800001147983 */ /* 0x000ea80000100800 */
[----:B------:R-:W2:Y:S01]  /*3fe80*/  LDL R21, [R1+0x1184] ;  /* 0x0011840001157983 */ /* 0x000ea20000100800 */
[----:B------:R-:W-:-:S02]  /*3fe90*/  ISETP.GT.AND P2, PT, R19, 0x5e, PT ;  /* 0x0000005e1300780c */ /* 0x000fc40003f44270 */
[----:B------:R-:W-:-:S11]  /*3fea0*/  PRMT R55, RZ, 0x7610, R55 ;  /* 0x00007610ff377816 */ /* 0x000fd60000000037 */
        /* <DEDUP_REMOVED lines=26> */
[----:B------:R-:W-:-:S02]  /*40050*/  ISETP.GT.AND P1, PT, R19, 0x5f, PT ;  /* 0x0000005f1300780c */ /* 0x000fc40003f24270 */
[----:B------:R-:W-:Y:S02]  /*40060*/  PRMT R61, RZ, 0x7610, R61 ;  /* 0x00007610ff3d7816 */ /* 0x000fe4000000003d */
        /* <DEDUP_REMOVED lines=44> */
[----:B----4-:R-:W-:-:S02]  /*40330*/  PRMT R43, RZ, 0x7610, R43 ;  /* 0x00007610ff2b7816 */ /* 0x010fc4000000002b */
[----:B------:R-:W-:Y:S02]  /*40340*/  PRMT R71, RZ, 0x7610, R71 ;  /* 0x00007610ff477816 */ /* 0x000fe40000000047 */
[----:B--2---:R-:W-:-:S04]  /*40350*/  @P2 LOP3.LUT R21, R21, R20, RZ, 0x3c, !PT ;  /* 0x0000001415152212 */ /* 0x004fc800078e3cff */
[----:B------:R-:W-:-:S04]  /*40360*/  @P2 LOP3.LUT R20, R21, R20, RZ, 0x3c, !PT ;  /* 0x0000001415142212 */ /* 0x000fc800078e3cff */
[----:B------:R-:W-:-:S05]  /*40370*/  @P2 LOP3.LUT R21, R21, R20, RZ, 0x3c, !PT ;  /* 0x0000001415152212 */ /* 0x000fca00078e3cff */
[----:B------:R0:W2:Y:S02]  /*40380*/  @P2 LDG.E.U8 R43, desc[UR14][R20.64] ;  /* 0x0000000e142b2981 */ /* 0x0000a4000c1e1100 */
[----:B0-----:R-:W-:Y:S02]  /*40390*/  @P2 IMAD.MOV.U32 R20, RZ, RZ, R27 ;  /* 0x000000ffff142224 */ /* 0x001fe400078e001b */
[----:B------:R-:W-:-:S05]  /*403a0*/  @P2 IMAD.MOV.U32 R21, RZ, RZ, R47 ;  /* 0x000000ffff152224 */ /* 0x000fca00078e002f */
[----:B------:R-:W4:Y:S04]  /*403b0*/  @P2 LDG.E.U8 R71, desc[UR14][R20.64] ;  /* 0x0000000e14472981 */ /* 0x000f28000c1e1100 */
[----:B--2---:R0:W-:Y:S04]  /*403c0*/  STL [R1+0x84], R43 ;  /* 0x0000842b01007387 */ /* 0x0041e80000100800 */
[----:B------:R-:W2:Y:S04]  /*403d0*/  LDL R47, [R1+0x11f0] ;  /* 0x0011f000012f7983 */ /* 0x000ea80000100800 */
[----:B------:R-:W2:Y:S04]  /*403e0*/  LDL R27, [R1+0x11f4] ;  /* 0x0011f400011b7983 */ /* 0x000ea80000100800 */
[----:B0-----:R-:W2:Y:S04]  /*403f0*/  LDL R43, [R1+0x11ec] ;  /* 0x0011ec00012b7983 */ /* 0x001ea80000100800 */
        /* <DEDUP_REMOVED lines=35> */
[----:B--2---:R0:W2:Y:S02]  /*40630*/  @P1 LDG.E.U8 R15, desc[UR14][R20.64] ;  /* 0x0000000e140f1981 */ /* 0x0040a4000c1e1100 */
[----:B0-----:R-:W-:Y:S02]  /*40640*/  @P1 IMAD.MOV.U32 R20, RZ, RZ, R27 ;  /* 0x000000ffff141224 */ /* 0x001fe400078e001b */
[----:B------:R-:W-:-:S05]  /*40650*/  @P1 IMAD.MOV.U32 R21, RZ, RZ, R47 ;  /* 0x000000ffff151224 */ /* 0x000fca00078e002f */
[----:B------:R-:W3:Y:S04]  /*40660*/  @P1 LDG.E.U8 R26, desc[UR14][R20.64] ;  /* 0x0000000e141a1981 */ /* 0x000ee8000c1e1100 */
[----:B--2---:R0:W-:Y:S04]  /*40670*/  STL [R1+0x70], R15 ;  /* 0x0000700f01007387 */ /* 0x0041e80000100800 */
[----:B0-----:R-:W2:Y:S04]  /*40680*/  LDL.LU R15, [R1+0x199c] ;  /* 0x00199c00010f7983 */ /* 0x001ea80000300800 */
[----:B------:R-:W2:Y:S04]  /*40690*/  LDL R20, [R1+0x11f8] ;  /* 0x0011f80001147983 */ /* 0x000ea80000100800 */
[----:B------:R-:W2:Y:S01]  /*406a0*/  LDL R21, [R1+0x11fc] ;  /* 0x0011fc0001157983 */ /* 0x000ea20000100800 */
[----:B------:R-:W-:-:S03]  /*406b0*/  PRMT R10, RZ, 0x7610, R10 ;  /* 0x00007610ff0a7816 */ /* 0x000fc6000000000a */
[----:B------:R-:W4:Y:S04]  /*406c0*/  LDL R47, [R1+0x1214] ;  /* 0x00121400012f7983 */ /* 0x000f280000100800 */
[----:B------:R-:W4:Y:S04]  /*406d0*/  LDL R27, [R1+0x1218] ;  /* 0x00121800011b7983 */ /* 0x000f280000100800 */
[----:B---3--:R0:W-:Y:S01]  /*406e0*/  STL [R1+0x6c], R26 ;  /* 0x00006c1a01007387 */ /* 0x0081e20000100800 */
[----:B------:R-:W-:Y:S02]  /*406f0*/  ISETP.GT.AND P2, PT, R19, 0x62, PT ;  /* 0x000000621300780c */ /* 0x000fe40003f44270 */
[----:B------:R-:W-:Y:S01]  /*40700*/  PRMT R82, RZ, 0x7610, R82 ;  /* 0x00007610ff527816 */ /* 0x000fe20000000052 */
[----:B0-----:R-:W3:Y:S01]  /*40710*/  LDL R26, [R1+0x121c] ;  /* 0x00121c00011a7983 */ /* 0x001ee20000100800 */
[----:B--2---:R-:W-:-:S04]  /*40720*/  @P1 LOP3.LUT R21, R21, R20, RZ, 0x3c, !PT ;  /* 0x0000001415151212 */ /* 0x004fc800078e3cff */
[----:B------:R-:W-:-:S04]  /*40730*/  @P1 LOP3.LUT R20, R21, R20, RZ, 0x3c, !PT ;  /* 0x0000001415141212 */ /* 0x000fc800078e3cff */
[----:B------:R-:W-:-:S05]  /*40740*/  @P1 LOP3.LUT R21, R21, R20, RZ, 0x3c, !PT ;  /* 0x0000001415151212 */ /* 0x000fca00078e3cff */
[----:B------:R0:W2:Y:S04]  /*40750*/  @P1 LDG.E.U8 R10, desc[UR14][R20.64] ;  /* 0x0000000e140a1981 */ /* 0x0000a8000c1e1100 */
[----:B------:R-:W0:Y:S04]  /*40760*/  LDL R20, [R1+0x1200] ;  /* 0x0012000001147983 */ /* 0x000e280000100800 */
[----:B------:R-:W0:Y:S02]  /*40770*/  LDL R21, [R1+0x1204] ;  /* 0x0012040001157983 */ /* 0x000e240000100800 */
[----:B0-----:R-:W-:-:S04]  /*40780*/  @P2 LOP3.LUT R21, R21, R20, RZ, 0x3c, !PT ;  /* 0x0000001415152212 */ /* 0x001fc800078e3cff */
[----:B------:R-:W-:-:S04]  /*40790*/  @P2 LOP3.LUT R20, R21, R20, RZ, 0x3c, !PT ;  /* 0x0000001415142212 */ /* 0x000fc800078e3cff */
[----:B------:R-:W-:-:S05]  /*407a0*/  @P2 LOP3.LUT R21, R21, R20, RZ, 0x3c, !PT ;  /* 0x0000001415152212 */ /* 0x000fca00078e3cff */
[----:B------:R-:W3:Y:S04]  /*407b0*/  @P2 LDG.E.U8 R82, desc[UR14][R20.64] ;  /* 0x0000000e14522981 */ /* 0x000ee8000c1e1100 */
[----:B--2---:R-:W-:Y:S01]  /*407c0*/  STL [R1+0x1974], R10 ;  /* 0x0019740a01007387 */ /* 0x004fe20000100800 */
[----:B------:R-:W-:-:S03]  /*407d0*/  PRMT R40, RZ, 0x7610, R40 ;  /* 0x00007610ff287816 */ /* 0x000fc60000000028 */
[----:B---3--:R-:W-:Y:S04]  /*407e0*/  STL [R1+0x64], R82 ;  /* 0x0000645201007387 */ /* 0x008fe80000100800 */
[----:B------:R-:W2:Y:S01]  /*407f0*/  LDL R21, [R1+0x1208] ;  /* 0x0012080001157983 */ /* 0x000ea20000100800 */
[----:B------:R-:W-:Y:S01]  /*40800*/  @P2 IMAD.MOV.U32 R20, RZ, RZ, R43 ;  /* 0x000000ffff142224 */ /* 0x000fe200078e002b */
[----:B------:R-:W-:Y:S02]  /*40810*/  PRMT R42, RZ, 0x7610, R42 ;  /* 0x00007610ff2a7816 */ /* 0x000fe4000000002a */
[----:B------:R-:W-:Y:S01]  /*40820*/  PRMT R11, RZ, 0x7610, R11 ;  /* 0x00007610ff0b7816 */ /* 0x000fe2000000000b */
[----:B------:R-:W3:Y:S04]  /*40830*/  LDL R43, [R1+0x1228] ;  /* 0x00122800012b7983 */ /* 0x000ee80000100800 */
[----:B--2---:R4:W2:Y:S04]  /*40840*/  @P2 LDG.E.U8 R40, desc[UR14][R20.64] ;  /* 0x0000000e14282981 */ /* 0x0048a8000c1e1100 */
[----:B------:R-:W2:Y:S01]  /*40850*/  LDL R21, [R1+0x1210] ;  /* 0x0012100001157983 */ /* 0x000ea20000100800 */
[----:B----4-:R-:W-:-:S05]  /*40860*/  @P2 IMAD.MOV.U32 R20, RZ, RZ, R47 ;  /* 0x000000ffff142224 */ /* 0x010fca00078e002f */
[----:B--2---:R0:W2:Y:S04]  /*40870*/  @P2 LDG.E.U8 R42, desc[UR14][R20.64] ;  /* 0x0000000e142a2981 */ /* 0x0040a8000c1e1100 */
[----:B------:R1:W-:Y:S04]  /*40880*/  STL [R1+0x5c], R40 ;  /* 0x00005c2801007387 */ /* 0x0003e80000100800 */
[----:B------:R-:W4:Y:S01]  /*40890*/  LDL R47, [R1+0x1230] ;  /* 0x00123000012f7983 */ /* 0x000f220000100800 */
[----:B0-----:R-:W-:Y:S02]  /*408a0*/  @P2 IMAD.MOV.U32 R20, RZ, RZ, R26 ;  /* 0x000000ffff142224 */ /* 0x001fe400078e001a */
[----:B------:R-:W-:Y:S01]  /*408b0*/  @P2 IMAD.MOV.U32 R21, RZ, RZ, R27 ;  /* 0x000000ffff152224 */ /* 0x000fe200078e001b */
[----:B-1----:R-:W3:Y:S04]  /*408c0*/  LDL R40, [R1+0x122c] ;  /* 0x00122c0001287983 */ /* 0x002ee80000100800 */
[----:B------:R0:W3:Y:S04]  /*408d0*/  @P2 LDG.E.U8 R11, desc[UR14][R20.64] ;  /* 0x0000000e140b2981 */ /* 0x0000e8000c1e1100 */
[----:B--2---:R1:W-:Y:S04]  /*408e0*/  STL [R1+0x58], R42 ;  /* 0x0000582a01007387 */ /* 0x0043e80000100800 */
[----:B------:R-:W0:Y:S04]  /*408f0*/  LDL R20, [R1+0x1220] ;  /* 0x0012200001147983 */ /* 0x000e280000100800 */
[----:B------:R-:W0:Y:S01]  /*40900*/  LDL R21, [R1+0x1224] ;  /* 0x0012240001157983 */ /* 0x000e220000100800 */
[----:B------:R-:W-:-:S02]  /*40910*/  ISETP.GT.AND P1, PT, R19, 0x63, PT ;  /* 0x000000631300780c */ /* 0x000fc40003f24270 */
[----:B------:R-:W-:Y:S02]  /*40920*/  PRMT R44, RZ, 0x7610, R44 ;  /* 0x00007610ff2c7816 */ /* 0x000fe4000000002c */
[----:B------:R-:W-:Y:S01]  /*40930*/  PRMT R29, RZ, 0x7610, R29 ;  /* 0x00007610ff1d7816 */ /* 0x000fe2000000001d */
[----:B------:R-:W2:Y:S04]  /*40940*/  LDL R27, [R1+0x1238] ;  /* 0x00123800011b7983 */ /* 0x000ea80000100800 */
[----:B------:R-:W2:Y:S04]  /*40950*/  LDL R26, [R1+0x123c] ;  /* 0x00123c00011a7983 */ /* 0x000ea80000100800 */
[----:B-1----:R-:W2:Y:S01]  /*40960*/  LDL R42, [R1+0x1234] ;  /* 0x00123400012a7983 */ /* 0x002ea20000100800 */
[----:B0-----:R-:W-:-:S04]  /*40970*/  @P1 LOP3.LUT R21, R21, R20, RZ, 0x3c, !PT ;  /* 0x0000001415151212 */ /* 0x001fc800078e3cff */
[----:B------:R-:W-:-:S04]  /*40980*/  @P1 LOP3.LUT R20, R21, R20, RZ, 0x3c, !PT ;  /* 0x0000001415141212 */ /* 0x000fc800078e3cff */
[----:B------:R-:W-:-:S05]  /*40990*/  @P1 LOP3.LUT R21, R21, R20, RZ, 0x3c, !PT ;  /* 0x0000001415151212 */ /* 0x000fca00078e3cff */
[----:B------:R3:W4:Y:S02]  /*409a0*/  @P1 LDG.E.U8 R44, desc[UR14][R20.64] ;  /* 0x0000000e142c1981 */ /* 0x000724000c1e1100 */
[----:B---3--:R-:W-:Y:S02]  /*409b0*/  @P1 IMAD.MOV.U32 R20, RZ, RZ, R40 ;  /* 0x000000ffff141224 */ /* 0x008fe400078e0028 */
[----:B------:R-:W-:-:S05]  /*409c0*/  @P1 IMAD.MOV.U32 R21, RZ, RZ, R43 ;  /* 0x000000ffff151224 */ /* 0x000fca00078e002b */
[----:B------:R2:W3:Y:S04]  /*409d0*/  @P1 LDG.E.U8 R29, desc[UR14][R20.64] ;  /* 0x0000000e141d1981 */ /* 0x0004e8000c1e1100 */
[----:B------:R0:W-:Y:S01]  /*409e0*/  STL [R1+0x1968], R11 ;  /* 0x0019680b01007387 */ /* 0x0001e20000100800 */
[----:B--2---:R-:W-:Y:S01]  /*409f0*/  @P1 IMAD.MOV.U32 R20, RZ, RZ, R42 ;  /* 0x000000ffff141224 */ /* 0x004fe200078e002a */
[----:B0-----:R-:W-:Y:S01]  /*40a00*/  PRMT R11, RZ, 0x7610, R11 ;  /* 0x00007610ff0b7816 */ /* 0x001fe2000000000b */
[----:B----4-:R-:W-:-:S05]  /*40a10*/  @P1 IMAD.MOV.U32 R21, RZ, RZ, R47 ;  /* 0x000000ffff151224 */ /* 0x010fca00078e002f */
[----:B------:R0:W2:Y:S04]  /*40a20*/  @P1 LDG.E.U8 R11, desc[UR14][R20.64] ;  /* 0x0000000e140b1981 */ /* 0x0000a8000c1e1100 */
[----:B------:R1:W-:Y:S04]  /*40a30*/  STL [R1+0x4c], R44 ;  /* 0x00004c2c01007387 */ /* 0x0003e80000100800 */
[----:B------:R-:W4:Y:S04]  /*40a40*/  LDL R43, [R1+0x1244] ;  /* 0x00124400012b7983 */ /* 0x000f280000100800 */
[----:B------:R-:W4:Y:S04]  /*40a50*/  LDL R40, [R1+0x1248] ;  /* 0x0012480001287983 */ /* 0x000f280000100800 */
[----:B-1----:R-:W4:Y:S04]  /*40a60*/  LDL R44, [R1+0x1240] ;  /* 0x00124000012c7983 */ /* 0x002f280000100800 */
[----:B---3--:R1:W-:Y:S01]  /*40a70*/  STL [R1+0x44], R29 ;  /* 0x0000441d01007387 */ /* 0x0083e20000100800 */
[----:B------:R-:W-:-:S02]  /*40a80*/  ISETP.GT.AND P2, PT, R19, 0x64, PT ;  /* 0x000000641300780c */ /* 0x000fc40003f44270 */
[----:B------:R-:W-:Y:S01]  /*40a90*/  PRMT R12, RZ, 0x7610, R12 ;  /* 0x00007610ff0c7816 */ /* 0x000fe2000000000c */
[----:B0-----:R-:W-:Y:S02]  /*40aa0*/  @P1 IMAD.MOV.U32 R20, RZ, RZ, R26 ;  /* 0x000000ffff141224 */ /* 0x001fe400078e001a */
[----:B------:R-:W-:Y:S01]  /*40ab0*/  @P1 IMAD.MOV.U32 R21, RZ, RZ, R27 ;  /* 0x000000ffff151224 */ /* 0x000fe200078e001b */
[----:B------:R-:W3:Y:S04]  /*40ac0*/  LDL R42, [R1+0x1250] ;  /* 0x00125000012a7983 */ /* 0x000ee80000100800 */
[----:B------:R4:W3:Y:S04]  /*40ad0*/  @P1 LDG.E.U8 R12, desc[UR14][R20.64] ;  /* 0x0000000e140c1981 */ /* 0x0008e8000c1e1100 */
[----:B-1----:R-:W3:Y:S01]  /*40ae0*/  LDL R29, [R1+0x124c] ;  /* 0x00124c00011d7983 */ /* 0x002ee20000100800 */
[----:B------:R-:W-:-:S03]  /*40af0*/  PRMT R41, RZ, 0x7610, R41 ;  /* 0x00007610ff297816 */ /* 0x000fc60000000029 */
[----:B--2---:R0:W-:Y:S01]  /*40b00*/  STL [R1+0x40], R11 ;  /* 0x0000400b01007387 */ /* 0x0041e20000100800 */
[----:B------:R-:W-:-:S03]  /*40b10*/  PRMT R23, RZ, 0x7610, R23 ;  /* 0x00007610ff177816 */ /* 0x000fc60000000017 */
[----:B------:R-:W2:Y:S04]  /*40b20*/  LDL R27, [R1+0x1258] ;  /* 0x00125800011b7983 */ /* 0x000ea80000100800 */
[----:B------:R-:W2:Y:S04]  /*40b30*/  LDL R26, [R1+0x125c] ;  /* 0x00125c00011a7983 */ /* 0x000ea80000100800 */
[----:B0-----:R-:W2:Y:S01]  /*40b40*/  LDL R11, [R1+0x1254] ;  /* 0x00125400010b7983 */ /* 0x001ea20000100800 */
[----:B----4-:R-:W-:Y:S02]  /*40b50*/  @P2 IMAD.MOV.U32 R20, RZ, RZ, R43 ;  /* 0x000000ffff142224 */ /* 0x010fe400078e002b */
[----:B------:R-:W-:-:S05]  /*40b60*/  @P2 IMAD.MOV.U32 R21, RZ, RZ, R44 ;  /* 0x000000ffff152224 */ /* 0x000fca00078e002c */
[----:B------:R0:W4:Y:S02]  /*40b70*/  @P2 LDG.E.U8 R41, desc[UR14][R20.64] ;  /* 0x0000000e14292981 */ /* 0x000124000c1e1100 */
[----:B0-----:R-:W-:Y:S02]  /*40b80*/  @P2 IMAD.MOV.U32 R21, RZ, RZ, R40 ;  /* 0x000000ffff152224 */ /* 0x001fe400078e0028 */
[----:B---3--:R-:W-:-:S05]  /*40b90*/  @P2 IMAD.MOV.U32 R20, RZ, RZ, R29 ;  /* 0x000000ffff142224 */ /* 0x008fca00078e001d */
[----:B------:R0:W3:Y:S04]  /*40ba0*/  @P2 LDG.E.U8 R23, desc[UR14][R20.64] ;  /* 0x0000000e14172981 */ /* 0x0000e8000c1e1100 */
[----:B------:R1:W-:Y:S01]  /*40bb0*/  STL [R1+0x1964], R12 ;  /* 0x0019640c01007387 */ /* 0x0003e20000100800 */
[----:B0-----:R-:W-:Y:S01]  /*40bc0*/  @P2 IMAD.MOV.U32 R21, RZ, RZ, R42 ;  /* 0x000000ffff152224 */ /* 0x001fe200078e002a */
[----:B-1----:R-:W-:Y:S01]  /*40bd0*/  PRMT R12, RZ, 0x7610, R12 ;  /* 0x00007610ff0c7816 */ /* 0x002fe2000000000c */
[----:B--2---:R-:W-:-:S05]  /*40be0*/  @P2 IMAD.MOV.U32 R20, RZ, RZ, R11 ;  /* 0x000000ffff142224 */ /* 0x004fca00078e000b */
[----:B------:R0:W2:Y:S01]  /*40bf0*/  @P2 LDG.E.U8 R12, desc[UR14][R20.64] ;  /* 0x0000000e140c2981 */ /* 0x0000a2000c1e1100 */
[----:B------:R-:W-:Y:S01]  /*40c00*/  PRMT R13, RZ, 0x7610, R13 ;  /* 0x00007610ff0d7816 */ /* 0x000fe2000000000d */
[----:B0-----:R-:W-:Y:S02]  /*40c10*/  @P2 IMAD.MOV.U32 R20, RZ, RZ, R26 ;  /* 0x000000ffff142224 */ /* 0x001fe400078e001a */
[----:B------:R-:W-:-:S05]  /*40c20*/  @P2 IMAD.MOV.U32 R21, RZ, RZ, R27 ;  /* 0x000000ffff152224 */ /* 0x000fca00078e001b */
[----:B------:R-:W2:Y:S04]  /*40c30*/  @P2 LDG.E.U8 R13, desc[UR14][R20.64] ;  /* 0x0000000e140d2981 */ /* 0x000ea8000c1e1100 */
[----:B----4-:R0:W-:Y:S04]  /*40c40*/  STL [R1+0x34], R41 ;  /* 0x0000342901007387 */ /* 0x0101e80000100800 */
[----:B------:R-:W4:Y:S04]  /*40c50*/  LDL R40, [R1+0x1264] ;  /* 0x0012640001287983 */ /* 0x000f280000100800 */
[----:B------:R-:W4:Y:S04]  /*40c60*/  LDL R29, [R1+0x1268] ;  /* 0x00126800011d7983 */ /* 0x000f280000100800 */
[----:B0-----:R-:W4:Y:S04]  /*40c70*/  LDL R41, [R1+0x1260] ;  /* 0x0012600001297983 */ /* 0x001f280000100800 */
[----:B---3--:R0:W-:Y:S01]  /*40c80*/  STL [R1+0x2c], R23 ;  /* 0x00002c1701007387 */ /* 0x0081e20000100800 */
[----:B------:R-:W-:-:S03]  /*40c90*/  ISETP.GT.AND P1, PT, R19, 0x65, PT ;  /* 0x000000651300780c */ /* 0x000fc60003f24270 */
[----:B------:R-:W3:Y:S04]  /*40ca0*/  LDL R11, [R1+0x1274] ;  /* 0x00127400010b7983 */ /* 0x000ee80000100800 */
[----:B0-----:R-:W3:Y:S01]  /*40cb0*/  LDL R23, [R1+0x126c] ;  /* 0x00126c0001177983 */ /* 0x001ee20000100800 */
[----:B------:R-:W-:-:S03]  /*40cc0*/  PRMT R38, RZ, 0x7610, R38 ;  /* 0x00007610ff267816 */ /* 0x000fc60000000026 */
[----:B--2---:R0:W-:Y:S04]  /*40cd0*/  STL [R1+0x28], R12 ;  /* 0x0000280c01007387 */ /* 0x0041e80000100800 */
[----:B------:R-:W2:Y:S04]  /*40ce0*/  LDL R27, [R1+0x1278] ;  /* 0x00127800011b7983 */ /* 0x000ea80000100800 */
[----:B------:R-:W2:Y:S04]  /*40cf0*/  LDL R26, [R1+0x127c] ;  /* 0x00127c00011a7983 */ /* 0x000ea80000100800 */
[----:B0-----:R-:W2:Y:S04]  /*40d00*/  LDL R12, [R1+0x1270] ;  /* 0x00127000010c7983 */ /* 0x001ea80000100800 */
[----:B------:R-:W-:Y:S01]  /*40d10*/  STL [R1+0x1960], R13 ;  /* 0x0019600d01007387 */ /* 0x000fe20000100800 */
[----:B----4-:R-:W-:-:S02]  /*40d20*/  @P1 IMAD.MOV.U32 R20, RZ, RZ, R40 ;  /* 0x000000ffff141224 */ /* 0x010fc400078e0028 */
[----:B------:R-:W-:-:S05]  /*40d30*/  @P1 IMAD.MOV.U32 R21, RZ, RZ, R41 ;  /* 0x000000ffff151224 */ /* 0x000fca00078e0029 */
[----:B------:R0:W4:Y:S02]  /*40d40*/  @P1 LDG.E.U8 R38, desc[UR14][R20.64] ;  /* 0x0000000e14261981 */ /* 0x000124000c1e1100 */
[----:B0-----:R-:W-:Y:S02]  /*40d50*/  @P1 IMAD.MOV.U32 R21, RZ, RZ, R29 ;  /* 0x000000ffff151224 */ /* 0x001fe400078e001d */
[----:B---3--:R-:W-:Y:S01]  /*40d60*/  @P1 IMAD.MOV.U32 R20, RZ, RZ, R23 ;  /* 0x000000ffff141224 */ /* 0x008fe200078e0017 */
[----:B------:R-:W3:Y:S04]  /*40d70*/  LDL R29, [R1+0x1280] ;  /* 0x00128000011d7983 */ /* 0x000ee80000100800 */
[----:B------:R-:W4:Y:S01]  /*40d80*/  LDL R23, [R1+0x1284] ;  /* 0x0012840001177983 */ /* 0x000f220000100800 */
[----:B------:R-:W-:-:S02]  /*40d90*/  PRMT R37, RZ, 0x7610, R37 ;  /* 0x00007610ff257816 */ /* 0x000fc40000000025 */
[----:B------:R-:W-:Y:S02]  /*40da0*/  ISETP.GT.AND P2, PT, R19, 0x66, PT ;  /* 0x000000661300780c */ /* 0x000fe40003f44270 */
[----:B------:R-:W-:Y:S02]  /*40db0*/  PRMT R32, RZ, 0x7610, R32 ;  /* 0x00007610ff207816 */ /* 0x000fe40000000020 */
[----:B------:R0:W4:Y:S01]  /*40dc0*/  @P1 LDG.E.U8 R37, desc[UR14][R20.64] ;  /* 0x0000000e14251981 */ /* 0x000122000c1e1100 */
[----:B------:R-:W-:Y:S01]  /*40dd0*/  PRMT R14, RZ, 0x7610, R14 ;  /* 0x00007610ff0e7816 */ /* 0x000fe2000000000e */
[----:B0-----:R-:W-:Y:S02]  /*40de0*/  @P1 IMAD.MOV.U32 R20, RZ, RZ, R11 ;  /* 0x000000ffff141224 */ /* 0x001fe400078e000b */
[----:B--2---:R-:W-:Y:S01]  /*40df0*/  @P1 IMAD.MOV.U32 R21, RZ, RZ, R12 ;  /* 0x000000ffff151224 */ /* 0x004fe200078e000c */
[----:B------:R-:W-:Y:S01]  /*40e00*/  PRMT R24, RZ, 0x7610, R24 ;  /* 0x00007610ff187816 */ /* 0x000fe20000000018 */
[----:B------:R-:W2:Y:S04]  /*40e10*/  LDL R12, [R1+0x1288] ;  /* 0x00128800010c7983 */ /* 0x000ea80000100800 */
[----:B------:R0:W2:Y:S04]  /*40e20*/  @P1 LDG.E.U8 R32, desc[UR14][R20.64] ;  /* 0x0000000e14201981 */ /* 0x0000a8000c1e1100 */
[----:B------:R-:W2:Y:S01]  /*40e30*/  LDL R11, [R1+0x128c] ;  /* 0x00128c00010b7983 */ /* 0x000ea20000100800 */
[----:B0-----:R-:W-:-:S02]  /*40e40*/  @P1 IMAD.MOV.U32 R20, RZ, RZ, R26 ;  /* 0x000000ffff141224 */ /* 0x001fc400078e001a */
[----:B------:R-:W-:-:S05]  /*40e50*/  @P1 IMAD.MOV.U32 R21, RZ, RZ, R27 ;  /* 0x000000ffff151224 */ /* 0x000fca00078e001b */
[----:B------:R3:W2:Y:S02]  /*40e60*/  @P1 LDG.E.U8 R14, desc[UR14][R20.64] ;  /* 0x0000000e140e1981 */ /* 0x0006a4000c1e1100 */
[----:B---3--:R-:W-:Y:S02]  /*40e70*/  @P2 IMAD.MOV.U32 R21, RZ, RZ, R29 ;  /* 0x000000ffff152224 */ /* 0x008fe400078e001d */
[----:B----4-:R-:W-:-:S05]  /*40e80*/  @P2 IMAD.MOV.U32 R20, RZ, RZ, R23 ;  /* 0x000000ffff142224 */ /* 0x010fca00078e0017 */
[----:B------:R-:W3:Y:S04]  /*40e90*/  @P2 LDG.E.U8 R24, desc[UR14][R20.64] ;  /* 0x0000000e14182981 */ /* 0x000ee8000c1e1100 */
[----:B------:R0:W-:Y:S04]  /*40ea0*/  STL [R1+0x1c], R38 ;  /* 0x00001c2601007387 */ /* 0x0001e80000100800 */
[----:B0-----:R-:W4:Y:S04]  /*40eb0*/  LDL R38, [R1+0x1290] ;  /* 0x0012900001267983 */ /* 0x001f280000100800 */
[----:B------:R0:W-:Y:S04]  /*40ec0*/  STL [R1+0x18], R37 ;  /* 0x0000182501007387 */ /* 0x0001e80000100800 */
[----:B------:R-:W4:Y:S04]  /*40ed0*/  LDL R27, [R1+0x1298] ;  /* 0x00129800011b7983 */ /* 0x000f280000100800 */
[----:B------:R-:W4:Y:S04]  /*40ee0*/  LDL R26, [R1+0x129c] ;  /* 0x00129c00011a7983 */ /* 0x000f280000100800 */
[----:B0-----:R-:W4:Y:S04]  /*40ef0*/  LDL R37, [R1+0x1294] ;  /* 0x0012940001257983 */ /* 0x001f280000100800 */
[----:B--2---:R-:W-:Y:S04]  /*40f00*/  STL [R1+0x1954], R14 ;  /* 0x0019540e01007387 */ /* 0x004fe80000100800 */
[----:B------:R-:W2:Y:S04]  /*40f10*/  LDL R29, [R1+0x12a0] ;  /* 0x0012a000011d7983 */ /* 0x000ea80000100800 */
[----:B------:R-:W2:Y:S04]  /*40f20*/  LDL R23, [R1+0x12a4] ;  /* 0x0012a40001177983 */ /* 0x000ea80000100800 */
[----:B------:R0:W-:Y:S04]  /*40f30*/  STL [R1+0x14], R32 ;  /* 0x0000142001007387 */ /* 0x0001e80000100800 */
[----:B0-----:R-:W2:Y:S04]  /*40f40*/  LDL R32, [R1+0x12a8] ;  /* 0x0012a80001207983 */ /* 0x001ea80000100800 */
[----:B---3--:R0:W-:Y:S04]  /*40f50*/  STL [R1+0x204], R24 ;  /* 0x0002041801007387 */ /* 0x0081e80000100800 */
[----:B0-----:R-:W3:Y:S01]  /*40f60*/  LDL R24, [R1+0x12ac] ;  /* 0x0012ac0001187983 */ /* 0x001ee20000100800 */
[----:B------:R-:W-:Y:S01]  /*40f70*/  PRMT R39, RZ, 0x7610, R39 ;  /* 0x00007610ff277816 */ /* 0x000fe20000000027 */
[----:B------:R-:W-:-:S02]  /*40f80*/  @P2 IMAD.MOV.U32 R20, RZ, RZ, R11 ;  /* 0x000000ffff142224 */ /* 0x000fc400078e000b */
[----:B------:R-:W-:Y:S01]  /*40f90*/  @P2 IMAD.MOV.U32 R21, RZ, RZ, R12 ;  /* 0x000000ffff152224 */ /* 0x000fe200078e000c */
[----:B------:R-:W-:Y:S02]  /*40fa0*/  ISETP.GT.AND P1, PT, R19, 0x67, PT ;  /* 0x000000671300780c */ /* 0x000fe40003f24270 */
[----:B------:R-:W-:Y:S02]  /*40fb0*/  PRMT R36, RZ, 0x7610, R36 ;  /* 0x00007610ff247816 */ /* 0x000fe40000000024 */
[----:B------:R-:W-:Y:S01]  /*40fc0*/  PRMT R35, RZ, 0x7610, R35 ;  /* 0x00007610ff237816 */ /* 0x000fe20000000023 */
[----:B------:R-:W3:Y:S04]  /*40fd0*/  LDL R12, [R1+0x12b0] ;  /* 0x0012b000010c7983 */ /* 0x000ee80000100800 */
[----:B------:R4:W3:Y:S04]  /*40fe0*/  @P2 LDG.E.U8 R39, desc[UR14][R20.64] ;  /* 0x0000000e14272981 */ /* 0x0008e8000c1e1100 */
[----:B------:R-:W3:Y:S01]  /*40ff0*/  LDL R11, [R1+0x12b4] ;  /* 0x0012b400010b7983 */ /* 0x000ee20000100800 */
[----:B----4-:R-:W-:-:S02]  /*41000*/  @P2 IMAD.MOV.U32 R20, RZ, RZ, R37 ;  /* 0x000000ffff142224 */ /* 0x010fc400078e0025 */
[----:B------:R-:W-:-:S05]  /*41010*/  @P2 IMAD.MOV.U32 R21, RZ, RZ, R38 ;  /* 0x000000ffff152224 */ /* 0x000fca00078e0026 */
[----:B------:R0:W4:Y:S01]  /*41020*/  @P2 LDG.E.U8 R36, desc[UR14][R20.64] ;  /* 0x0000000e14242981 */ /* 0x000122000c1e1100 */
[----:B------:R-:W-:Y:S01]  /*41030*/  PRMT R33, RZ, 0x7610, R33 ;  /* 0x00007610ff217816 */ /* 0x000fe20000000021 */
[----:B0-----:R-:W-:Y:S02]  /*41040*/  @P2 IMAD.MOV.U32 R20, RZ, RZ, R26 ;  /* 0x000000ffff142224 */ /* 0x001fe400078e001a */
[----:B------:R-:W-:Y:S01]  /*41050*/  @P2 IMAD.MOV.U32 R21, RZ, RZ, R27 ;  /* 0x000000ffff152224 */ /* 0x000fe200078e001b */
[----:B------:R-:W4:Y:S04]  /*41060*/  LDL R26, [R1+0x12bc] ;  /* 0x0012bc00011a7983 */ /* 0x000f280000100800 */
[----:B------:R-:W4:Y:S04]  /*41070*/  LDL R27, [R1+0x12b8] ;  /* 0x0012b800011b7983 */ /* 0x000f280000100800 */
[----:B------:R2:W4:Y:S01]  /*41080*/  @P2 LDG.E.U8 R35, desc[UR14][R20.64] ;  /* 0x0000000e14232981 */ /* 0x000522000c1e1100 */
[----:B------:R-:W-:Y:S01]  /*41090*/  PRMT R28, RZ, 0x7610, R28 ;  /* 0x00007610ff1c7816 */ /* 0x000fe2000000001c */
[----:B--2---:R-:W-:-:S02]  /*410a0*/  @P1 IMAD.MOV.U32 R20, RZ, RZ, R23 ;  /* 0x000000ffff141224 */ /* 0x004fc400078e0017 */
[----:B------:R-:W-:Y:S01]  /*410b0*/  @P1 IMAD.MOV.U32 R21, RZ, RZ, R29 ;  /* 0x000000ffff151224 */ /* 0x000fe200078e001d */
[----:B------:R-:W-:Y:S02]  /*410c0*/  PRMT R31, RZ, 0x7610, R31 ;  /* 0x00007610ff1f7816 */ /* 0x000fe4000000001f */
[----:B------:R-:W-:Y:S01]  /*410d0*/  PRMT R30, RZ, 0x7610, R30 ;  /* 0x00007610ff1e7816 */ /* 0x000fe2000000001e */
[----:B------:R-:W2:Y:S04]  /*410e0*/  LDL R29, [R1+0x12c0] ;  /* 0x0012c000011d7983 */ /* 0x000ea80000100800 */
[----:B------:R0:W2:Y:S04]  /*410f0*/  @P1 LDG.E.U8 R33, desc[UR14][R20.64] ;  /* 0x0000000e14211981 */ /* 0x0000a8000c1e1100 */
[----:B------:R-:W2:Y:S01]  /*41100*/  LDL R23, [R1+0x12c4] ;  /* 0x0012c40001177983 */ /* 0x000ea20000100800 */
[----:B0-----:R-:W-:-:S02]  /*41110*/  @P1 IMAD.MOV.U32 R21, RZ, RZ, R32 ;  /* 0x000000ffff151224 */ /* 0x001fc400078e0020 */
[----:B---3--:R-:W-:Y:S02]  /*41120*/  @P1 IMAD.MOV.U32 R20, RZ, RZ, R24 ;  /* 0x000000ffff141224 */ /* 0x008fe400078e0018 */
[----:B------:R-:W3:Y:S04]  /*41130*/  LDL R24, [R1+0x12cc] ;  /* 0x0012cc0001187983 */ /* 0x000ee80000100800 */
[----:B------:R0:W2:Y:S02]  /*41140*/  @P1 LDG.E.U8 R28, desc[UR14][R20.64] ;  /* 0x0000000e141c1981 */ /* 0x0000a4000c1e1100 */
[----:B0-----:R-:W-:Y:S02]  /*41150*/  @P1 IMAD.MOV.U32 R20, RZ, RZ, R11 ;  /* 0x000000ffff141224 */ /* 0x001fe400078e000b */
[----:B------:R-:W-:-:S05]  /*41160*/  @P1 IMAD.MOV.U32 R21, RZ, RZ, R12 ;  /* 0x000000ffff151224 */ /* 0x000fca00078e000c */
[----:B------:R4:W3:Y:S02]  /*41170*/  @P1 LDG.E.U8 R31, desc[UR14][R20.64] ;  /* 0x0000000e141f1981 */ /* 0x0008e4000c1e1100 */
[----:B----4-:R-:W-:Y:S02]  /*41180*/  @P1 IMAD.MOV.U32 R20, RZ, RZ, R26 ;  /* 0x000000ffff141224 */ /* 0x010fe400078e001a */
[----:B------:R-:W-:-:S05]  /*41190*/  @P1 IMAD.MOV.U32 R21, RZ, RZ, R27 ;  /* 0x000000ffff151224 */ /* 0x000fca00078e001b */
[----:B------:R0:W4:Y:S04]  /*411a0*/  @P1 LDG.E.U8 R30, desc[UR14][R20.64] ;  /* 0x0000000e141e1981 */ /* 0x000128000c1e1100 */
[----:B--2---:R1:W-:Y:S04]  /*411b0*/  STL [R1+0x1f0], R28 ;  /* 0x0001f01c01007387 */ /* 0x0043e80000100800 */
[----:B------:R-:W2:Y:S04]  /*411c0*/  LDL R12, [R1+0x12d0] ;  /* 0x0012d000010c7983 */ /* 0x000ea80000100800 */
[----:B------:R-:W2:Y:S04]  /*411d0*/  LDL R11, [R1+0x12d4] ;  /* 0x0012d400010b7983 */ /* 0x000ea80000100800 */
[----:B------:R-:W2:Y:S04]  /*411e0*/  LDL R27, [R1+0x12d8] ;  /* 0x0012d800011b7983 */ /* 0x000ea80000100800 */
[----:B------:R-:W2:Y:S04]  /*411f0*/  LDL R26, [R1+0x12dc] ;  /* 0x0012dc00011a7983 */ /* 0x000ea80000100800 */
[----:B-1----:R-:W2:Y:S01]  /*41200*/  LDL R28, [R1+0x12c8] ;  /* 0x0012c800011c7983 */ /* 0x002ea20000100800 */
[----:B------:R-:W-:-:S02]  /*41210*/  ISETP.GT.AND P2, PT, R19, 0x68, PT ;  /* 0x000000681300780c */ /* 0x000fc40003f44270 */
[----:B------:R-:W-:Y:S01]  /*41220*/  PRMT R10, RZ, 0x7610, R10 ;  /* 0x00007610ff0a7816 */ /* 0x000fe2000000000a */
[----:B------:R-:W-:Y:S01]  /*41230*/  STL [R1+0x200], R39 ;  /* 0x0002002701007387 */ /* 0x000fe20000100800 */
[----:B------:R-:W-:-:S09]  /*41240*/  PRMT R9, RZ, 0x7610, R9 ;  /* 0x00007610ff097816 */ /* 0x000fd20000000009 */
[----:B0-----:R-:W-:Y:S02]  /*41250*/  @P2 IMAD.MOV.U32 R20, RZ, RZ, R23 ;  /* 0x000000ffff142224 */ /* 0x001fe400078e0017 */
[----:B------:R-:W-:-:S05]  /*41260*/  @P2 IMAD.MOV.U32 R21, RZ, RZ, R29 ;  /* 0x000000ffff152224 */ /* 0x000fca00078e001d */
[----:B------:R3:W2:Y:S04]  /*41270*/  @P2 LDG.E.U8 R10, desc[UR14][R20.64] ;  /* 0x0000000e140a2981 */ /* 0x0006a8000c1e1100 */
[----:B----4-:R0:W-:Y:S04]  /*41280*/  STL [R1+0x1e4], R30 ;  /* 0x0001e41e01007387 */ /* 0x0101e80000100800 */
[----:B------:R-:W4:Y:S01]  /*41290*/  LDL R23, [R1+0x12e4] ;  /* 0x0012e40001177983 */ /* 0x000f220000100800 */
[----:B---3--:R-:W-:-:S03]  /*412a0*/  @P2 IMAD.MOV.U32 R20, RZ, RZ, R24 ;  /* 0x000000ffff142224 */ /* 0x008fc600078e0018 */
[----:B0-----:R-:W3:Y:S01]  /*412b0*/  LDL R30, [R1+0x12e0] ;  /* 0x0012e000011e7983 */ /* 0x001ee20000100800 */
[----:B------:R-:W-:Y:S02]  /*412c0*/  PRMT R93, RZ, 0x7610, R93 ;  /* 0x00007610ff5d7816 */ /* 0x000fe4000000005d */
[----:B------:R-:W-:Y:S01]  /*412d0*/  PRMT R92, RZ, 0x7610, R92 ;  /* 0x00007610ff5c7816 */ /* 0x000fe2000000005c */
[----:B--2---:R-:W-:-:S05]  /*412e0*/  @P2 IMAD.MOV.U32 R21, RZ, RZ, R28 ;  /* 0x000000ffff152224 */ /* 0x004fca00078e001c */
[----:B------:R0:W2:Y:S02]  /*412f0*/  @P2 LDG.E.U8 R9, desc[UR14][R20.64] ;  /* 0x0000000e14092981 */ /* 0x0000a4000c1e1100 */
[----:B0-----:R-:W-:Y:S02]  /*41300*/  @P2 IMAD.MOV.U32 R20, RZ, RZ, R11 ;  /* 0x000000ffff142224 */ /* 0x001fe400078e000b */
[----:B------:R-:W-:-:S05]  /*41310*/  @P2 IMAD.MOV.U32 R21, RZ, RZ, R12 ;  /* 0x000000ffff152224 */ /* 0x000fca00078e000c */
[----:B------:R0:W2:Y:S02]  /*41320*/  @P2 LDG.E.U8 R93, desc[UR14][R20.64] ;  /* 0x0000000e145d2981 */ /* 0x0000a4000c1e1100 */
[----:B0-----:R-:W-:Y:S02]  /*41330*/  @P2 IMAD.MOV.U32 R20, RZ, RZ, R26 ;  /* 0x000000ffff142224 */ /* 0x001fe400078e001a */
[----:B------:R-:W-:-:S05]  /*41340*/  @P2 IMAD.MOV.U32 R21, RZ, RZ, R27 ;  /* 0x000000ffff152224 */ /* 0x000fca00078e001b */
[----:B------:R4:W2:Y:S01]  /*41350*/  @P2 LDG.E.U8 R92, desc[UR14][R20.64] ;  /* 0x0000000e145c2981 */ /* 0x0008a2000c1e1100 */
[----:B------:R-:W-:Y:S02]  /*41360*/  ISETP.GT.AND P1, PT, R19, 0x69, PT ;  /* 0x000000691300780c */ /* 0x000fe40003f24270 */
[----:B------:R-:W-:Y:S01]  /*41370*/  PRMT R91, RZ, 0x7610, R91 ;  /* 0x00007610ff5b7816 */ /* 0x000fe2000000005b */
[----:B------:R-:W-:Y:S04]  /*41380*/  STL [R1+0x1fc], R36 ;  /* 0x0001fc2401007387 */ /* 0x000fe80000100800 */
[----:B------:R-:W-:Y:S04]  /*41390*/  STL [R1+0x198c], R10 ;  /* 0x00198c0a01007387 */ /* 0x000fe80000100800 */
[----:B------:R-:W2:Y:S04]  /*413a0*/  LDL R29, [R1+0x12e8] ;  /* 0x0012e800011d7983 */ /* 0x000ea80000100800 */
[----:B------:R-:W-:Y:S04]  /*413b0*/  STL [R1+0x1f8], R35 ;  /* 0x0001f82301007387 */ /* 0x000fe80000100800 */
[----:B------:R-:W2:Y:S01]  /*413c0*/  LDL R24, [R1+0x12ec] ;  /* 0x0012ec0001187983 */ /* 0x000ea20000100800 */
[----:B----4-:R-:W-:-:S02]  /*413d0*/  @P1 IMAD.MOV.U32 R20, RZ, RZ, R23 ;  /* 0x000000ffff141224 */ /* 0x010fc400078e0017 */
[----:B---3--:R-:W-:-:S05]  /*413e0*/  @P1 IMAD.MOV.U32 R21, RZ, RZ, R30 ;  /* 0x000000ffff151224 */ /* 0x008fca00078e001e */
[----:B------:R0:W3:Y:S04]  /*413f0*/  @P1 LDG.E.U8 R91, desc[UR14][R20.64] ;  /* 0x0000000e145b1981 */ /* 0x0000e8000c1e1100 */
[----:B--2---:R-:W-:Y:S04]  /*41400*/  STL [R1+0x1990], R9 ;  /* 0x0019900901007387 */ /* 0x004fe80000100800 */
[----:B------:R-:W-:Y:S04]  /*41410*/  STL [R1+0x1f4], R33 ;  /* 0x0001f42101007387 */ /* 0x000fe80000100800 */
[----:B------:R-:W2:Y:S04]  /*41420*/  LDL R12, [R1+0x12f0] ;  /* 0x0012f000010c7983 */ /* 0x000ea80000100800 */
[----:B------:R-:W4:Y:S04]  /*41430*/  LDL R11, [R1+0x12f4] ;  /* 0x0012f400010b7983 */ /* 0x000f280000100800 */
[----:B------:R-:W-:Y:S04]  /*41440*/  STL [R1+0x1994], R93 ;  /* 0x0019945d01007387 */ /* 0x000fe80000100800 */
[----:B------:R-:W4:Y:S04]  /*41450*/  LDL R27, [R1+0x12f8] ;  /* 0x0012f800011b7983 */ /* 0x000f280000100800 */
[----:B------:R-:W4:Y:S04]  /*41460*/  LDL R26, [R1+0x12fc] ;  /* 0x0012fc00011a7983 */ /* 0x000f280000100800 */
[----:B------:R-:W4:Y:S04]  /*41470*/  LDL R28, [R1+0x1304] ;  /* 0x00130400011c7983 */ /* 0x000f280000100800 */
[----:B------:R1:W-:Y:S04]  /*41480*/  STL [R1+0x1ec], R31 ;  /* 0x0001ec1f01007387 */ /* 0x0003e80000100800 */
[----:B------:R-:W-:Y:S04]  /*41490*/  STL [R1+0x1998], R92 ;  /* 0x0019985c01007387 */ /* 0x000fe80000100800 */
[----:B-1----:R-:W4:Y:S04]  /*414a0*/  LDL R31, [R1+0x1300] ;  /* 0x00130000011f7983 */ /* 0x002f280000100800 */
[----:B------:R-:W4:Y:S04]  /*414b0*/  LDL R30, [R1+0x1308] ;  /* 0x00130800011e7983 */ /* 0x000f280000100800 */
[----:B------:R-:W4:Y:S01]  /*414c0*/  LDL R23, [R1+0x130c] ;  /* 0x00130c0001177983 */ /* 0x000f220000100800 */
[----:B------:R-:W-:Y:S01]  /*414d0*/  PRMT R90, RZ, 0x7610, R90 ;  /* 0x00007610ff5a7816 */ /* 0x000fe2000000005a */
[----:B0-----:R-:W-:-:S02]  /*414e0*/  @P1 IMAD.MOV.U32 R21, RZ, RZ, R29 ;  /* 0x000000ffff151224 */ /* 0x001fc400078e001d */
[----:B------:R-:W-:Y:S01]  /*414f0*/  @P1 IMAD.MOV.U32 R20, RZ, RZ, R24 ;  /* 0x000000ffff141224 */ /* 0x000fe200078e0018 */
[----:B------:R-:W-:Y:S02]  /*41500*/  PRMT R89, RZ, 0x7610, R89 ;  /* 0x00007610ff597816 */ /* 0x000fe40000000059 */
[----:B------:R-:W-:Y:S02]  /*41510*/  ISETP.GT.AND P2, PT, R19, 0x6a, PT ;  /* 0x0000006a1300780c */ /* 0x000fe40003f44270 */
[----:B------:R2:W4:Y:S04]  /*41520*/  @P1 LDG.E.U8 R90, desc[UR14][R20.64] ;  /* 0x0000000e145a1981 */ /* 0x000528000c1e1100 */
[----:B---3--:R-:W-:Y:S04]  /*41530*/  STL [R1+0x1978], R91 ;  /* 0x0019785b01007387 */ /* 0x008fe80000100800 */
[----:B------:R-:W3:Y:S04]  /*41540*/  LDL R29, [R1+0x1310] ;  /* 0x00131000011d7983 */ /* 0x000ee80000100800 */
[----:B------:R-:W3:Y:S01]  /*41550*/  LDL R24, [R1+0x1314] ;  /* 0x0013140001187983 */ /* 0x000ee20000100800 */
[----:B------:R-:W-:-:S02]  /*41560*/  PRMT R87, RZ, 0x7610, R87 ;  /* 0x00007610ff577816 */ /* 0x000fc40000000057 */
[----:B------:R-:W-:Y:S02]  /*41570*/  PRMT R86, RZ, 0x7610, R86 ;  /* 0x00007610ff567816 */ /* 0x000fe40000000056 */
[----:B------:R-:W-:Y:S01]  /*41580*/  PRMT R85, RZ, 0x7610, R85 ;  /* 0x00007610ff557816 */ /* 0x000fe20000000055 */
[----:B--2---:R-:W-:Y:S02]  /*41590*/  @P1 IMAD.MOV.U32 R21, RZ, RZ, R12 ;  /* 0x000000ffff151224 */ /* 0x004fe400078e000c */
[----:B----4-:R-:W-:-:S05]  /*415a0*/  @P1 IMAD.MOV.U32 R20, RZ, RZ, R11 ;  /* 0x000000ffff141224 */ /* 0x010fca00078e000b */
[----:B------:R0:W2:Y:S02]  /*415b0*/  @P1 LDG.E.U8 R89, desc[UR14][R20.64] ;  /* 0x0000000e14591981 */ /* 0x0000a4000c1e1100 */
        /* <DEDUP_REMOVED lines=8> */
[----:B------:R3:W4:Y:S01]  /*41640*/  @P2 LDG.E.U8 R85, desc[UR14][R20.64] ;  /* 0x0000000e14552981 */ /* 0x000722000c1e1100 */
[----:B------:R-:W-:-:S03]  /*41650*/  PRMT R84, RZ, 0x7610, R84 ;  /* 0x00007610ff547816 */ /* 0x000fc60000000054 */
[----:B------:R-:W-:Y:S04]  /*41660*/  STL [R1+0x197c], R90 ;  /* 0x00197c5a01007387 */ /* 0x000fe80000100800 */
[----:B------:R-:W4:Y:S04]  /*41670*/  LDL R12, [R1+0x1318] ;  /* 0x00131800010c7983 */ /* 0x000f280000100800 */
[----:B------:R-:W4:Y:S01]  /*41680*/  LDL R11, [R1+0x131c] ;  /* 0x00131c00010b7983 */ /* 0x000f220000100800 */
[----:B---3--:R-:W-:Y:S02]  /*41690*/  @P2 IMAD.MOV.U32 R20, RZ, RZ, R24 ;  /* 0x000000ffff142224 */ /* 0x008fe400078e0018 */
[----:B------:R-:W-:-:S05]  /*416a0*/  @P2 IMAD.MOV.U32 R21, RZ, RZ, R29 ;  /* 0x000000ffff152224 */ /* 0x000fca00078e001d */
[----:B------:R0:W3:Y:S04]  /*416b0*/  @P2 LDG.E.U8 R84, desc[UR14][R20.64] ;  /* 0x0000000e14542981 */ /* 0x0000e8000c1e1100 */
[----:B--2---:R-:W-:Y:S04]  /*416c0*/  STL [R1+0x1980], R89 ;  /* 0x0019805901007387 */ /* 0x004fe80000100800 */
[----:B------:R-:W2:Y:S04]  /*416d0*/  LDL R27, [R1+0x1320] ;  /* 0x00132000011b7983 */ /* 0x000ea80000100800 */
[----:B------:R-:W2:Y:S04]  /*416e0*/  LDL R26, [R1+0x1324] ;  /* 0x00132400011a7983 */ /* 0x000ea80000100800 */
[----:B----4-:R-:W-:Y:S04]  /*416f0*/  STL [R1+0x1984], R87 ;  /* 0x0019845701007387 */ /* 0x010fe80000100800 */
[----:B------:R-:W4:Y:S04]  /*41700*/  LDL R33, [R1+0x1328] ;  /* 0x0013280001217983 */ /* 0x000f280000100800 */
[----:B------:R-:W4:Y:S04]  /*41710*/  LDL R28, [R1+0x132c] ;  /* 0x00132c00011c7983 */ /* 0x000f280000100800 */
[----:B------:R-:W-:Y:S04]  /*41720*/  STL [R1+0x196c], R86 ;  /* 0x00196c5601007387 */ /* 0x000fe80000100800 */
[----:B------:R-:W4:Y:S04]  /*41730*/  LDL R32, [R1+0x1330] ;  /* 0x0013300001207983 */ /* 0x000f280000100800 */
[----:B------:R-:W4:Y:S04]  /*41740*/  LDL R31, [R1+0x1334] ;  /* 0x00133400011f7983 */ /* 0x000f280000100800 */
[----:B------:R-:W4:Y:S04]  /*41750*/  LDL R23, [R1+0x133c] ;  /* 0x00133c0001177983 */ /* 0x000f280000100800 */
[----:B------:R-:W-:Y:S04]  /*41760*/  STL [R1+0x1970], R85 ;  /* 0x0019705501007387 */ /* 0x000fe80000100800 */
[----:B------:R-:W4:Y:S01]  /*41770*/  LDL R24, [R1+0x1338] ;  /* 0x0013380001187983 */ /* 0x000f220000100800 */
[----:B------:R-:W-:-:S03]  /*41780*/  ISETP.GT.AND P1, PT, R19, 0x6b, PT ;  /* 0x0000006b1300780c */ /* 0x000fc60003f24270 */
[----:B------:R-:W4:Y:S04]  /*41790*/  LDL R30, [R1+0x1340] ;  /* 0x00134000011e7983 */ /* 0x000f280000100800 */
[----:B------:R-:W4:Y:S01]  /*417a0*/  LDL R29, [R1+0x1344] ;  /* 0x00134400011d7983 */ /* 0x000f220000100800 */
[----:B------:R-:W-:Y:S01]  /*417b0*/  PRMT R83, RZ, 0x7610, R83 ;  /* 0x00007610ff537816 */ /* 0x000fe20000000053 */
[----:B0-----:R-:W-:Y:S02]  /*417c0*/  @P2 IMAD.MOV.U32 R20, RZ, RZ, R11 ;  /* 0x000000ffff142224 */ /* 0x001fe400078e000b */
[----:B------:R-:W-:Y:S01]  /*417d0*/  @P2 IMAD.MOV.U32 R21, RZ, RZ, R12 ;  /* 0x000000ffff152224 */ /* 0x000fe200078e000c */
[----:B------:R-:W-:-:S04]  /*417e0*/  PRMT R81, RZ, 0x7610, R81 ;  /* 0x00007610ff517816 */ /* 0x000fc80000000051 */
[----:B------:R2:W4:Y:S04]  /*417f0*/  @P2 LDG.E.U8 R83, desc[UR14][R20.64] ;  /* 0x0000000e14532981 */ /* 0x000528000c1e1100 */
[----:B---3--:R-:W-:Y:S04]  /*41800*/  STL [R1+0x1988], R84 ;  /* 0x0019885401007387 */ /* 0x008fe80000100800 */
[----:B------:R-:W3:Y:S04]  /*41810*/  LDL R12, [R1+0x1348] ;  /* 0x00134800010c7983 */ /* 0x000ee80000100800 */
[----:B------:R-:W3:Y:S01]  /*41820*/  LDL R11, [R1+0x134c] ;  /* 0x00134c00010b7983 */ /* 0x000ee20000100800 */
[----:B------:R-:W-:-:S02]  /*41830*/  PRMT R80, RZ, 0x7610, R80 ;  /* 0x00007610ff507816 */ /* 0x000fc40000000050 */
[----:B------:R-:W-:Y:S01]  /*41840*/  PRMT R79, RZ, 0x7610, R79 ;  /* 0x00007610ff4f7816 */ /* 0x000fe2000000004f */
[----:B--2---:R-:W-:Y:S02]  /*41850*/  @P1 IMAD.MOV.U32 R21, RZ, RZ, R27 ;  /* 0x000000ffff151224 */ /* 0x004fe400078e001b */
[----:B------:R-:W-:Y:S01]  /*41860*/  @P1 IMAD.MOV.U32 R20, RZ, RZ, R26 ;  /* 0x000000ffff141224 */ /* 0x000fe200078e001a */
[----:B------:R-:W2:Y:S04]  /*41870*/  LDL R27, [R1+0x1350] ;  /* 0x00135000011b7983 */ /* 0x000ea80000100800 */
[----:B------:R-:W2:Y:S04]  /*41880*/  LDL R26, [R1+0x1354] ;  /* 0x00135400011a7983 */ /* 0x000ea80000100800 */
[----:B------:R4:W2:Y:S02]  /*41890*/  @P1 LDG.E.U8 R81, desc[UR14][R20.64] ;  /* 0x0000000e14511981 */ /* 0x0008a4000c1e1100 */
[----:B----4-:R-:W-:-:S02]  /*418a0*/  @P1 IMAD.MOV.U32 R21, RZ, RZ, R33 ;  /* 0x000000ffff151224 */ /* 0x010fc400078e0021 */
[----:B------:R-:W-:Y:S01]  /*418b0*/  @P1 IMAD.MOV.U32 R20, RZ, RZ, R28 ;  /* 0x000000ffff141224 */ /* 0x000fe200078e001c */
[----:B------:R-:W4:Y:S04]  /*418c0*/  LDL R33, [R1+0x1358] ;  /* 0x0013580001217983 */ /* 0x000f280000100800 */
[----:B------:R-:W4:Y:S04]  /*418d0*/  LDL R28, [R1+0x135c] ;  /* 0x00135c00011c7983 */ /* 0x000f280000100800 */
[----:B------:R0:W4:Y:S02]  /*418e0*/  @P1 LDG.E.U8 R80, desc[UR14][R20.64] ;  /* 0x0000000e14501981 */ /* 0x000124000c1e1100 */
[----:B0-----:R-:W-:-:S02]  /*418f0*/  @P1 IMAD.MOV.U32 R21, RZ, RZ, R32 ;  /* 0x000000ffff151224 */ /* 0x001fc400078e0020 */
[----:B------:R-:W-:Y:S01]  /*41900*/  @P1 IMAD.MOV.U32 R20, RZ, RZ, R31 ;  /* 0x000000ffff141224 */ /* 0x000fe200078e001f */
[----:B------:R-:W4:Y:S04]  /*41910*/  LDL R32, [R1+0x1360] ;  /* 0x0013600001207983 */ /* 0x000f280000100800 */
[----:B------:R-:W4:Y:S04]  /*41920*/  LDL R31, [R1+0x1364] ;  /* 0x00136400011f7983 */ /* 0x000f280000100800 */
[----:B------:R0:W4:Y:S02]  /*41930*/  @P1 LDG.E.U8 R79, desc[UR14][R20.64] ;  /* 0x0000000e144f1981 */ /* 0x000124000c1e1100 */
[----:B0-----:R-:W-:-:S02]  /*41940*/  @P1 IMAD.MOV.U32 R20, RZ, RZ, R23 ;  /* 0x000000ffff141224 */ /* 0x001fc400078e0017 */
[----:B------:R-:W-:Y:S01]  /*41950*/  @P1 IMAD.MOV.U32 R21, RZ, RZ, R24 ;  /* 0x000000ffff151224 */ /* 0x000fe200078e0018 */
[----:B------:R-:W4:Y:S04]  /*41960*/  LDL R23, [R1+0x136c] ;  /* 0x00136c0001177983 */ /* 0x000f280000100800 */
[----:B------:R-:W4:Y:S01]  /*41970*/  LDL R24, [R1+0x1368] ;  /* 0x0013680001187983 */ /* 0x000f220000100800 */
[----:B------:R-:W-:Y:S02]  /*41980*/  ISETP.GT.AND P2, PT, R19, 0x6c, PT ;  /* 0x0000006c1300780c */ /* 0x000fe40003f44270 */
[----:B------:R-:W-:Y:S02]  /*41990*/  PRMT R78, RZ, 0x7610, R78 ;  /* 0x00007610ff4e7816 */ /* 0x000fe4000000004e */
[----:B------:R-:W-:-:S04]  /*419a0*/  PRMT R76, RZ, 0x7610, R76 ;  /* 0x00007610ff4c7816 */ /* 0x000fc8000000004c */
[----:B------:R0:W4:Y:S01]  /*419b0*/  @P1 LDG.E.U8 R78, desc[UR14][R20.64] ;  /* 0x0000000e144e1981 */ /* 0x000122000c1e1100 */
[----:B------:R-:W-:-:S04]  /*419c0*/  PRMT R74, RZ, 0x7610, R74 ;  /* 0x00007610ff4a7816 */ /* 0x000fc8000000004a */
[----:B0-----:R-:W-:Y:S02]  /*419d0*/  @P2 IMAD.MOV.U32 R20, RZ, RZ, R29 ;  /* 0x000000ffff142224 */ /* 0x001fe400078e001d */
[----:B------:R-:W-:Y:S01]  /*419e0*/  @P2 IMAD.MOV.U32 R21, RZ, RZ, R30 ;  /* 0x000000ffff152224 */ /* 0x000fe200078e001e */
[----:B------:R-:W-:Y:S02]  /*419f0*/  PRMT R72, RZ, 0x7610, R72 ;  /* 0x00007610ff487816 */ /* 0x000fe40000000048 */
[----:B------:R-:W-:Y:S01]  /*41a00*/  ISETP.GT.AND P1, PT, R19, 0x6d, PT ;  /* 0x0000006d1300780c */ /* 0x000fe20003f24270 */
[----:B------:R-:W4:Y:S04]  /*41a10*/  LDL R30, [R1+0x1370] ;  /* 0x00137000011e7983 */ /* 0x000f280000100800 */
[----:B------:R3:W4:Y:S04]  /*41a20*/  @P2 LDG.E.U8 R76, desc[UR14][R20.64] ;  /* 0x0000000e144c2981 */ /* 0x000728000c1e1100 */
[----:B------:R-:W4:Y:S01]  /*41a30*/  LDL R29, [R1+0x1374] ;  /* 0x00137400011d7983 */ /* 0x000f220000100800 */
[----:B---3--:R-:W-:-:S02]  /*41a40*/  @P2 IMAD.MOV.U32 R20, RZ, RZ, R11 ;  /* 0x000000ffff142224 */ /* 0x008fc400078e000b */
[----:B------:R-:W-:Y:S01]  /*41a50*/  @P2 IMAD.MOV.U32 R21, RZ, RZ, R12 ;  /* 0x000000ffff152224 */ /* 0x000fe200078e000c */
[----:B------:R-:W-:Y:S01]  /*41a60*/  PRMT R70, RZ, 0x7610, R70 ;  /* 0x00007610ff467816 */ /* 0x000fe20000000046 */
[----:B------:R-:W3:Y:S04]  /*41a70*/  LDL R12, [R1+0x1378] ;  /* 0x00137800010c7983 */ /* 0x000ee80000100800 */
[----:B------:R2:W3:Y:S04]  /*41a80*/  @P2 LDG.E.U8 R74, desc[UR14][R20.64] ;  /* 0x0000000e144a2981 */ /* 0x0004e8000c1e1100 */
        /* <DEDUP_REMOVED lines=15> */
[----:B------:R-:W-:Y:S02]  /*41b80*/  PRMT R64, RZ, 0x7610, R64 ;  /* 0x00007610ff407816 */ /* 0x000fe40000000040 */
[----:B------:R-:W-:Y:S02]  /*41b90*/  ISETP.GT.AND P2, PT, R19, 0x6e, PT ;  /* 0x0000006e1300780c */ /* 0x000fe40003f44270 */
[----:B------:R-:W-:Y:S01]  /*41ba0*/  PRMT R62, RZ, 0x7610, R62 ;  /* 0x00007610ff3e7816 */ /* 0x000fe2000000003e */
[----:B------:R-:W4:Y:S04]  /*41bb0*/  LDL R31, [R1+0x1394] ;  /* 0x00139400011f7983 */ /* 0x000f280000100800 */
[----:B------:R0:W4:Y:S02]  /*41bc0*/  @P1 LDG.E.U8 R68, desc[UR14][R20.64] ;  /* 0x0000000e14441981 */ /* 0x000124000c1e1100 */
[----:B0-----:R-:W-:-:S02]  /*41bd0*/  @P1 IMAD.MOV.U32 R20, RZ, RZ, R23 ;  /* 0x000000ffff141224 */ /* 0x001fc400078e0017 */
[----:B------:R-:W-:-:S05]  /*41be0*/  @P1 IMAD.MOV.U32 R21, RZ, RZ, R24 ;  /* 0x000000ffff151224 */ /* 0x000fca00078e0018 */
[----:B------:R0:W4:Y:S01]  /*41bf0*/  @P1 LDG.E.U8 R66, desc[UR14][R20.64] ;  /* 0x0000000e14421981 */ /* 0x000122000c1e1100 */
[----:B------:R-:W-:Y:S01]  /*41c00*/  PRMT R34, RZ, 0x7610, R34 ;  /* 0x00007610ff227816 */ /* 0x000fe20000000022 */
[----:B0-----:R-:W-:Y:S02]  /*41c10*/  @P1 IMAD.MOV.U32 R21, RZ, RZ, R30 ;  /* 0x000000ffff151224 */ /* 0x001fe400078e001e */
[----:B------:R-:W-:-:S05]  /*41c20*/  @P1 IMAD.MOV.U32 R20, RZ, RZ, R29 ;  /* 0x000000ffff141224 */ /* 0x000fca00078e001d */
[----:B------:R3:W4:Y:S02]  /*41c30*/  @P1 LDG.E.U8 R64, desc[UR14][R20.64] ;  /* 0x0000000e14401981 */ /* 0x000724000c1e1100 */
[----:B---3--:R-:W-:Y:S02]  /*41c40*/  @P1 IMAD.MOV.U32 R20, RZ, RZ, R11 ;  /* 0x000000ffff141224 */ /* 0x008fe400078e000b */
[----:B------:R-:W-:-:S05]  /*41c50*/  @P1 IMAD.MOV.U32 R21, RZ, RZ, R12 ;  /* 0x000000ffff151224 */ /* 0x000fca00078e000c */
[----:B------:R2:W3:Y:S01]  /*41c60*/  @P1 LDG.E.U8 R62, desc[UR14][R20.64] ;  /* 0x0000000e143e1981 */ /* 0x0004e2000c1e1100 */
[----:B------:R-:W-:Y:S01]  /*41c70*/  PRMT R14, RZ, 0x7610, R14 ;  /* 0x00007610ff0e7816 */ /* 0x000fe2000000000e */
[----:B--2---:R-:W-:Y:S02]  /*41c80*/  @P2 IMAD.MOV.U32 R21, RZ, RZ, R27 ;  /* 0x000000ffff152224 */ /* 0x004fe400078e001b */
[----:B------:R-:W-:-:S05]  /*41c90*/  @P2 IMAD.MOV.U32 R20, RZ, RZ, R26 ;  /* 0x000000ffff142224 */ /* 0x000fca00078e001a */
[----:B------:R4:W2:Y:S02]  /*41ca0*/  @P2 LDG.E.U8 R34, desc[UR14][R20.64] ;  /* 0x0000000e14222981 */ /* 0x0008a4000c1e1100 */
[----:B----4-:R-:W-:Y:S02]  /*41cb0*/  @P2 IMAD.MOV.U32 R21, RZ, RZ, R33 ;  /* 0x000000ffff152224 */ /* 0x010fe400078e0021 */
[----:B------:R-:W-:-:S05]  /*41cc0*/  @P2 IMAD.MOV.U32 R20, RZ, RZ, R28 ;  /* 0x000000ffff142224 */ /* 0x000fca00078e001c */
[----:B------:R0:W4:Y:S04]  /*41cd0*/  @P2 LDG.E.U8 R14, desc[UR14][R20.64] ;  /* 0x0000000e140e2981 */ /* 0x000128000c1e1100 */
[----:B------:R-:W-:Y:S04]  /*41ce0*/  STL [R1+0x1958], R68 ;  /* 0x0019584401007387 */ /* 0x000fe80000100800 */
[----:B------:R-:W2:Y:S04]  /*41cf0*/  LDL R32, [R1+0x1390] ;  /* 0x0013900001207983 */ /* 0x000ea80000100800 */
[----:B------:R-:W3:Y:S04]  /*41d00*/  LDL R24, [R1+0x1398] ;  /* 0x0013980001187983 */ /* 0x000ee80000100800 */
[----:B------:R-:W3:Y:S04]  /*41d10*/  LDL R23, [R1+0x139c] ;  /* 0x00139c0001177983 */ /* 0x000ee80000100800 */
[----:B------:R-:W-:Y:S04]  /*41d20*/  STL [R1+0x195c], R66 ;  /* 0x00195c4201007387 */ /* 0x000fe80000100800 */
[----:B------:R-:W3:Y:S04]  /*41d30*/  LDL R30, [R1+0x13a0] ;  /* 0x0013a000011e7983 */ /* 0x000ee80000100800 */
[----:B------:R-:W3:Y:S04]  /*41d40*/  LDL R29, [R1+0x13a4] ;  /* 0x0013a400011d7983 */ /* 0x000ee80000100800 */
[----:B------:R-:W3:Y:S04]  /*41d50*/  LDL R12, [R1+0x13a8] ;  /* 0x0013a800010c7983 */ /* 0x000ee80000100800 */
[----:B------:R-:W3:Y:S04]  /*41d60*/  LDL R11, [R1+0x13ac] ;  /* 0x0013ac00010b7983 */ /* 0x000ee80000100800 */
[----:B------:R-:W3:Y:S04]  /*41d70*/  LDL R27, [R1+0x13b0] ;  /* 0x0013b000011b7983 */ /* 0x000ee80000100800 */
[----:B------:R-:W3:Y:S01]  /*41d80*/  LDL R26, [R1+0x13b4] ;  /* 0x0013b400011a7983 */ /* 0x000ee20000100800 */
[----:B------:R-:W-:-:S02]  /*41d90*/  PRMT R25, RZ, 0x7610, R25 ;  /* 0x00007610ff197816 */ /* 0x000fc40000000019 */
[----:B------:R-:W-:Y:S01]  /*41da0*/  ISETP.GT.AND P1, PT, R19, 0x6f, PT ;  /* 0x0000006f1300780c */ /* 0x000fe20003f24270 */
[----:B0-----:R-:W-:Y:S01]  /*41db0*/  @P2 IMAD.MOV.U32 R20, RZ, RZ, R31 ;  /* 0x000000ffff142224 */ /* 0x001fe200078e001f */
[----:B------:R-:W-:Y:S01]  /*41dc0*/  PRMT R22, RZ, 0x7610, R22 ;  /* 0x00007610ff167816 */ /* 0x000fe20000000016 */
[----:B------:R-:W3:Y:S01]  /*41dd0*/  LDL R28, [R1+0x13b8] ;  /* 0x0013b800011c7983 */ /* 0x000ee20000100800 */
[----:B------:R-:W-:-:S03]  /*41de0*/  PRMT R7, RZ, 0x7610, R7 ;  /* 0x00007610ff077816 */ /* 0x000fc60000000007 */
[----:B----4-:R0:W-:Y:S04]  /*41df0*/  STL [R1+0x180], R14 ;  /* 0x0001800e01007387 */ /* 0x0101e80000100800 */
[----:B0-----:R-:W4:Y:S01]  /*41e00*/  LDL R14, [R1+0x13bc] ;  /* 0x0013bc00010e7983 */ /* 0x001f220000100800 */
[----:B--2---:R-:W-:-:S05]  /*41e10*/  @P2 IMAD.MOV.U32 R21, RZ, RZ, R32 ;  /* 0x000000ffff152224 */ /* 0x004fca00078e0020 */
[----:B------:R3:W2:Y:S02]  /*41e20*/  @P2 LDG.E.U8 R25, desc[UR14][R20.64] ;  /* 0x0000000e14192981 */ /* 0x0006a4000c1e1100 */
[----:B---3--:R-:W-:Y:S02]  /*41e30*/  @P2 IMAD.MOV.U32 R20, RZ, RZ, R23 ;  /* 0x000000ffff142224 */ /* 0x008fe400078e0017 */
[----:B------:R-:W-:-:S05]  /*41e40*/  @P2 IMAD.MOV.U32 R21, RZ, RZ, R24 ;  /* 0x000000ffff152224 */ /* 0x000fca00078e0018 */
[----:B------:R0:W3:Y:S02]  /*41e50*/  @P2 LDG.E.U8 R22, desc[UR14][R20.64] ;  /* 0x0000000e14162981 */ /* 0x0000e4000c1e1100 */
[----:B0-----:R-:W-:Y:S02]  /*41e60*/  @P1 IMAD.MOV.U32 R20, RZ, RZ, R29 ;  /* 0x000000ffff141224 */ /* 0x001fe400078e001d */
[----:B------:R-:W-:-:S05]  /*41e70*/  @P1 IMAD.MOV.U32 R21, RZ, RZ, R30 ;  /* 0x000000ffff151224 */ /* 0x000fca00078e001e */
[----:B------:R0:W3:Y:S01]  /*41e80*/  @P1 LDG.E.U8 R7, desc[UR14][R20.64] ;  /* 0x0000000e14071981 */ /* 0x0000e2000c1e1100 */
[----:B------:R-:W-:Y:S01]  /*41e90*/  PRMT R8, RZ, 0x7610, R8 ;  /* 0x00007610ff087816 */ /* 0x000fe20000000008 */
        /* <DEDUP_REMOVED lines=9> */
[----:B----4-:R-:W-:-:S05]  /*41f30*/  @P1 IMAD.MOV.U32 R20, RZ, RZ, R14 ;  /* 0x000000ffff141224 */ /* 0x010fca00078e000e */
[----:B------:R0:W4:Y:S04]  /*41f40*/  @P1 LDG.E.U8 R6, desc[UR14][R20.64] ;  /* 0x0000000e14061981 */ /* 0x000128000c1e1100 */
[----:B--2---:R1:W-:Y:S04]  /*41f50*/  STL [R1+0x17c], R25 ;  /* 0x00017c1901007387 */ /* 0x0043e80000100800 */
[----:B------:R-:W0:Y:S04]  /*41f60*/  LDL R24, [R1+0x13c4] ;  /* 0x0013c40001187983 */ /* 0x000e280000100800 */
[----:B------:R-:W2:Y:S04]  /*41f70*/  LDL R23, [R1+0x13c8] ;  /* 0x0013c80001177983 */ /* 0x000ea80000100800 */
[----:B-1----:R-:W2:Y:S04]  /*41f80*/  LDL R25, [R1+0x13c0] ;  /* 0x0013c00001197983 */ /* 0x002ea80000100800 */
[----:B---3--:R1:W-:Y:S04]  /*41f90*/  STL [R1+0x178], R22 ;  /* 0x0001781601007387 */ /* 0x0083e80000100800 */
[----:B-1----:R-:W3:Y:S04]  /*41fa0*/  LDL R22, [R1+0x13cc] ;  /* 0x0013cc0001167983 */ /* 0x002ee80000100800 */
[----:B------:R-:W-:Y:S04]  /*41fb0*/  STL [R1+0x1918], R7 ;  /* 0x0019180701007387 */ /* 0x000fe80000100800 */
[----:B------:R-:W3:Y:S04]  /*41fc0*/  LDL R12, [R1+0x13d0] ;  /* 0x0013d000010c7983 */ /* 0x000ee80000100800 */
[----:B------:R-:W3:Y:S01]  /*41fd0*/  LDL R11, [R1+0x13d4] ;  /* 0x0013d400010b7983 */ /* 0x000ee20000100800 */
[----:B------:R-:W-:-:S03]  /*41fe0*/  ISETP.GT.AND P2, PT, R19, 0x70, PT ;  /* 0x000000701300780c */ /* 0x000fc60003f44270 */
[----:B------:R-:W-:Y:S04]  /*41ff0*/  STL [R1+0x191c], R8 ;  /* 0x00191c0801007387 */ /* 0x000fe80000100800 */
[----:B------:R-:W-:Y:S04]  /*42000*/  STL [R1+0x184], R34 ;  /* 0x0001842201007387 */ /* 0x000fe80000100800 */
[----:B------:R-:W3:Y:S04]  /*42010*/  LDL R32, [R1+0x13d8] ;  /* 0x0013d80001207983 */ /* 0x000ee80000100800 */
[----:B------:R-:W3:Y:S04]  /*42020*/  LDL R31, [R1+0x13dc] ;  /* 0x0013dc00011f7983 */ /* 0x000ee80000100800 */
[----:B------:R-:W3:Y:S04]  /*42030*/  LDL R27, [R1+0x13e0] ;  /* 0x0013e000011b7983 */ /* 0x000ee80000100800 */
[----:B------:R-:W3:Y:S01]  /*42040*/  LDL R26, [R1+0x13e4] ;  /* 0x0013e400011a7983 */ /* 0x000ee20000100800 */
[----:B------:R-:W-:-:S03]  /*42050*/  PRMT R60, RZ, 0x7610, R60 ;  /* 0x00007610ff3c7816 */ /* 0x000fc6000000003c */
[----:B------:R1:W-:Y:S04]  /*42060*/  STL [R1+0x1920], R5 ;  /* 0x0019200501007387 */ /* 0x0003e80000100800 */
[----:B------:R-:W3:Y:S04]  /*42070*/  LDL R30, [R1+0x13e8] ;  /* 0x0013e800011e7983 */ /* 0x000ee80000100800 */
[----:B------:R-:W3:Y:S04]  /*42080*/  LDL R29, [R1+0x13ec] ;  /* 0x0013ec00011d7983 */ /* 0x000ee80000100800 */
[----:B------:R-:W3:Y:S04]  /*42090*/  LDL R28, [R1+0x13f0] ;  /* 0x0013f000011c7983 */ /* 0x000ee80000100800 */
[----:B------:R-:W3:Y:S01]  /*420a0*/  LDL R14, [R1+0x13f4] ;  /* 0x0013f400010e7983 */ /* 0x000ee20000100800 */
[----:B------:R-:W-:Y:S01]  /*420b0*/  PRMT R58, RZ, 0x7610, R58 ;  /* 0x00007610ff3a7816 */ /* 0x000fe2000000003a */
[----:B0-----:R-:W-:-:S02]  /*420c0*/  @P2 IMAD.MOV.U32 R20, RZ, RZ, R24 ;  /* 0x000000ffff142224 */ /* 0x001fc400078e0018 */
[----:B--2---:R-:W-:-:S05]  /*420d0*/  @P2 IMAD.MOV.U32 R21, RZ, RZ, R25 ;  /* 0x000000ffff152224 */ /* 0x004fca00078e0019 */
[----:B------:R0:W2:Y:S04]  /*420e0*/  @P2 LDG.E.U8 R60, desc[UR14][R20.64] ;  /* 0x0000000e143c2981 */ /* 0x0000a8000c1e1100 */
[----:B----4-:R4:W-:Y:S04]  /*420f0*/  STL [R1+0x1924], R6 ;  /* 0x0019240601007387 */ /* 0x0109e80000100800 */
[----:B------:R-:W2:Y:S04]  /*42100*/  LDL R25, [R1+0x1400] ;  /* 0x0014000001197983 */ /* 0x000ea80000100800 */
[----:B------:R-:W2:Y:S01]  /*42110*/  LDL R24, [R1+0x1404] ;  /* 0x0014040001187983 */ /* 0x000ea20000100800 */
[----:B------:R-:W-:-:S02]  /*42120*/  PRMT R56, RZ, 0x7610, R56 ;  /* 0x00007610ff387816 */ /* 0x000fc40000000038 */
[----:B------:R-:W-:Y:S02]  /*42130*/  ISETP.GT.AND P1, PT, R19, 0x71, PT ;  /* 0x000000711300780c */ /* 0x000fe40003f24270 */
[----:B------:R-:W-:Y:S01]  /*42140*/  PRMT R54, RZ, 0x7610, R54 ;  /* 0x00007610ff367816 */ /* 0x000fe20000000036 */
[----:B-1----:R-:W2:Y:S01]  /*42150*/  LDL R5, [R1+0x1414] ;  /* 0x0014140001057983 */ /* 0x002ea20000100800 */
[----:B------:R-:W-:Y:S02]  /*42160*/  PRMT R52, RZ, 0x7610, R52 ;  /* 0x00007610ff347816 */ /* 0x000fe40000000034 */
[----:B------:R-:W-:Y:S01]  /*42170*/  PRMT R50, RZ, 0x7610, R50 ;  /* 0x00007610ff327816 */ /* 0x000fe20000000032 */
[----:B0-----:R-:W-:Y:S02]  /*42180*/  @P2 IMAD.MOV.U32 R21, RZ, RZ, R23 ;  /* 0x000000ffff152224 */ /* 0x001fe400078e0017 */
[----:B---3--:R-:W-:Y:S01]  /*42190*/  @P2 IMAD.MOV.U32 R20, RZ, RZ, R22 ;  /* 0x000000ffff142224 */ /* 0x008fe200078e0016 */
[----:B------:R-:W3:Y:S04]  /*421a0*/  LDL R23, [R1+0x13f8] ;  /* 0x0013f80001177983 */ /* 0x000ee80000100800 */
[----:B------:R-:W3:Y:S04]  /*421b0*/  LDL R22, [R1+0x13fc] ;  /* 0x0013fc0001167983 */ /* 0x000ee80000100800 */
[----:B------:R0:W2:Y:S04]  /*421c0*/  @P2 LDG.E.U8 R58, desc[UR14][R20.64] ;  /* 0x0000000e143a2981 */ /* 0x0000a8000c1e1100 */
[----:B----4-:R-:W4:Y:S01]  /*421d0*/  LDL R6, [R1+0x1410] ;  /* 0x0014100001067983 */ /* 0x010f220000100800 */
[----:B------:R-:W-:-:S03]  /*421e0*/  PRMT R48, RZ, 0x7610, R48 ;  /* 0x00007610ff307816 */ /* 0x000fc60000000030 */
[----:B------:R-:W4:Y:S04]  /*421f0*/  LDL R34, [R1+0x1420] ;  /* 0x0014200001227983 */ /* 0x000f280000100800 */
[----:B------:R-:W4:Y:S04]  /*42200*/  LDL R33, [R1+0x1448] ;  /* 0x0014480001217983 */ /* 0x000f280000100800 */
[----:B------:R-:W4:Y:S04]  /*42210*/  LDL R36, [R1+0x1450] ;  /* 0x0014500001247983 */ /* 0x000f280000100800 */
[----:B------:R-:W4:Y:S04]  /*42220*/  LDL R35, [R1+0x1458] ;  /* 0x0014580001237983 */ /* 0x000f280000100800 */
[----:B------:R-:W4:Y:S04]  /*42230*/  LDL R40, [R1+0x1470] ;  /* 0x0014700001287983 */ /* 0x000f280000100800 */
[----:B------:R-:W4:Y:S04]  /*42240*/  LDL R39, [R1+0x1474] ;  /* 0x0014740001277983 */ /* 0x000f280000100800 */
[----:B------:R-:W4:Y:S01]  /*42250*/  LDL R38, [R1+0x1478] ;  /* 0x0014780001267983 */ /* 0x000f220000100800 */
[----:B0-----:R-:W-:-:S02]  /*42260*/  @P2 IMAD.MOV.U32 R20, RZ, RZ, R11 ;  /* 0x000000ffff142224 */ /* 0x001fc400078e000b */
[----:B------:R-:W-:Y:S01]  /*42270*/  @P2 IMAD.MOV.U32 R21, RZ, RZ, R12 ;  /* 0x000000ffff152224 */ /* 0x000fe200078e000c */
[----:B------:R-:W4:Y:S04]  /*42280*/  LDL R11, [R1+0x140c] ;  /* 0x00140c00010b7983 */ /* 0x000f280000100800 */
[----:B------:R-:W4:Y:S04]  /*42290*/  LDL R12, [R1+0x1408] ;  /* 0x00140800010c7983 */ /* 0x000f280000100800 */
[----:B------:R0:W4:Y:S01]  /*422a0*/  @P2 LDG.E.U8 R56, desc[UR14][R20.64] ;  /* 0x0000000e14382981 */ /* 0x000122000c1e1100 */
[----:B------:R-:W-:-:S03]  /*422b0*/  PRMT R9, RZ, 0x7610, R9 ;  /* 0x00007610ff097816 */ /* 0x000fc60000000009 */
[----:B------:R-:W4:Y:S04]  /*422c0*/  LDL R41, [R1+0x14c8] ;  /* 0x0014c80001297983 */ /* 0x000f280000100800 */
[----:B------:R-:W4:Y:S04]  /*422d0*/  LDL R42, [R1+0x14d0] ;  /* 0x0014d000012a7983 */ /* 0x000f280000100800 */
[----:B------:R-:W4:Y:S01]  /*422e0*/  LDL R47, [R1+0x1488] ;  /* 0x00148800012f7983 */ /* 0x000f220000100800 */
[----:B0-----:R-:W-:Y:S02]  /*422f0*/  @P2 IMAD.MOV.U32 R20, RZ, RZ, R31 ;  /* 0x000000ffff142224 */ /* 0x001fe400078e001f */
        /* <DEDUP_REMOVED lines=8> */
[----:B------:R0:W4:Y:S01]  /*42380*/  @P1 LDG.E.U8 R52, desc[UR14][R20.64] ;  /* 0x0000000e14341981 */ /* 0x000122000c1e1100 */
[----:B------:R-:W-:Y:S01]  /*42390*/  ISETP.GT.AND P2, PT, R19, 0x72, PT ;  /* 0x000000721300780c */ /* 0x000fe20003f44270 */
        /* <DEDUP_REMOVED lines=10> */
[----:B0-----:R-:W-:-:S06]  /*42440*/  PRMT R20, RZ, 0x7610, R20 ;  /* 0x00007610ff147816 */ /* 0x001fcc0000000014 */
[----:B---3--:R2:W3:Y:S02]  /*42450*/  @P1 LDG.E.U8 R20, desc[UR14][R22.64] ;  /* 0x0000000e16141981 */ /* 0x0084e4000c1e1100 */
[----:B--2---:R-:W-:Y:S02]  /*42460*/  @P2 IMAD.MOV.U32 R22, RZ, RZ, R24 ;  /* 0x000000ffff162224 */ /* 0x004fe400078e0018 */
[----:B------:R-:W-:Y:S02]  /*42470*/  @P2 IMAD.MOV.U32 R23, RZ, RZ, R25 ;  /* 0x000000ffff172224 */ /* 0x000fe400078e0019 */
[----:B----4-:R-:W-:Y:S02]  /*42480*/  @P2 IMAD.MOV.U32 R24, RZ, RZ, R11 ;  /* 0x000000ffff182224 */ /* 0x010fe400078e000b */
[----:B------:R-:W-:Y:S01]  /*42490*/  @P2 IMAD.MOV.U32 R25, RZ, RZ, R12 ;  /* 0x000000ffff192224 */ /* 0x000fe200078e000c */
[----:B------:R-:W2:Y:S04]  /*424a0*/  LDL R11, [R1+0x143c] ;  /* 0x00143c00010b7983 */ /* 0x000ea80000100800 */
[----:B------:R-:W4:Y:S01]  /*424b0*/  LDL R12, [R1+0x1438] ;  /* 0x00143800010c7983 */ /* 0x000f220000100800 */
[----:B------:R-:W-:-:S06]  /*424c0*/  PRMT R21, RZ, 0x7610, R21 ;  /* 0x00007610ff157816 */ /* 0x000fcc0000000015 */
[----:B------:R0:W3:Y:S01]  /*424d0*/  @P2 LDG.E.U8 R21, desc[UR14][R22.64] ;  /* 0x0000000e16152981 */ /* 0x0000e2000c1e1100 */
[----:B------:R-:W-:Y:S02]  /*424e0*/  ISETP.GT.AND P1, PT, R19, 0x73, PT ;  /* 0x000000731300780c */ /* 0x000fe40003f24270 */
[----:B0-----:R-:W-:Y:S02]  /*424f0*/  PRMT R22, RZ, 0x7610, R22 ;  /* 0x00007610ff167816 */ /* 0x001fe40000000016 */
[----:B------:R-:W-:-:S04]  /*42500*/  PRMT R23, RZ, 0x7610, R23 ;  /* 0x00007610ff177816 */ /* 0x000fc80000000017 */
[----:B------:R0:W3:Y:S02]  /*42510*/  @P2 LDG.E.U8 R22, desc[UR14][R24.64] ;  /* 0x0000000e18162981 */ /* 0x0000e4000c1e1100 */
[----:B0-----:R-:W-:Y:S02]  /*42520*/  @P2 IMAD.MOV.U32 R24, RZ, RZ, R5 ;  /* 0x000000ffff182224 */ /* 0x001fe400078e0005 */
[----:B------:R-:W-:Y:S01]  /*42530*/  @P2 IMAD.MOV.U32 R25, RZ, RZ, R6 ;  /* 0x000000ffff192224 */ /* 0x000fe200078e0006 */
[----:B------:R-:W3:Y:S04]  /*42540*/  LDL R5, [R1+0x1444] ;  /* 0x0014440001057983 */ /* 0x000ee80000100800 */
[----:B------:R-:W3:Y:S04]  /*42550*/  LDL R6, [R1+0x1440] ;  /* 0x0014400001067983 */ /* 0x000ee80000100800 */
[----:B------:R0:W3:Y:S02]  /*42560*/  @P2 LDG.E.U8 R23, desc[UR14][R24.64] ;  /* 0x0000000e18172981 */ /* 0x0000e4000c1e1100 */
[----:B0-----:R-:W-:-:S02]  /*42570*/  PRMT R24, RZ, 0x7610, R24 ;  /* 0x00007610ff187816 */ /* 0x001fc40000000018 */
[----:B------:R-:W-:-:S04]  /*42580*/  PRMT R25, RZ, 0x7610, R25 ;  /* 0x00007610ff197816 */ /* 0x000fc80000000019 */
[----:B------:R0:W3:Y:S02]  /*42590*/  @P2 LDG.E.U8 R24, desc[UR14][R26.64] ;  /* 0x0000000e1a182981 */ /* 0x0000e4000c1e1100 */
[----:B0-----:R-:W-:Y:S02]  /*425a0*/  @P1 IMAD.MOV.U32 R26, RZ, RZ, R29 ;  /* 0x000000ffff1a1224 */ /* 0x001fe400078e001d */
[----:B------:R-:W-:Y:S02]  /*425b0*/  @P1 IMAD.MOV.U32 R27, RZ, RZ, R34 ;  /* 0x000000ffff1b1224 */ /* 0x000fe400078e0022 */
[----:B------:R-:W-:Y:S02]  /*425c0*/  @P1 IMAD.MOV.U32 R29, RZ, RZ, R28 ;  /* 0x000000ffff1d1224 */ /* 0x000fe400078e001c */
[----:B------:R-:W-:Y:S01]  /*425d0*/  @P1 IMAD.MOV.U32 R28, RZ, RZ, R14 ;  /* 0x000000ffff1c1224 */ /* 0x000fe200078e000e */
[----:B------:R-:W3:Y:S04]  /*425e0*/  LDL R34, [R1+0x145c] ;  /* 0x00145c0001227983 */ /* 0x000ee80000100800 */
[----:B------:R-:W3:Y:S04]  /*425f0*/  LDL R14, [R1+0x1454] ;  /* 0x00145400010e7983 */ /* 0x000ee80000100800 */
[----:B------:R0:W3:Y:S02]  /*42600*/  @P1 LDG.E.U8 R25, desc[UR14][R26.64] ;  /* 0x0000000e1a191981 */ /* 0x0000e4000c1e1100 */
[----:B0-----:R-:W-:-:S06]  /*42610*/  PRMT R26, RZ, 0x7610, R26 ;  /* 0x00007610ff1a7816 */ /* 0x001fcc000000001a */
[----:B------:R0:W3:Y:S02]  /*42620*/  @P1 LDG.E.U8 R26, desc[UR14][R28.64] ;  /* 0x0000000e1c1a1981 */ /* 0x0000e4000c1e1100 */
[----:B0-----:R-:W-:Y:S02]  /*42630*/  @P1 IMAD.MOV.U32 R28, RZ, RZ, R30 ;  /* 0x000000ffff1c1224 */ /* 0x001fe400078e001e */
[----:B------:R-:W-:Y:S02]  /*42640*/  @P1 IMAD.MOV.U32 R29, RZ, RZ, R31 ;  /* 0x000000ffff1d1224 */ /* 0x000fe400078e001f */
[----:B--2---:R-:W-:Y:S02]  /*42650*/  @P1 IMAD.MOV.U32 R30, RZ, RZ, R11 ;  /* 0x000000ffff1e1224 */ /* 0x004fe400078e000b */
[----:B----4-:R-:W-:Y:S01]  /*42660*/  @P1 IMAD.MOV.U32 R31, RZ, RZ, R12 ;  /* 0x000000ffff1f1224 */ /* 0x010fe200078e000c */
[----:B------:R-:W2:Y:S04]  /*42670*/  LDL R11, [R1+0x1464] ;  /* 0x00146400010b7983 */ /* 0x000ea80000100800 */
[----:B------:R-:W4:Y:S01]  /*42680*/  LDL R12, [R1+0x1460] ;  /* 0x00146000010c7983 */ /* 0x000f220000100800 */
[----:B------:R-:W-:-:S02]  /*42690*/  PRMT R27, RZ, 0x7610, R27 ;  /* 0x00007610ff1b7816 */ /* 0x000fc4000000001b */
[----:B------:R-:W-:-:S04]  /*426a0*/  ISETP.GT.AND P2, PT, R19, 0x74, PT ;  /* 0x000000741300780c */ /* 0x000fc80003f44270 */
[----:B------:R0:W4:Y:S02]  /*426b0*/  @P1 LDG.E.U8 R27, desc[UR14][R28.64] ;  /* 0x0000000e1c1b1981 */ /* 0x000124000c1e1100 */
[----:B0-----:R-:W-:Y:S02]  /*426c0*/  PRMT R28, RZ, 0x7610, R28 ;  /* 0x00007610ff1c7816 */ /* 0x001fe4000000001c */
[----:B------:R-:W-:-:S04]  /*426d0*/  PRMT R29, RZ, 0x7610, R29 ;  /* 0x00007610ff1d7816 */ /* 0x000fc8000000001d */
[----:B------:R3:W4:Y:S02]  /*426e0*/  @P1 LDG.E.U8 R28, desc[UR14][R30.64] ;  /* 0x0000000e1e1c1981 */ /* 0x000724000c1e1100 */
[----:B---3--:R-:W-:Y:S02]  /*426f0*/  @P2 IMAD.MOV.U32 R30, RZ, RZ, R5 ;  /* 0x000000ffff1e2224 */ /* 0x008fe400078e0005 */
[----:B------:R-:W-:Y:S01]  /*42700*/  @P2 IMAD.MOV.U32 R31, RZ, RZ, R6 ;  /* 0x000000ffff1f2224 */ /* 0x000fe200078e0006 */
[----:B------:R-:W3:Y:S04]  /*42710*/  LDL R5, [R1+0x146c] ;  /* 0x00146c0001057983 */ /* 0x000ee80000100800 */
[----:B------:R-:W3:Y:S04]  /*42720*/  LDL R6, [R1+0x1468] ;  /* 0x0014680001067983 */ /* 0x000ee80000100800 */
[----:B------:R0:W3:Y:S01]  /*42730*/  @P2 LDG.E.U8 R29, desc[UR14][R30.64] ;  /* 0x0000000e1e1d2981 */ /* 0x0000e2000c1e1100 */
[----:B------:R-:W-:-:S02]  /*42740*/  ISETP.GT.AND P1, PT, R19, 0x75, PT ;  /* 0x000000751300780c */ /* 0x000fc40003f24270 */
[----:B0-----:R-:W-:Y:S02]  /*42750*/  PRMT R30, RZ, 0x7610, R30 ;  /* 0x00007610ff1e7816 */ /* 0x001fe4000000001e */
[----:B------:R-:W-:-:S04]  /*42760*/  PRMT R31, RZ, 0x7610, R31 ;  /* 0x00007610ff1f7816 */ /* 0x000fc8000000001f */
[----:B------:R0:W3:Y:S02]  /*42770*/  @P2 LDG.E.U8 R30, desc[UR14][R32.64] ;  /* 0x0000000e201e2981 */ /* 0x0000e4000c1e1100 */
[----:B0-----:R-:W-:Y:S02]  /*42780*/  @P2 IMAD.MOV.U32 R33, RZ, RZ, R36 ;  /* 0x000000ffff212224 */ /* 0x001fe400078e0024 */
[----:B------:R-:W-:Y:S02]  /*42790*/  @P2 IMAD.MOV.U32 R32, RZ, RZ, R14 ;  /* 0x000000ffff202224 */ /* 0x000fe400078e000e */
[----:B------:R-:W3:Y:S04]  /*427a0*/  LDL R14, [R1+0x147c] ;  /* 0x00147c00010e7983 */ /* 0x000ee80000100800 */
[----:B------:R0:W3:Y:S02]  /*427b0*/  @P2 LDG.E.U8 R31, desc[UR14][R32.64] ;  /* 0x0000000e201f2981 */ /* 0x0000e4000c1e1100 */
[----:B0-----:R-:W-:-:S06]  /*427c0*/  PRMT R32, RZ, 0x7610, R32 ;  /* 0x00007610ff207816 */ /* 0x001fcc0000000020 */
[----:B------:R2:W3:Y:S02]  /*427d0*/  @P2 LDG.E.U8 R32, desc[UR14][R34.64] ;  /* 0x0000000e22202981 */ /* 0x0004e4000c1e1100 */
[----:B--2---:R-:W-:Y:S02]  /*427e0*/  @P1 IMAD.MOV.U32 R34, RZ, RZ, R11 ;  /* 0x000000ffff221224 */ /* 0x004fe400078e000b */
[----:B----4-:R-:W-:Y:S01]  /*427f0*/  @P1 IMAD.MOV.U32 R35, RZ, RZ, R12 ;  /* 0x000000ffff231224 */ /* 0x010fe200078e000c */
[----:B------:R-:W2:Y:S04]  /*42800*/  LDL R11, [R1+0x1484] ;  /* 0x00148400010b7983 */ /* 0x000ea80000100800 */
[----:B------:R-:W4:Y:S01]  /*42810*/  LDL R12, [R1+0x1480] ;  /* 0x00148000010c7983 */ /* 0x000f220000100800 */
[----:B------:R-:W-:-:S06]  /*42820*/  PRMT R33, RZ, 0x7610, R33 ;  /* 0x00007610ff217816 */ /* 0x000fcc0000000021 */
[----:B------:R0:W4:Y:S01]  /*42830*/  @P1 LDG.E.U8 R33, desc[UR14][R34.64] ;  /* 0x0000000e22211981 */ /* 0x000122000c1e1100 */
[----:B------:R-:W-:Y:S02]  /*42840*/  ISETP.GT.AND P2, PT, R19, 0x76, PT ;  /* 0x000000761300780c */ /* 0x000fe40003f44270 */
[----:B0-----:R-:W-:Y:S02]  /*42850*/  PRMT R34, RZ, 0x7610, R34 ;  /* 0x00007610ff227816 */ /* 0x001fe40000000022 */
[----:B------:R-:W-:Y:S01]  /*42860*/  PRMT R35, RZ, 0x7610, R35 ;  /* 0x00007610ff237816 */ /* 0x000fe20000000023 */
[----:B---3--:R-:W-:Y:S02]  /*42870*/  @P1 IMAD.MOV.U32 R36, RZ, RZ, R5 ;  /* 0x000000ffff241224 */ /* 0x008fe400078e0005 */
[----:B------:R-:W-:Y:S01]  /*42880*/  @P1 IMAD.MOV.U32 R37, RZ, RZ, R6 ;  /* 0x000000ffff251224 */ /* 0x000fe200078e0006 */
[----:B------:R-:W3:Y:S04]  /*42890*/  LDL R5, [R1+0x14c4] ;  /* 0x0014c40001057983 */ /* 0x000ee80000100800 */
[----:B------:R-:W3:Y:S04]  /*428a0*/  LDL R6, [R1+0x14c0] ;  /* 0x0014c00001067983 */ /* 0x000ee80000100800 */
[----:B------:R0:W3:Y:S02]  /*428b0*/  @P1 LDG.E.U8 R34, desc[UR14][R36.64] ;  /* 0x0000000e24221981 */ /* 0x0000e4000c1e1100 */
[----:B0-----:R-:W-:-:S02]  /*428c0*/  @P1 IMAD.MOV.U32 R36, RZ, RZ, R39 ;  /* 0x000000ffff241224 */ /* 0x001fc400078e0027 */
[----:B------:R-:W-:Y:S02]  /*428d0*/  @P1 IMAD.MOV.U32 R37, RZ, RZ, R40 ;  /* 0x000000ffff251224 */ /* 0x000fe400078e0028 */
[----:B------:R-:W-:Y:S01]  /*428e0*/  @P1 IMAD.MOV.U32 R39, RZ, RZ, R38 ;  /* 0x000000ffff271224 */ /* 0x000fe200078e0026 */
[----:B------:R-:W3:Y:S04]  /*428f0*/  LDL R40, [R1+0x14cc] ;  /* 0x0014cc0001287983 */ /* 0x000ee80000100800 */
[----:B------:R0:W3:Y:S02]  /*42900*/  @P1 LDG.E.U8 R35, desc[UR14][R36.64] ;  /* 0x0000000e24231981 */ /* 0x0000e4000c1e1100 */
[----:B0-----:R-:W-:Y:S01]  /*42910*/  PRMT R36, RZ, 0x7610, R36 ;  /* 0x00007610ff247816 */ /* 0x001fe20000000024 */
[----:B------:R-:W-:-:S02]  /*42920*/  @P1 IMAD.MOV.U32 R38, RZ, RZ, R14 ;  /* 0x000000ffff261224 */ /* 0x000fc400078e000e */
[----:B------:R-:W3:Y:S04]  /*42930*/  LDL R14, [R1+0x14d4] ;  /* 0x0014d400010e7983 */ /* 0x000ee80000100800 */
[----:B------:R2:W3:Y:S02]  /*42940*/  @P1 LDG.E.U8 R36, desc[UR14][R38.64] ;  /* 0x0000000e26241981 */ /* 0x0004e4000c1e1100 */
[----:B--2---:R-:W-:Y:S02]  /*42950*/  @P2 IMAD.MOV.U32 R38, RZ, RZ, R11 ;  /* 0x000000ffff262224 */ /* 0x004fe400078e000b */
[----:B----4-:R-:W-:Y:S01]  /*42960*/  @P2 IMAD.MOV.U32 R39, RZ, RZ, R12 ;  /* 0x000000ffff272224 */ /* 0x010fe200078e000c */
[----:B------:R-:W2:Y:S04]  /*42970*/  LDL R11, [R1+0x14dc] ;  /* 0x0014dc00010b7983 */ /* 0x000ea80000100800 */
[----:B------:R-:W4:Y:S04]  /*42980*/  LDL R12, [R1+0x14d8] ;  /* 0x0014d800010c7983 */ /* 0x000f280000100800 */
[----:B------:R-:W2:Y:S01]  /*42990*/  @P2 LDG.E.U8 R9, desc[UR14][R38.64] ;  /* 0x0000000e26092981 */ /* 0x000ea2000c1e1100 */
[----:B------:R-:W-:-:S02]  /*429a0*/  ISETP.GT.AND P1, PT, R19, 0x78, PT ;  /* 0x000000781300780c */ /* 0x000fc40003f24270 */
[----:B------:R-:W-:Y:S01]  /*429b0*/  PRMT R37, RZ, 0x7610, R37 ;  /* 0x00007610ff257816 */ /* 0x000fe20000000025 */
[----:B--2---:R0:W-:Y:S10]  /*429c0*/  STL [R1+0xfc], R9 ;  /* 0x0000fc0901007387 */ /* 0x0041f40000100800 */
[----:B---3--:R-:W-:-:S02]  /*429d0*/  @P1 IMAD.MOV.U32 R38, RZ, RZ, R5 ;  /* 0x000000ffff261224 */ /* 0x008fc400078e0005 */
[----:B------:R-:W-:Y:S02]  /*429e0*/  @P1 IMAD.MOV.U32 R39, RZ, RZ, R6 ;  /* 0x000000ffff271224 */ /* 0x000fe400078e0006 */
[----:B----4-:R-:W-:Y:S01]  /*429f0*/  @P1 IMAD.MOV.U32 R43, RZ, RZ, R12 ;  /* 0x000000ffff2b1224 */ /* 0x010fe200078e000c */
[----:B------:R-:W-:Y:S01]  /*42a00*/  PRMT R8, RZ, 0x7610, R8 ;  /* 0x00007610ff087816 */ /* 0x000fe20000000008 */
[----:B------:R-:W2:Y:S04]  /*42a10*/  LDL R5, [R1+0x1494] ;  /* 0x0014940001057983 */ /* 0x000ea80000100800 */
[----:B------:R1:W3:Y:S04]  /*42a20*/  @P1 LDG.E.U8 R37, desc[UR14][R38.64] ;  /* 0x0000000e26251981 */ /* 0x0002e8000c1e1100 */
[----:B------:R-:W4:Y:S04]  /*42a30*/  LDL R6, [R1+0x1490] ;  /* 0x0014900001067983 */ /* 0x000f280000100800 */
[----:B0-----:R-:W2:Y:S04]  /*42a40*/  LDL R9, [R1+0x148c] ;  /* 0x00148c0001097983 */ /* 0x001ea80000100800 */
[----:B------:R-:W3:Y:S04]  /*42a50*/  LDL R44, [R1+0x1498] ;  /* 0x00149800012c7983 */ /* 0x000ee80000100800 */
[----:B------:R-:W3:Y:S01]  /*42a60*/  LDL R12, [R1+0x14a0] ;  /* 0x0014a000010c7983 */ /* 0x000ee20000100800 */
[----:B-1----:R-:W-:-:S02]  /*42a70*/  PRMT R38, RZ, 0x7610, R38 ;  /* 0x00007610ff267816 */ /* 0x002fc40000000026 */
[----:B------:R-:W-:-:S04]  /*42a80*/  PRMT R39, RZ, 0x7610, R39 ;  /* 0x00007610ff277816 */ /* 0x000fc80000000027 */
[----:B------:R0:W3:Y:S02]  /*42a90*/  @P1 LDG.E.U8 R38, desc[UR14][R40.64] ;  /* 0x0000000e28261981 */ /* 0x0000e4000c1e1100 */
[----:B0-----:R-:W-:Y:S02]  /*42aa0*/  @P1 IMAD.MOV.U32 R40, RZ, RZ, R14 ;  /* 0x000000ffff281224 */ /* 0x001fe400078e000e */
[----:B------:R-:W-:Y:S02]  /*42ab0*/  @P1 IMAD.MOV.U32 R41, RZ, RZ, R42 ;  /* 0x000000ffff291224 */ /* 0x000fe400078e002a */
[----:B------:R-:W-:Y:S01]  /*42ac0*/  @P1 IMAD.MOV.U32 R42, RZ, RZ, R11 ;  /* 0x000000ffff2a1224 */ /* 0x000fe200078e000b */
[----:B------:R-:W3:Y:S04]  /*42ad0*/  LDL R14, [R1+0x149c] ;  /* 0x00149c00010e7983 */ /* 0x000ee80000100800 */
[----:B------:R0:W3:Y:S04]  /*42ae0*/  @P1 LDG.E.U8 R39, desc[UR14][R40.64] ;  /* 0x0000000e28271981 */ /* 0x0000e8000c1e1100 */
[----:B------:R-:W3:Y:S01]  /*42af0*/  LDL R11, [R1+0x14a4] ;  /* 0x0014a400010b7983 */ /* 0x000ee20000100800 */
[----:B0-----:R-:W-:-:S06]  /*42b00*/  PRMT R40, RZ, 0x7610, R40 ;  /* 0x00007610ff287816 */ /* 0x001fcc0000000028 */
[----:B------:R0:W3:Y:S02]  /*42b10*/  @P1 LDG.E.U8 R40, desc[UR14][R42.64] ;  /* 0x0000000e2a281981 */ /* 0x0000e4000c1e1100 */
[----:B0-----:R-:W-:Y:S02]  /*42b20*/  @P2 IMAD.MOV.U32 R43, RZ, RZ, R47 ;  /* 0x000000ffff2b2224 */ /* 0x001fe400078e002f */
[----:B--2---:R-:W-:-:S05]  /*42b30*/  @P2 IMAD.MOV.U32 R42, RZ, RZ, R9 ;  /* 0x000000ffff2a2224 */ /* 0x004fca00078e0009 */
[----:B------:R0:W2:Y:S02]  /*42b40*/  @P2 LDG.E.U8 R8, desc[UR14][R42.64] ;  /* 0x0000000e2a082981 */ /* 0x0000a4000c1e1100 */
[----:B0-----:R-:W-:Y:S01]  /*42b50*/  @P2 IMAD.MOV.U32 R42, RZ, RZ, R5 ;  /* 0x000000ffff2a2224 */ /* 0x001fe200078e0005 */
[----:B------:R-:W-:Y:S02]  /*42b60*/  PRMT R46, RZ, 0x7610, R46 ;  /* 0x00007610ff2e7816 */ /* 0x000fe4000000002e */
[----:B------:R-:W-:Y:S01]  /*42b70*/  ISETP.GT.AND P1, PT, R19, 0x77, PT ;  /* 0x000000771300780c */ /* 0x000fe20003f24270 */
[----:B----4-:R-:W-:Y:S01]  /*42b80*/  @P2 IMAD.MOV.U32 R43, RZ, RZ, R6 ;  /* 0x000000ffff2b2224 */ /* 0x010fe200078e0006 */
[----:B------:R-:W-:-:S04]  /*42b90*/  PRMT R45, RZ, 0x7610, R45 ;  /* 0x00007610ff2d7816 */ /* 0x000fc8000000002d */
[----:B------:R3:W4:Y:S04]  /*42ba0*/  @P2 LDG.E.U8 R46, desc[UR14][R42.64] ;  /* 0x0000000e2a2e2981 */ /* 0x000728000c1e1100 */
[----:B--2---:R0:W-:Y:S04]  /*42bb0*/  STL [R1+0xe0], R8 ;  /* 0x0000e00801007387 */ /* 0x0041e80000100800 */
[----:B------:R-:W2:Y:S01]  /*42bc0*/  LDL R5, [R1+0x14ac] ;  /* 0x0014ac0001057983 */ /* 0x000ea20000100800 */
[----:B---3--:R-:W-:Y:S02]  /*42bd0*/  @P2 IMAD.MOV.U32 R42, RZ, RZ, R14 ;  /* 0x000000ffff2a2224 */ /* 0x008fe400078e000e */
[----:B------:R-:W-:Y:S01]  /*42be0*/  @P2 IMAD.MOV.U32 R43, RZ, RZ, R44 ;  /* 0x000000ffff2b2224 */ /* 0x000fe200078e002c */
[----:B------:R-:W-:-:S02]  /*42bf0*/  PRMT R3, RZ, 0x7610, R3 ;  /* 0x00007610ff037816 */ /* 0x000fc40000000003 */
[----:B------:R-:W-:Y:S01]  /*42c00*/  PRMT R4, RZ, 0x7610, R4 ;  /* 0x00007610ff047816 */ /* 0x000fe20000000004 */
[----:B------:R-:W3:Y:S04]  /*42c10*/  LDL R9, [R1+0x14e0] ;  /* 0x0014e00001097983 */ /* 0x000ee80000100800 */
[----:B------:R1:W3:Y:S04]  /*42c20*/  @P2 LDG.E.U8 R45, desc[UR14][R42.64] ;  /* 0x0000000e2a2d2981 */ /* 0x0002e8000c1e1100 */
[----:B0-----:R-:W3:Y:S04]  /*42c30*/  LDL R8, [R1+0x14a8] ;  /* 0x0014a80001087983 */ /* 0x001ee80000100800 */
[----:B------:R-:W4:Y:S04]  /*42c40*/  LDL R6, [R1+0x14e4] ;  /* 0x0014e40001067983 */ /* 0x000f280000100800 */
[----:B------:R-:W4:Y:S04]  /*42c50*/  LDL R44, [R1+0x14e8] ;  /* 0x0014e800012c7983 */ /* 0x000f280000100800 */
[----:B------:R-:W4:Y:S01]  /*42c60*/  LDL R14, [R1+0x14ec] ;  /* 0x0014ec00010e7983 */ /* 0x000f220000100800 */
[----:B-1----:R-:W-:-:S02]  /*42c70*/  @P1 IMAD.MOV.U32 R42, RZ, RZ, R11 ;  /* 0x000000ffff2a1224 */ /* 0x002fc400078e000b */
[----:B------:R-:W-:Y:S01]  /*42c80*/  @P1 IMAD.MOV.U32 R43, RZ, RZ, R12 ;  /* 0x000000ffff2b1224 */ /* 0x000fe200078e000c */
[----:B------:R-:W-:Y:S01]  /*42c90*/  ISETP.GT.AND P2, PT, R19, 0x79, PT ;  /* 0x000000791300780c */ /* 0x000fe20003f44270 */
[----:B------:R-:W4:Y:S04]  /*42ca0*/  LDL R12, [R1+0x14f0] ;  /* 0x0014f000010c7983 */ /* 0x000f280000100800 */
[----:B------:R2:W4:Y:S04]  /*42cb0*/  @P1 LDG.E.U8 R3, desc[UR14][R42.64] ;  /* 0x0000000e2a031981 */ /* 0x000528000c1e1100 */
[----:B------:R-:W4:Y:S01]  /*42cc0*/  LDL R11, [R1+0x14f4] ;  /* 0x0014f400010b7983 */ /* 0x000f220000100800 */
[----:B--2---:R-:W-:-:S02]  /*42cd0*/  @P1 IMAD.MOV.U32 R42, RZ, RZ, R5 ;  /* 0x000000ffff2a1224 */ /* 0x004fc400078e0005 */
[----:B---3--:R-:W-:-:S05]  /*42ce0*/  @P1 IMAD.MOV.U32 R43, RZ, RZ, R8 ;  /* 0x000000ffff2b1224 */ /* 0x008fca00078e0008 */
[----:B------:R0:W2:Y:S04]  /*42cf0*/  @P1 LDG.E.U8 R4, desc[UR14][R42.64] ;  /* 0x0000000e2a041981 */ /* 0x0000a8000c1e1100 */
[----:B----4-:R1:W-:Y:S04]  /*42d00*/  STL [R1+0x1928], R3 ;  /* 0x0019280301007387 */ /* 0x0103e80000100800 */
[----:B------:R-:W3:Y:S04]  /*42d10*/  LDL R8, [R1+0x14f8] ;  /* 0x0014f80001087983 */ /* 0x000ee80000100800 */
[----:B------:R-:W4:Y:S01]  /*42d20*/  LDL R5, [R1+0x14fc] ;  /* 0x0014fc0001057983 */ /* 0x000f220000100800 */
[----:B0-----:R-:W-:-:S02]  /*42d30*/  @P2 IMAD.MOV.U32 R42, RZ, RZ, R6 ;  /* 0x000000ffff2a2224 */ /* 0x001fc400078e0006 */
[----:B------:R-:W-:Y:S01]  /*42d40*/  @P2 IMAD.MOV.U32 R43, RZ, RZ, R9 ;  /* 0x000000ffff2b2224 */ /* 0x000fe200078e0009 */
[----:B------:R-:W-:-:S06]  /*42d50*/  PRMT R41, RZ, 0x7610, R41 ;  /* 0x00007610ff297816 */ /* 0x000fcc0000000029 */
[----:B------:R0:W3:Y:S04]  /*42d60*/  @P2 LDG.E.U8 R41, desc[UR14][R42.64] ;  /* 0x0000000e2a292981 */ /* 0x0000e8000c1e1100 */
[----:B--2---:R2:W-:Y:S04]  /*42d70*/  STL [R1+0x192c], R4 ;  /* 0x00192c0401007387 */ /* 0x0045e80000100800 */
[----:B------:R-:W4:Y:S04]  /*42d80*/  LDL R9, [R1+0x14b0] ;  /* 0x0014b00001097983 */ /* 0x000f280000100800 */
[----:B------:R-:W4:Y:S04]  /*42d90*/  LDL R6, [R1+0x14b4] ;  /* 0x0014b40001067983 */ /* 0x000f280000100800 */
[----:B------:R2:W-:Y:S04]  /*42da0*/  STL [R1+0xc8], R45 ;  /* 0x0000c82d01007387 */ /* 0x0005e80000100800 */
[----:B-1----:R-:W4:Y:S01]  /*42db0*/  LDL R3, [R1+0x14bc] ;  /* 0x0014bc0001037983 */ /* 0x002f220000100800 */
[----:B0-----:R-:W-:-:S03]  /*42dc0*/  PRMT R42, RZ, 0x7610, R42 ;  /* 0x00007610ff2a7816 */ /* 0x001fc6000000002a */
[----:B--2---:R-:W2:Y:S01]  /*42dd0*/  LDL R4, [R1+0x14b8] ;  /* 0x0014b80001047983 */ /* 0x004ea20000100800 */
[----:B------:R-:W-:Y:S02]  /*42de0*/  @P2 IMAD.MOV.U32 R45, RZ, RZ, R44 ;  /* 0x000000ffff2d2224 */ /* 0x000fe400078e002c */
[----:B------:R-:W-:Y:S01]  /*42df0*/  @P2 IMAD.MOV.U32 R44, RZ, RZ, R14 ;  /* 0x000000ffff2c2224 */ /* 0x000fe200078e000e */
[----:B------:R-:W-:-:S04]  /*42e00*/  PRMT R43, RZ, 0x7610, R43 ;  /* 0x00007610ff2b7816 */ /* 0x000fc8000000002b */
[----:B------:R0:W2:Y:S04]  /*42e10*/  @P2 LDG.E.U8 R42, desc[UR14][R44.64] ;  /* 0x0000000e2c2a2981 */ /* 0x0000a8000c1e1100 */
[----:B------:R4:W-:Y:S01]  /*42e20*/  STL [R1+0xd4], R46 ;  /* 0x0000d42e01007387 */ /* 0x0009e20000100800 */
[----:B---3--:R-:W-:Y:S01]  /*42e30*/  @P2 IMAD.MOV.U32 R47, RZ, RZ, R8 ;  /* 0x000000ffff2f2224 */ /* 0x008fe200078e0008 */
[----:B------:R-:W-:Y:S02]  /*42e40*/  PRMT R0, RZ, 0x7610, R0 ;  /* 0x00007610ff007816 */ /* 0x000fe40000000000 */
[----:B------:R-:W-:Y:S01]  /*42e50*/  PRMT R2, RZ, 0x7610, R2 ;  /* 0x00007610ff027816 */ /* 0x000fe20000000002 */
[----:B------:R-:W3:Y:S01]  /*42e60*/  LDL R8, [R1+0x1508] ;  /* 0x0015080001087983 */ /* 0x000ee20000100800 */
[----:B0-----:R-:W-:-:S02]  /*42e70*/  @P2 IMAD.MOV.U32 R44, RZ, RZ, R11 ;  /* 0x000000ffff2c2224 */ /* 0x001fc400078e000b */
[----:B------:R-:W-:Y:S02]  /*42e80*/  @P2 IMAD.MOV.U32 R45, RZ, RZ, R12 ;  /* 0x000000ffff2d2224 */ /* 0x000fe400078e000c */
[----:B----4-:R-:W-:Y:S01]  /*42e90*/  @P2 IMAD.MOV.U32 R46, RZ, RZ, R5 ;  /* 0x000000ffff2e2224 */ /* 0x010fe200078e0005 */
[----:B------:R-:W4:Y:S04]  /*42ea0*/  LDL R12, [R1+0x1500] ;  /* 0x00150000010c7983 */ /* 0x000f280000100800 */
[----:B------:R0:W3:Y:S04]  /*42eb0*/  @P2 LDG.E.U8 R43, desc[UR14][R44.64] ;  /* 0x0000000e2c2b2981 */ /* 0x0000e8000c1e1100 */
[----:B------:R-:W3:Y:S04]  /*42ec0*/  LDL R11, [R1+0x1504] ;  /* 0x00150400010b7983 */ /* 0x000ee80000100800 */
[----:B------:R-:W3:Y:S01]  /*42ed0*/  LDL R5, [R1+0x150c] ;  /* 0x00150c0001057983 */ /* 0x000ee20000100800 */
[----:B0-----:R-:W-:-:S06]  /*42ee0*/  PRMT R44, RZ, 0x7610, R44 ;  /* 0x00007610ff2c7816 */ /* 0x001fcc000000002c */
[----:B------:R0:W3:Y:S02]  /*42ef0*/  @P2 LDG.E.U8 R44, desc[UR14][R46.64] ;  /* 0x0000000e2e2c2981 */ /* 0x0000e4000c1e1100 */
[----:B0-----:R-:W-:Y:S02]  /*42f00*/  @P1 IMAD.MOV.U32 R47, RZ, RZ, R9 ;  /* 0x000000ffff2f1224 */ /* 0x001fe400078e0009 */
[----:B------:R-:W-:Y:S01]  /*42f10*/  @P1 IMAD.MOV.U32 R46, RZ, RZ, R6 ;  /* 0x000000ffff2e1224 */ /* 0x000fe200078e0006 */
[----:B------:R-:W3:Y:S04]  /*42f20*/  LDL R9, [R1+0x1510] ;  /* 0x0015100001097983 */ /* 0x000ee80000100800 */
[----:B------:R-:W3:Y:S04]  /*42f30*/  LDL R6, [R1+0x1514] ;  /* 0x0015140001067983 */ /* 0x000ee80000100800 */
[----:B------:R0:W3:Y:S02]  /*42f40*/  @P1 LDG.E.U8 R0, desc[UR14][R46.64] ;  /* 0x0000000e2e001981 */ /* 0x0000e4000c1e1100 */
[----:B0-----:R-:W-:-:S02]  /*42f50*/  @P1 IMAD.MOV.U32 R46, RZ, RZ, R3 ;  /* 0x000000ffff2e1224 */ /* 0x001fc400078e0003 */
[----:B--2---:R-:W-:-:S05]  /*42f60*/  @P1 IMAD.MOV.U32 R47, RZ, RZ, R4 ;  /* 0x000000ffff2f1224 */ /* 0x004fca00078e0004 */
[----:B------:R0:W2:Y:S01]  /*42f70*/  @P1 LDG.E.U8 R2, desc[UR14][R46.64] ;  /* 0x0000000e2e021981 */ /* 0x0000a2000c1e1100 */
[----:B------:R-:W-:Y:S02]  /*42f80*/  ISETP.GT.AND P2, PT, R19, 0x7a, PT ;  /* 0x0000007a1300780c */ /* 0x000fe40003f44270 */
[----:B------:R-:W-:Y:S01]  /*42f90*/  PRMT R45, RZ, 0x7610, R45 ;  /* 0x00007610ff2d7816 */ /* 0x000fe2000000002d */
[----:B---3--:R1:W-:Y:S04]  /*42fa0*/  STL [R1+0x1930], R0 ;  /* 0x0019300001007387 */ /* 0x0083e80000100800 */
[----:B------:R-:W3:Y:S04]  /*42fb0*/  LDL R4, [R1+0x1518] ;  /* 0x0015180001047983 */ /* 0x000ee80000100800 */
[----:B------:R-:W3:Y:S02]  /*42fc0*/  LDL R3, [R1+0x151c] ;  /* 0x00151c0001037983 */ /* 0x000ee40000100800 */
[----:B0-----:R-:W-:-:S02]  /*42fd0*/  @P2 IMAD.MOV.U32 R46, RZ, RZ, R11 ;  /* 0x000000ffff2e2224 */ /* 0x001fc400078e000b */
[----:B----4-:R-:W-:Y:S01]  /*42fe0*/  @P2 IMAD.MOV.U32 R47, RZ, RZ, R12 ;  /* 0x000000ffff2f2224 */ /* 0x010fe200078e000c */
[----:B------:R-:W-:-:S04]  /*42ff0*/  PRMT R49, RZ, 0x7610, R49 ;  /* 0x00007610ff317816 */ /* 0x000fc80000000031 */
[----:B------:R0:W4:Y:S04]  /*43000*/  @P2 LDG.E.U8 R45, desc[UR14][R46.64] ;  /* 0x0000000e2e2d2981 */ /* 0x000128000c1e1100 */
[----:B--2---:R2:W-:Y:S04]  /*43010*/  STL [R1+0x1934], R2 ;  /* 0x0019340201007387 */ /* 0x0045e80000100800 */
[----:B-1----:R-:W4:Y:S01]  /*43020*/  LDL R0, [R1+0x1524] ;  /* 0x0015240001007983 */ /* 0x002f220000100800 */
[----:B0-----:R-:W-:Y:S02]  /*43030*/  @P2 IMAD.MOV.U32 R46, RZ, RZ, R5 ;  /* 0x000000ffff2e2224 */ /* 0x001fe400078e0005 */
[----:B------:R-:W-:Y:S01]  /*43040*/  @P2 IMAD.MOV.U32 R47, RZ, RZ, R8 ;  /* 0x000000ffff2f2224 */ /* 0x000fe200078e0008 */
[----:B------:R-:W4:Y:S04]  /*43050*/  LDL R5, [R1+0x152c] ;  /* 0x00152c0001057983 */ /* 0x000f280000100800 */
[----:B------:R-:W4:Y:S04]  /*43060*/  LDL R8, [R1+0x1528] ;  /* 0x0015280001087983 */ /* 0x000f280000100800 */
[----:B------:R0:W4:Y:S01]  /*43070*/  @P2 LDG.E.U8 R49, desc[UR14][R46.64] ;  /* 0x0000000e2e312981 */ /* 0x000122000c1e1100 */
[----:B------:R-:W-:-:S02]  /*43080*/  PRMT R51, RZ, 0x7610, R51 ;  /* 0x00007610ff337816 */ /* 0x000fc40000000033 */
[----:B------:R-:W-:Y:S02]  /*43090*/  ISETP.GT.AND P1, PT, R19, 0x7b, PT ;  /* 0x0000007b1300780c */ /* 0x000fe40003f24270 */
[----:B------:R-:W-:Y:S01]  /*430a0*/  PRMT R53, RZ, 0x7610, R53 ;  /* 0x00007610ff357816 */ /* 0x000fe20000000035 */
[----:B--2---:R-:W2:Y:S01]  /*430b0*/  LDL R2, [R1+0x1520] ;  /* 0x0015200001027983 */ /* 0x004ea20000100800 */
[----:B------:R-:W-:Y:S02]  /*430c0*/  PRMT R55, RZ, 0x7610, R55 ;  /* 0x00007610ff377816 */ /* 0x000fe40000000037 */
[----:B------:R-:W-:Y:S02]  /*430d0*/  PRMT R57, RZ, 0x7610, R57 ;  /* 0x00007610ff397816 */ /* 0x000fe40000000039 */
[----:B------:R-:W-:Y:S01]  /*430e0*/  PRMT R59, RZ, 0x7610, R59 ;  /* 0x00007610ff3b7816 */ /* 0x000fe2000000003b */
[----:B------:R-:W2:Y:S01]  /*430f0*/  LDL R11, [R1+0x1550] ;  /* 0x00155000010b7983 */ /* 0x000ea20000100800 */
[----:B------:R-:W-:Y:S01]  /*43100*/  PRMT R61, RZ, 0x7610, R61 ;  /* 0x00007610ff3d7816 */ /* 0x000fe2000000003d */
[----:B0-----:R-:W-:-:S02]  /*43110*/  @P2 IMAD.MOV.U32 R46, RZ, RZ, R6 ;  /* 0x000000ffff2e2224 */ /* 0x001fc400078e0006 */
[----:B------:R-:W-:Y:S01]  /*43120*/  @P2 IMAD.MOV.U32 R47, RZ, RZ, R9 ;  /* 0x000000ffff2f2224 */ /* 0x000fe200078e0009 */
[----:B------:R-:W2:Y:S04]  /*43130*/  LDL R6, [R1+0x1534] ;  /* 0x0015340001067983 */ /* 0x000ea80000100800 */
[----:B------:R-:W2:Y:S04]  /*43140*/  LDL R9, [R1+0x1530] ;  /* 0x0015300001097983 */ /* 0x000ea80000100800 */
[----:B------:R3:W2:Y:S01]  /*43150*/  @P2 LDG.E.U8 R51, desc[UR14][R46.64] ;  /* 0x0000000e2e332981 */ /* 0x0006a2000c1e1100 */
[----:B------:R-:W-:-:S02]  /*43160*/  PRMT R63, RZ, 0x7610, R63 ;  /* 0x00007610ff3f7816 */ /* 0x000fc4000000003f */
[----:B------:R-:W-:Y:S02]  /*43170*/  PRMT R65, RZ, 0x7610, R65 ;  /* 0x00007610ff417816 */ /* 0x000fe40000000041 */
[----:B------:R-:W-:Y:S02]  /*43180*/  PRMT R67, RZ, 0x7610, R67 ;  /* 0x00007610ff437816 */ /* 0x000fe40000000043 */
[----:B------:R-:W-:Y:S02]  /*43190*/  PRMT R69, RZ, 0x7610, R69 ;  /* 0x00007610ff457816 */ /* 0x000fe40000000045 */
[----:B------:R-:W-:Y:S01]  /*431a0*/  PRMT R71, RZ, 0x7610, R71 ;  /* 0x00007610ff477816 */ /* 0x000fe20000000047 */
[----:B------:R-:W2:Y:S01]  /*431b0*/  LDL R12, [R1+0x1588] ;  /* 0x00158800010c7983 */ /* 0x000ea20000100800 */
[----:B---3--:R-:W-:Y:S02]  /*431c0*/  @P2 IMAD.MOV.U32 R47, RZ, RZ, R4 ;  /* 0x000000ffff2f2224 */ /* 0x008fe400078e0004 */
[----:B------:R-:W-:Y:S01]  /*431d0*/  @P2 IMAD.MOV.U32 R46, RZ, RZ, R3 ;  /* 0x000000ffff2e2224 */ /* 0x000fe200078e0003 */
[----:B------:R-:W3:Y:S04]  /*431e0*/  LDL R4, [R1+0x1538] ;  /* 0x0015380001047983 */ /* 0x000ee80000100800 */
[----:B------:R-:W3:Y:S04]  /*431f0*/  LDL R3, [R1+0x153c] ;  /* 0x00153c0001037983 */ /* 0x000ee80000100800 */
[----:B------:R4:W3:Y:S02]  /*43200*/  @P2 LDG.E.U8 R53, desc[UR14][R46.64] ;  /* 0x0000000e2e352981 */ /* 0x0008e4000c1e1100 */
[----:B----4-:R-:W-:-:S02]  /*43210*/  @P1 IMAD.MOV.U32 R46, RZ, RZ, R0 ;  /* 0x000000ffff2e1224 */ /* 0x010fc400078e0000 */
[----:B------:R-:W4:Y:S01]  /*43220*/  LDL R0, [R1+0x1544] ;  /* 0x0015440001007983 */ /* 0x000f220000100800 */
[----:B--2---:R-:W-:-:S03]  /*43230*/  @P1 IMAD.MOV.U32 R47, RZ, RZ, R2 ;  /* 0x000000ffff2f1224 */ /* 0x004fc600078e0002 */
[----:B------:R-:W2:Y:S04]  /*43240*/  LDL R2, [R1+0x1540] ;  /* 0x0015400001027983 */ /* 0x000ea80000100800 */
[----:B------:R0:W2:Y:S02]  /*43250*/  @P1 LDG.E.U8 R55, desc[UR14][R46.64] ;  /* 0x0000000e2e371981 */ /* 0x0000a4000c1e1100 */
[----:B0-----:R-:W-:Y:S02]  /*43260*/  @P1 IMAD.MOV.U32 R46, RZ, RZ, R5 ;  /* 0x000000ffff2e1224 */ /* 0x001fe400078e0005 */
[----:B------:R-:W-:Y:S01]  /*43270*/  @P1 IMAD.MOV.U32 R47, RZ, RZ, R8 ;  /* 0x000000ffff2f1224 */ /* 0x000fe200078e0008 */
[----:B------:R-:W2:Y:S04]  /*43280*/  LDL R5, [R1+0x154c] ;  /* 0x00154c0001057983 */ /* 0x000ea80000100800 */
[----:B------:R-:W2:Y:S04]  /*43290*/  LDL R8, [R1+0x1548] ;  /* 0x0015480001087983 */ /* 0x000ea80000100800 */
[----:B------:R0:W2:Y:S02]  /*432a0*/  @P1 LDG.E.U8 R57, desc[UR14][R46.64] ;  /* 0x0000000e2e391981 */ /* 0x0000a4000c1e1100 */
[----:B0-----:R-:W-:-:S02]  /*432b0*/  @P1 IMAD.MOV.U32 R46, RZ, RZ, R6 ;  /* 0x000000ffff2e1224 */ /* 0x001fc400078e0006 */
[----:B------:R-:W-:Y:S01]  /*432c0*/  @P1 IMAD.MOV.U32 R47, RZ, RZ, R9 ;  /* 0x000000ffff2f1224 */ /* 0x000fe200078e0009 */
[----:B------:R-:W2:Y:S01]  /*432d0*/  LDL R6, [R1+0x1554] ;  /* 0x0015540001067983 */ /* 0x000ea20000100800 */
[----:B------:R-:W-:-:S03]  /*432e0*/  ISETP.GT.AND P2, PT, R19, 0x7c, PT ;  /* 0x0000007c1300780c */ /* 0x000fc60003f44270 */
[----:B------:R-:W2:Y:S04]  /*432f0*/  LDL R9, [R1+0x1568] ;  /* 0x0015680001097983 */ /* 0x000ea80000100800 */
[----:B------:R3:W2:Y:S02]  /*43300*/  @P1 LDG.E.U8 R59, desc[UR14][R46.64] ;  /* 0x0000000e2e3b1981 */ /* 0x0006a4000c1e1100 */
        /* <DEDUP_REMOVED lines=25> */
[----:B------:R4:W3:Y:S01]  /*434a0*/  @P2 LDG.E.U8 R69, desc[UR14][R46.64] ;  /* 0x0000000e2e452981 */ /* 0x0008e2000c1e1100 */
[----:B------:R-:W-:Y:S01]  /*434b0*/  PRMT R73, RZ, 0x7610, R73 ;  /* 0x00007610ff497816 */ /* 0x000fe20000000049 */
[----:B----4-:R-:W-:-:S02]  /*434c0*/  @P1 IMAD.MOV.U32 R46, RZ, RZ, R0 ;  /* 0x000000ffff2e1224 */ /* 0x010fc400078e0000 */
[----:B------:R-:W4:Y:S01]  /*434d0*/  LDL R0, [R1+0x1584] ;  /* 0x0015840001007983 */ /* 0x000f220000100800 */
[----:B--2---:R-:W-:-:S03]  /*434e0*/  @P1 IMAD.MOV.U32 R47, RZ, RZ, R2 ;  /* 0x000000ffff2f1224 */ /* 0x004fc600078e0002 */
[----:B------:R-:W2:Y:S04]  /*434f0*/  LDL R2, [R1+0x1580] ;  /* 0x0015800001027983 */ /* 0x000ea80000100800 */
[----:B------:R0:W2:Y:S01]  /*43500*/  @P1 LDG.E.U8 R71, desc[UR14][R46.64] ;  /* 0x0000000e2e471981 */ /* 0x0000a2000c1e1100 */
[----:B------:R-:W-:Y:S01]  /*43510*/  PRMT R75, RZ, 0x7610, R75 ;  /* 0x00007610ff4b7816 */ /* 0x000fe2000000004b */
[----:B0-----:R-:W-:Y:S02]  /*43520*/  @P1 IMAD.MOV.U32 R47, RZ, RZ, R9 ;  /* 0x000000ffff2f1224 */ /* 0x001fe400078e0009 */
[----:B------:R-:W-:Y:S01]  /*43530*/  @P1 IMAD.MOV.U32 R46, RZ, RZ, R8 ;  /* 0x000000ffff2e1224 */ /* 0x000fe200078e0008 */
[----:B------:R-:W2:Y:S04]  /*43540*/  LDL R9, [R1+0x1590] ;  /* 0x0015900001097983 */ /* 0x000ea80000100800 */
[----:B------:R-:W2:Y:S04]  /*43550*/  LDL R8, [R1+0x1594] ;  /* 0x0015940001087983 */ /* 0x000ea80000100800 */
[----:B------:R0:W2:Y:S02]  /*43560*/  @P1 LDG.E.U8 R73, desc[UR14][R46.64] ;  /* 0x0000000e2e491981 */ /* 0x0000a4000c1e1100 */
[----:B0-----:R-:W-:-:S02]  /*43570*/  @P1 IMAD.MOV.U32 R46, RZ, RZ, R5 ;  /* 0x000000ffff2e1224 */ /* 0x001fc400078e0005 */
[----:B------:R-:W-:Y:S01]  /*43580*/  @P1 IMAD.MOV.U32 R47, RZ, RZ, R6 ;  /* 0x000000ffff2f1224 */ /* 0x000fe200078e0006 */
[----:B------:R-:W2:Y:S04]  /*43590*/  LDL R5, [R1+0x159c] ;  /* 0x00159c0001057983 */ /* 0x000ea80000100800 */
[----:B------:R-:W2:Y:S04]  /*435a0*/  LDL R6, [R1+0x1598] ;  /* 0x0015980001067983 */ /* 0x000ea80000100800 */
[----:B------:R3:W2:Y:S02]  /*435b0*/  @P1 LDG.E.U8 R75, desc[UR14][R46.64] ;  /* 0x0000000e2e4b1981 */ /* 0x0006a4000c1e1100 */
[----:B---3--:R-:W-:-:S02]  /*435c0*/  @P1 IMAD.MOV.U32 R47, RZ, RZ, R4 ;  /* 0x000000ffff2f1224 */ /* 0x008fc400078e0004 */
[----:B------:R-:W-:Y:S01]  /*435d0*/  @P1 IMAD.MOV.U32 R46, RZ, RZ, R3 ;  /* 0x000000ffff2e1224 */ /* 0x000fe200078e0003 */
[----:B------:R-:W3:Y:S04]  /*435e0*/  LDL R4, [R1+0x15a0] ;  /* 0x0015a00001047983 */ /* 0x000ee80000100800 */
[----:B------:R-:W3:Y:S01]  /*435f0*/  LDL R3, [R1+0x15a4] ;  /* 0x0015a40001037983 */ /* 0x000ee20000100800 */
[----:B------:R-:W-:Y:S02]  /*43600*/  ISETP.GT.AND P2, PT, R19, 0x7e, PT ;  /* 0x0000007e1300780c */ /* 0x000fe40003f44270 */
[----:B------:R-:W-:Y:S02]  /*43610*/  PRMT R77, RZ, 0x7610, R77 ;  /* 0x00007610ff4d7816 */ /* 0x000fe4000000004d */
[----:B------:R-:W-:-:S04]  /*43620*/  PRMT R13, RZ, 0x7610, R13 ;  /* 0x00007610ff0d7816 */ /* 0x000fc8000000000d */
[----:B------:R4:W3:Y:S01]  /*43630*/  @P1 LDG.E.U8 R77, desc[UR14][R46.64] ;  /* 0x0000000e2e4d1981 */ /* 0x0008e2000c1e1100 */
[----:B------:R-:W-:-:S04]  /*43640*/  PRMT R10, RZ, 0x7610, R10 ;  /* 0x00007610ff0a7816 */ /* 0x000fc8000000000a */
[----:B----4-:R-:W-:Y:S02]  /*43650*/  @P2 IMAD.MOV.U32 R46, RZ, RZ, R0 ;  /* 0x000000ffff2e2224 */ /* 0x010fe400078e0000 */
[----:B--2---:R-:W-:Y:S01]  /*43660*/  @P2 IMAD.MOV.U32 R47, RZ, RZ, R2 ;  /* 0x000000ffff2f2224 */ /* 0x004fe200078e0002 */
[----:B------:R-:W-:Y:S02]  /*43670*/  PRMT R7, RZ, 0x7610, R7 ;  /* 0x00007610ff077816 */ /* 0x000fe40000000007 */
[----:B------:R-:W-:Y:S02]  /*43680*/  ISETP.GT.AND P1, PT, R19, 0x7f, PT ;  /* 0x0000007f1300780c */ /* 0x000fe40003f24270 */
[----:B------:R-:W-:Y:S02]  /*43690*/  PRMT R15, RZ, 0x7610, R15 ;  /* 0x00007610ff0f7816 */ /* 0x000fe4000000000f */
[----:B------:R-:W-:Y:S01]  /*436a0*/  PRMT R88, RZ, 0x7610, R88 ;  /* 0x00007610ff587816 */ /* 0x000fe20000000058 */
[----:B------:R0:W2:Y:S04]  /*436b0*/  @P2 LDG.E.U8 R13, desc[UR14][R46.64] ;  /* 0x0000000e2e0d2981 */ /* 0x0000a8000c1e1100 */
[----:B------:R-:W4:Y:S04]  /*436c0*/  LDL R2, [R1+0x15a8] ;  /* 0x0015a80001027983 */ /* 0x000f280000100800 */
[----:B------:R-:W2:Y:S01]  /*436d0*/  LDL R0, [R1+0x15ac] ;  /* 0x0015ac0001007983 */ /* 0x000ea20000100800 */
[----:B0-----:R-:W-:-:S02]  /*436e0*/  @P2 IMAD.MOV.U32 R46, RZ, RZ, R11 ;  /* 0x000000ffff2e2224 */ /* 0x001fc400078e000b */
[----:B------:R-:W-:-:S05]  /*436f0*/  @P2 IMAD.MOV.U32 R47, RZ, RZ, R12 ;  /* 0x000000ffff2f2224 */ /* 0x000fca00078e000c */
        /* <DEDUP_REMOVED lines=8> */
[----:B------:R-:W-:-:S05]  /*43780*/  @P1 IMAD.MOV.U32 R46, RZ, RZ, R3 ;  /* 0x000000ffff2e1224 */ /* 0x000fca00078e0003 */
[----:B------:R4:W3:Y:S02]  /*43790*/  @P1 LDG.E.U8 R88, desc[UR14][R46.64] ;  /* 0x0000000e2e581981 */ /* 0x0008e4000c1e1100 */
[----:B----4-:R-:W-:Y:S02]  /*437a0*/  @P1 IMAD.MOV.U32 R47, RZ, RZ, R2 ;  /* 0x000000ffff2f1224 */ /* 0x010fe400078e0002 */
[----:B--2---:R-:W-:Y:S01]  /*437b0*/  @P1 IMAD.MOV.U32 R46, RZ, RZ, R0 ;  /* 0x000000ffff2e1224 */ /* 0x004fe200078e0000 */
[----:B---3--:R-:W-:Y:S04]  /*437c0*/  STL [R1+0x1938], R88 ;  /* 0x0019385801007387 */ /* 0x008fe80000100800 */
[----:B------:R-:W2:Y:S04]  /*437d0*/  LDL R4, [R1+0x15b0] ;  /* 0x0015b00001047983 */ /* 0x000ea80000100800 */
[----:B------:R-:W3:Y:S04]  /*437e0*/  LDL R3, [R1+0x15b4] ;  /* 0x0015b40001037983 */ /* 0x000ee80000100800 */
[----:B------:R-:W4:Y:S04]  /*437f0*/  LDL R2, [R1+0x15b8] ;  /* 0x0015b80001027983 */ /* 0x000f280000100800 */
[----:B------:R-:W4:Y:S01]  /*43800*/  LDL R0, [R1+0x15bc] ;  /* 0x0015bc0001007983 */ /* 0x000f220000100800 */
[----:B------:R-:W-:-:S03]  /*43810*/  PRMT R18, RZ, 0x7610, R18 ;  /* 0x00007610ff127816 */ /* 0x000fc60000000012 */
[----:B------:R-:W4:Y:S04]  /*43820*/  LDL.LU R6, [R1+0x6b8] ;  /* 0x0006b80001067983 */ /* 0x000f280000300800 */
[----:B------:R-:W4:Y:S04]  /*43830*/  LDL.LU R5, [R1+0x6b4] ;  /* 0x0006b40001057983 */ /* 0x000f280000300800 */
[----:B------:R-:W4:Y:S04]  /*43840*/  LDL.LU R8, [R1+0x6b0] ;  /* 0x0006b00001087983 */ /* 0x000f280000300800 */
[----:B------:R0:W-:Y:S04]  /*43850*/  STL [R1+0x48], R7 ;  /* 0x0000480701007387 */ /* 0x0001e80000100800 */
[----:B------:R2:W4:Y:S01]  /*43860*/  @P1 LDG.E.U8 R18, desc[UR14][R46.64] ;  /* 0x0000000e2e121981 */ /* 0x000522000c1e1100 */
[----:B------:R-:W-:-:S02]  /*43870*/  PRMT R17, RZ, 0x7610, R17 ;  /* 0x00007610ff117816 */ /* 0x000fc40000000011 */
[----:B------:R-:W-:Y:S01]  /*43880*/  PRMT R16, RZ, 0x7610, R16 ;  /* 0x00007610ff107816 */ /* 0x000fe20000000010 */
[----:B0-----:R-:W4:Y:S04]  /*43890*/  LDL.LU R7, [R1+0x6ac] ;  /* 0x0006ac0001077983 */ /* 0x001f280000300800 */
[----:B------:R-:W4:Y:S04]  /*438a0*/  LDL.LU R66, [R1+0x638] ;  /* 0x0006380001427983 */ /* 0x000f280000300800 */
[----:B------:R-:W4:Y:S04]  /*438b0*/  LDL.LU R68, [R1+0x634] ;  /* 0x0006340001447983 */ /* 0x000f280000300800 */
[----:B------:R-:W4:Y:S04]  /*438c0*/  LDL.LU R84, [R1+0x630] ;  /* 0x0006300001547983 */ /* 0x000f280000300800 */
[----:B------:R-:W4:Y:S04]  /*438d0*/  LDL.LU R85, [R1+0x628] ;  /* 0x0006280001557983 */ /* 0x000f280000300800 */
[----:B------:R-:W4:Y:S04]  /*438e0*/  LDL.LU R86, [R1+0x5ac] ;  /* 0x0005ac0001567983 */ /* 0x000f280000300800 */
[----:B------:R-:W4:Y:S04]  /*438f0*/  LDL.LU R87, [R1+0x5a8] ;  /* 0x0005a80001577983 */ /* 0x000f280000300800 */
[----:B------:R-:W-:Y:S04]  /*43900*/  STL [R1+0x60], R13 ;  /* 0x0000600d01007387 */ /* 0x000fe80000100800 */
[----:B------:R-:W4:Y:S04]  /*43910*/  LDL.LU R89, [R1+0x5a0] ;  /* 0x0005a00001597983 */ /* 0x000f280000300800 */
[----:B------:R-:W4:Y:S04]  /*43920*/  LDL.LU R90, [R1+0x598] ;  /* 0x00059800015a7983 */ /* 0x000f280000300800 */
[----:B------:R-:W4:Y:S04]  /*43930*/  LDL.LU R91, [R1+0x518] ;  /* 0x00051800015b7983 */ /* 0x000f280000300800 */
[----:B------:R0:W-:Y:S04]  /*43940*/  STL [R1+0x54], R10 ;  /* 0x0000540a01007387 */ /* 0x0001e80000100800 */
[----:B------:R-:W4:Y:S04]  /*43950*/  LDL.LU R92, [R1+0x510] ;  /* 0x00051000015c7983 */ /* 0x000f280000300800 */
[----:B------:R-:W4:Y:S04]  /*43960*/  LDL.LU R93, [R1+0x508] ;  /* 0x00050800015d7983 */ /* 0x000f280000300800 */
[----:B------:R-:W4:Y:S04]  /*43970*/  LDL.LU R9, [R1+0x4e8] ;  /* 0x0004e80001097983 */ /* 0x000f280000300800 */
[----:B0-----:R-:W4:Y:S01]  /*43980*/  LDL.LU R10, [R1+0x464] ;  /* 0x00046400010a7983 */ /* 0x001f220000300800 */
[----:B------:R-:W0:Y:S03]  /*43990*/  S2R R82, SR_TID.X ;  /* 0x0000000000527919 */ /* 0x000e260000002100 */
[----:B------:R-:W4:Y:S04]  /*439a0*/  LDL.LU R14, [R1+0x460] ;  /* 0x00046000010e7983 */ /* 0x000f280000300800 */
[----:B------:R-:W4:Y:S04]  /*439b0*/  LDL.LU R13, [R1+0x45c] ;  /* 0x00045c00010d7983 */ /* 0x000f280000300800 */
[----:B------:R-:W4:Y:S04]  /*439c0*/  LDL.LU R12, [R1+0x458] ;  /* 0x00045800010c7983 */ /* 0x000f280000300800 */
[----:B------:R-:W4:Y:S01]  /*439d0*/  LDL.LU R11, [R1+0x3e4] ;  /* 0x0003e400010b7983 */ /* 0x000f220000300800 */
[----:B--2---:R-:W-:-:S02]  /*439e0*/  @P1 IMAD.MOV.U32 R47, RZ, RZ, R4 ;  /* 0x000000ffff2f1224 */ /* 0x004fc400078e0004 */
[----:B---3--:R-:W-:-:S05]  /*439f0*/  @P1 IMAD.MOV.U32 R46, RZ, RZ, R3 ;  /* 0x000000ffff2e1224 */ /* 0x008fca00078e0003 */
[----:B------:R4:W2:Y:S02]  /*43a00*/  @P1 LDG.E.U8 R17, desc[UR14][R46.64] ;  /* 0x0000000e2e111981 */ /* 0x0008a4000c1e1100 */
[----:B----4-:R-:W-:Y:S02]  /*43a10*/  @P1 IMAD.MOV.U32 R46, RZ, RZ, R0 ;  /* 0x000000ffff2e1224 */ /* 0x010fe400078e0000 */
[----:B------:R-:W-:-:S05]  /*43a20*/  @P1 IMAD.MOV.U32 R47, RZ, RZ, R2 ;  /* 0x000000ffff2f1224 */ /* 0x000fca00078e0002 */
[----:B------:R-:W3:Y:S01]  /*43a30*/  @P1 LDG.E.U8 R16, desc[UR14][R46.64] ;  /* 0x0000000e2e101981 */ /* 0x000ee2000c1e1100 */
[----:B------:R-:W-:Y:S01]  /*43a40*/  BAR.SYNC.DEFER_BLOCKING 0x0 ;  /* 0x0000000000007b1d */ /* 0x000fe20000010000 */
[----:B0-----:R-:W-:-:S05]  /*43a50*/  LOP3.LUT R82, R82, 0x7f, RZ, 0xc0, !PT ;  /* 0x0000007f52527812 */ /* 0x001fca00078ec0ff */
[----:B------:R-:W-:Y:S04]  /*43a60*/  STL [R1+0x193c], R18 ;  /* 0x00193c1201007387 */ /* 0x000fe80000100800 */
[----:B------:R0:W-:Y:S04]  /*43a70*/  STS.U8 [R82+UR4+0x14c00], R92 ;  /* 0x014c005c52007988 */ /* 0x0001e80008000004 */
[----:B------:R1:W-:Y:S04]  /*43a80*/  STS.U8 [R82+UR4+0x18c00], R93 ;  /* 0x018c005d52007988 */ /* 0x0003e80008000004 */
[----:B------:R4:W-:Y:S04]  /*43a90*/  STS.U8 [R82+UR4+0x1cc00], R9 ;  /* 0x01cc000952007988 */ /* 0x0009e80008000004 */
[----:B------:R0:W-:Y:S04]  /*43aa0*/  STS.U8 [R82+UR4+0x11000], R10 ;  /* 0x0110000a52007988 */ /* 0x0001e80008000004 */
[----:B--2---:R-:W-:Y:S04]  /*43ab0*/  STL [R1+0x1940], R17 ;  /* 0x0019401101007387 */ /* 0x004fe80000100800 */
[----:B---3--:R2:W-:Y:S04]  /*43ac0*/  STL [R1+0x1944], R16 ;  /* 0x0019441001007387 */ /* 0x0085e80000100800 */
[----:B0-----:R-:W3:Y:S04]  /*43ad0*/  LDL.LU R92, [R1+0x3e0] ;  /* 0x0003e000015c7983 */ /* 0x001ee80000300800 */
[----:B-1----:R-:W3:Y:S04]  /*43ae0*/  LDL.LU R93, [R1+0x3dc] ;  /* 0x0003dc00015d7983 */ /* 0x002ee80000300800 */
[----:B----4-:R-:W4:Y:S04]  /*43af0*/  LDL.LU R9, [R1+0x3d8] ;  /* 0x0003d80001097983 */ /* 0x010f280000300800 */
[----:B------:R-:W4:Y:S04]  /*43b00*/  LDL.LU R10, [R1+0x364] ;  /* 0x00036400010a7983 */ /* 0x000f280000300800 */
[----:B--2---:R-:W2:Y:S04]  /*43b10*/  LDL.LU R16, [R1+0x360] ;  /* 0x0003600001107983 */ /* 0x004ea80000300800 */
        /* <DEDUP_REMOVED lines=8> */
[----:B------:R0:W-:Y:S04]  /*43ba0*/  STS.U8 [R82+UR4+0x10000], R6 ;  /* 0x0100000652007988 */ /* 0x0001e80008000004 */
[----:B------:R-:W2:Y:S04]  /*43bb0*/  LDL.LU R3, [R1+0x25c] ;  /* 0x00025c0001037983 */ /* 0x000ea80000300800 */
[----:B------:R1:W-:Y:S04]  /*43bc0*/  STS.U8 [R82+UR4+0x14000], R5 ;  /* 0x0140000552007988 */ /* 0x0003e80008000004 */
[----:B------:R0:W-:Y:S04]  /*43bd0*/  STS.U8 [R82+UR4+0x18000], R8 ;  /* 0x0180000852007988 */ /* 0x0001e80008000004 */
[----:B------:R0:W-:Y:S04]  /*43be0*/  STS.U8 [R82+UR4+0x1c000], R7 ;  /* 0x01c0000752007988 */ /* 0x0001e80008000004 */
[----:B------:R1:W-:Y:S04]  /*43bf0*/  STS.U8 [R82+UR4+0x10400], R66 ;  /* 0x0104004252007988 */ /* 0x0003e80008000004 */
[----:B------:R1:W-:Y:S04]  /*43c00*/  STS.U8 [R82+UR4+0x14400], R68 ;  /* 0x0144004452007988 */ /* 0x0003e80008000004 */
[----:B0-----:R-:W2:Y:S04]  /*43c10*/  LDL.LU R6, [R1+0x258] ;  /* 0x0002580001067983 */ /* 0x001ea80000300800 */
[----:B-1----:R-:W2:Y:S04]  /*43c20*/  LDL.LU R5, [R1+0x1e8] ;  /* 0x0001e80001057983 */ /* 0x002ea80000300800 */
        /* <DEDUP_REMOVED lines=26> */
[----:B---3--:R0:W-:Y:S04]  /*43dd0*/  STS.U8 [R82+UR4+0x15400], R92 ;  /* 0x0154005c52007988 */ /* 0x0081e80008000004 */
[----:B------:R1:W-:Y:S04]  /*43de0*/  STS.U8 [R82+UR4+0x19400], R93 ;  /* 0x0194005d52007988 */ /* 0x0003e80008000004 */
[----:B----4-:R3:W-:Y:S04]  /*43df0*/  STS.U8 [R82+UR4+0x1d400], R9 ;  /* 0x01d4000952007988 */ /* 0x0107e80008000004 */
[----:B------:R4:W-:Y:S04]  /*43e00*/  STS.U8 [R82+UR4+0x11800], R10 ;  /* 0x0118000a52007988 */ /* 0x0009e80008000004 */
[----:B0-----:R-:W2:Y:S04]  /*43e10*/  LDL.LU R92, [R1+0x1998] ;  /* 0x00199800015c7983 */ /* 0x001ea80000300800 */
[----:B-1----:R-:W2:Y:S04]  /*43e20*/  LDL.LU R93, [R1+0x1994] ;  /* 0x00199400015d7983 */ /* 0x002ea80000300800 */
[----:B---3--:R-:W3:Y:S04]  /*43e30*/  LDL.LU R9, [R1+0x1990] ;  /* 0x0019900001097983 */ /* 0x008ee80000300800 */
[----:B----4-:R-:W4:Y:S04]  /*43e40*/  LDL.LU R10, [R1+0x198c] ;  /* 0x00198c00010a7983 */ /* 0x010f280000300800 */
[----:B--2---:R0:W-:Y:S04]  /*43e50*/  STS.U8 [R82+UR4+0x16000], R4 ;  /* 0x0160000452007988 */ /* 0x0041e80008000004 */
[----:B------:R1:W-:Y:S04]  /*43e60*/  STS.U8 [R82+UR4+0x1a000], R3 ;  /* 0x01a0000352007988 */ /* 0x0003e80008000004 */
[----:B0-----:R-:W2:Y:S04]  /*43e70*/  LDL.LU R4, [R1+0x6a8] ;  /* 0x0006a80001047983 */ /* 0x001ea80000300800 */
[----:B------:R0:W-:Y:S04]  /*43e80*/  STS.U8 [R82+UR4+0x1e000], R6 ;  /* 0x01e0000652007988 */ /* 0x0001e80008000004 */
[----:B-1----:R-:W2:Y:S04]  /*43e90*/  LDL.LU R3, [R1+0x694] ;  /* 0x0006940001037983 */ /* 0x002ea80000300800 */
        /* <DEDUP_REMOVED lines=33> */
[----:B----4-:R0:W-:Y:S04]  /*440b0*/  STS.U8 [R82+UR4+0x13400], R10 ;  /* 0x0134000a52007988 */ /* 0x0101e80008000004 */
[----:B0-----:R-:W4:Y:S04]  /*440c0*/  LDL.LU R10, [R1+0x448] ;  /* 0x00044800010a7983 */ /* 0x001f280000300800 */
[----:B---3--:R0:W-:Y:S04]  /*440d0*/  STS.U8 [R82+UR4+0x17400], R9 ;  /* 0x0174000952007988 */ /* 0x0081e80008000004 */
[----:B------:R-:W-:Y:S04]  /*440e0*/  STS.U8 [R82+UR4+0x15800], R16 ;  /* 0x0158001052007988 */ /* 0x000fe80008000004 */
[----:B------:R-:W-:Y:S04]  /*440f0*/  STS.U8 [R82+UR4+0x19800], R46 ;  /* 0x0198002e52007988 */ /* 0x000fe80008000004 */
[----:B------:R-:W-:Y:S04]  /*44100*/  STS.U8 [R82+UR4+0x1d800], R47 ;  /* 0x01d8002f52007988 */ /* 0x000fe80008000004 */
        /* <DEDUP_REMOVED lines=17> */
[----:B------:R1:W-:Y:S04]  /*44220*/  STS.U8 [R9+UR4+0x1c880], R87 ;  /* 0x01c8805709007988 */ /* 0x0003e80008000004 */
[----:B------:R2:W-:Y:S04]  /*44230*/  STS.U8 [R9+UR4+0x10c80], R89 ;  /* 0x010c805909007988 */ /* 0x0005e80008000004 */
[----:B------:R3:W-:Y:S04]  /*44240*/  STS.U8 [R9+UR4+0x14c80], R90 ;  /* 0x014c805a09007988 */ /* 0x0007e80008000004 */
[----:B0-----:R-:W4:Y:S04]  /*44250*/  LDL.LU R84, [R1+0x3d4] ;  /* 0x0003d40001547983 */ /* 0x001f280000300800 */
[----:B-1----:R-:W4:Y:S04]  /*44260*/  LDL.LU R87, [R1+0x3d0] ;  /* 0x0003d00001577983 */ /* 0x002f280000300800 */
[----:B--2---:R-:W2:Y:S04]  /*44270*/  LDL.LU R89, [R1+0x3cc] ;  /* 0x0003cc0001597983 */ /* 0x004ea80000300800 */
[----:B------:R0:W-:Y:S04]  /*44280*/  STS.U8 [R9+UR4+0x18c80], R91 ;  /* 0x018c805b09007988 */ /* 0x0001e80008000004 */
[----:B---3--:R-:W3:Y:S04]  /*44290*/  LDL.LU R90, [R1+0x3c8] ;  /* 0x0003c800015a7983 */ /* 0x008ee80000300800 */
[----:B0-----:R-:W3:Y:S01]  /*442a0*/  LDL.LU R91, [R1+0x354] ;  /* 0x00035400015b7983 */ /* 0x001ee20000300800 */
[----:B------:R-:W-:-:S03]  /*442b0*/  ISETP.GE.AND P1, PT, R82, R19, PT ;  /* 0x000000135200720c */ /* 0x000fc60003f26270 */
        /* <DEDUP_REMOVED lines=43> */
[----:B--2---:R2:W-:Y:S04]  /*44570*/  STS.U8 [R9+UR4+0x19480], R89 ;  /* 0x0194805909007988 */ /* 0x0045e80008000004 */
[----:B---3--:R3:W-:Y:S04]  /*44580*/  STS.U8 [R9+UR4+0x1d480], R90 ;  /* 0x01d4805a09007988 */ /* 0x0087e80008000004 */
[----:B0-----:R-:W4:Y:S04]  /*44590*/  LDL.LU R84, [R1+0x1988] ;  /* 0x0019880001547983 */ /* 0x001f280000300800 */
[----:B-1----:R-:W4:Y:S04]  /*445a0*/  LDL.LU R87, [R1+0x1984] ;  /* 0x0019840001577983 */ /* 0x002f280000300800 */
[----:B--2---:R-:W2:Y:S04]  /*445b0*/  LDL.LU R89, [R1+0x1980] ;  /* 0x0019800001597983 */ /* 0x004ea80000300800 */
[----:B---3--:R-:W3:Y:S04]  /*445c0*/  LDL.LU R90, [R1+0x197c] ;  /* 0x00197c00015a7983 */ /* 0x008ee80000300800 */
[----:B------:R0:W-:Y:S04]  /*445d0*/  STS.U8 [R9+UR4+0x11880], R91 ;  /* 0x0118805b09007988 */ /* 0x0001e80008000004 */
[----:B0-----:R-:W2:Y:S04]  /*445e0*/  LDL.LU R91, [R1+0x1978] ;  /* 0x00197800015b7983 */ /* 0x001ea80000300800 */
[----:B----4-:R0:W-:Y:S04]  /*445f0*/  STS.U8 [R9+UR4+0x15880], R10 ;  /* 0x0158800a09007988 */ /* 0x0101e80008000004 */
[----:B0-----:R-:W4:Y:S04]  /*44600*/  LDL.LU R10, [R1+0x1974] ;  /* 0x00197400010a7983 */ /* 0x001f280000300800 */
[----:B------:R0:W-:Y:S04]  /*44610*/  STS.U8 [R9+UR4+0x1dc80], R47 ;  /* 0x01dc802f09007988 */ /* 0x0001e80008000004 */
[----:B------:R1:W-:Y:S04]  /*44620*/  STS.U8 [R9+UR4+0x12080], R17 ;  /* 0x0120801109007988 */ /* 0x0003e80008000004 */
[----:B------:R0:W-:Y:S04]  /*44630*/  STS.U8 [R9+UR4+0x16080], R18 ;  /* 0x0160801209007988 */ /* 0x0001e80008000004 */
[----:B------:R0:W-:Y:S04]  /*44640*/  STS.U8 [R9+UR4+0x1a080], R88 ;  /* 0x01a0805809007988 */ /* 0x0001e80008000004 */
[----:B------:R1:W-:Y:S04]  /*44650*/  STS.U8 [R9+UR4+0x1e080], R2 ;  /* 0x01e0800209007988 */ /* 0x0003e80008000004 */
[----:B------:R1:W-:Y:S04]  /*44660*/  STS.U8 [R9+UR4+0x12480], R0 ;  /* 0x0124800009007988 */ /* 0x0003e80008000004 */
[----:B0-----:R-:W4:Y:S04]  /*44670*/  LDL.LU R47, [R1+0x688] ;  /* 0x00068800012f7983 */ /* 0x001f280000300800 */
[----:B-1----:R-:W4:Y:S04]  /*44680*/  LDL.LU R17, [R1+0x684] ;  /* 0x0006840001117983 */ /* 0x002f280000300800 */
[----:B------:R-:W4:Y:S04]  /*44690*/  LDL.LU R18, [R1+0x680] ;  /* 0x0006800001127983 */ /* 0x000f280000300800 */
[----:B------:R-:W4:Y:S04]  /*446a0*/  LDL.LU R88, [R1+0x67c] ;  /* 0x00067c0001587983 */ /* 0x000f280000300800 */
[----:B------:R-:W4:Y:S04]  /*446b0*/  LDL.LU R2, [R1+0x5fc] ;  /* 0x0005fc0001027983 */ /* 0x000f280000300800 */
[----:B------:R0:W-:Y:S04]  /*446c0*/  STS.U8 [R9+UR4+0x16480], R4 ;  /* 0x0164800409007988 */ /* 0x0001e80008000004 */
[----:B------:R-:W4:Y:S04]  /*446d0*/  LDL.LU R0, [R1+0x5f8] ;  /* 0x0005f80001007983 */ /* 0x000f280000300800 */
        /* <DEDUP_REMOVED lines=32> */
[----:B--2---:R-:W-:Y:S04]  /*448e0*/  STS.U8 [R9+UR4+0x13480], R91 ;  /* 0x0134805b09007988 */ /* 0x004fe80008000004 */
[----:B---3--:R-:W-:Y:S04]  /*448f0*/  STS.U8 [R9+UR4+0x17480], R90 ;  /* 0x0174805a09007988 */ /* 0x008fe80008000004 */
        /* <DEDUP_REMOVED lines=10> */
[----:B----4-:R0:W-:Y:S02]  /*449a0*/  STS.U8 [R9+UR4+0x1f080], R10 ;  /* 0x01f0800a09007988 */ /* 0x0101e40008000004 */
[----:B0-----:R-:W0:Y:S02]  /*449b0*/  S2R R10, SR_TID.X ;  /* 0x00000000000a7919 */ /* 0x001e240000002100 */
[----:B0-----:R-:W-:-:S04]  /*449c0*/  LOP3.LUT R10, R10, 0x7f, RZ, 0xc0, !PT ;  /* 0x0000007f0a0a7812 */ /* 0x001fc800078ec0ff */
[----:B------:R-:W-:-:S05]  /*449d0*/  LOP3.LUT R10, R10, 0x20, RZ, 0x3c, !PT ;  /* 0x000000200a0a7812 */ /* 0x000fca00078e3cff */
[----:B------:R0:W-:Y:S04]  /*449e0*/  STS.U8 [R10+UR4+0x18d00], R85 ;  /* 0x018d00550a007988 */ /* 0x0001e80008000004 */
[----:B------:R1:W-:Y:S04]  /*449f0*/  STS.U8 [R10+UR4+0x1cd00], R86 ;  /* 0x01cd00560a007988 */ /* 0x0003e80008000004 */
[----:B------:R2:W-:Y:S04]  /*44a00*/  STS.U8 [R10+UR4+0x1d100], R11 ;  /* 0x01d1000b0a007988 */ /* 0x0005e80008000004 */
[----:B0-----:R-:W3:Y:S04]  /*44a10*/  LDL.LU R85, [R1+0x3c4] ;  /* 0x0003c40001557983 */ /* 0x001ee80000300800 */
[----:B-1----:R-:W4:Y:S04]  /*44a20*/  LDL.LU R86, [R1+0x3c0] ;  /* 0x0003c00001567983 */ /* 0x002f280000300800 */
        /* <DEDUP_REMOVED lines=47> */
[----:B----4-:R1:W-:Y:S04]  /*44d20*/  STS.U8 [R10+UR4+0x15500], R86 ;  /* 0x015500560a007988 */ /* 0x0103e80008000004 */
[----:B--2---:R2:W-:Y:S04]  /*44d30*/  STS.U8 [R10+UR4+0x19500], R11 ;  /* 0x0195000b0a007988 */ /* 0x0045e80008000004 */
[----:B0-----:R-:W3:Y:S04]  /*44d40*/  LDL.LU R85, [R1+0x1970] ;  /* 0x0019700001557983 */ /* 0x001ee80000300800 */
[----:B-1----:R-:W4:Y:S04]  /*44d50*/  LDL.LU R86, [R1+0x196c] ;  /* 0x00196c0001567983 */ /* 0x002f280000300800 */
[----:B--2---:R-:W2:Y:S04]  /*44d60*/  LDL.LU R11, [R1+0x1968] ;  /* 0x00196800010b7983 */ /* 0x004ea80000300800 */
        /* <DEDUP_REMOVED lines=8> */
[----:B------:R0:W-:Y:S04]  /*44df0*/  STS.U8 [R10+UR4+0x12500], R18 ;  /* 0x012500120a007988 */ /* 0x0001e80008000004 */
[----:B------:R0:W-:Y:S04]  /*44e00*/  STS.U8 [R10+UR4+0x16500], R88 ;  /* 0x016500580a007988 */ /* 0x0001e80008000004 */
[----:B------:R1:W-:Y:S04]  /*44e10*/  STS.U8 [R10+UR4+0x1a500], R2 ;  /* 0x01a500020a007988 */ /* 0x0003e80008000004 */
[----:B------:R1:W-:Y:S04]  /*44e20*/  STS.U8 [R10+UR4+0x1e500], R0 ;  /* 0x01e500000a007988 */ /* 0x0003e80008000004 */
[----:B0-----:R-:W3:Y:S04]  /*44e30*/  LDL.LU R47, [R1+0x66c] ;  /* 0x00066c00012f7983 */ /* 0x001ee80000300800 */
[----:B-1----:R-:W3:Y:S04]  /*44e40*/  LDL.LU R17, [R1+0x5ec] ;  /* 0x0005ec0001117983 */ /* 0x002ee80000300800 */
[----:B------:R-:W3:Y:S04]  /*44e50*/  LDL.LU R18, [R1+0x5e8] ;  /* 0x0005e80001127983 */ /* 0x000ee80000300800 */
[----:B------:R-:W3:Y:S04]  /*44e60*/  LDL.LU R88, [R1+0x5e4] ;  /* 0x0005e40001587983 */ /* 0x000ee80000300800 */
[----:B------:R-:W3:Y:S04]  /*44e70*/  LDL.LU R2, [R1+0x5e0] ;  /* 0x0005e00001027983 */ /* 0x000ee80000300800 */
        /* <DEDUP_REMOVED lines=41> */
[----:B--2---:R0:W-:Y:S02]  /*45110*/  STS.U8 [R10+UR4+0x1f100], R11 ;  /* 0x01f1000b0a007988 */ /* 0x0041e40008000004 */
[----:B0-----:R-:W0:Y:S02]  /*45120*/  S2R R11, SR_TID.X ;  /* 0x00000000000b7919 */ /* 0x001e240000002100 */
[----:B----4-:R-:W-:Y:S04]  /*45130*/  STS.U8 [R10+UR4+0x13500], R86 ;  /* 0x013500560a007988 */ /* 0x010fe80008000004 */
[----:B---3--:R-:W-:Y:S01]  /*45140*/  STS.U8 [R10+UR4+0x17500], R85 ;  /* 0x017500550a007988 */ /* 0x008fe20008000004 */
[----:B0-----:R-:W-:-:S04]  /*45150*/  LOP3.LUT R11, R11, 0x7f, RZ, 0xc0, !PT ;  /* 0x0000007f0b0b7812 */ /* 0x001fc800078ec0ff */
[----:B------:R-:W-:-:S05]  /*45160*/  LOP3.LUT R11, R11, 0x30, RZ, 0x3c, !PT ;  /* 0x000000300b0b7812 */ /* 0x000fca00078e3cff */
        /* <DEDUP_REMOVED lines=51> */
[----:B--2---:R0:W-:Y:S04]  /*454a0*/  STS.U8 [R11+UR4+0x11580], R12 ;  /* 0x0115800c0b007988 */ /* 0x0041e80008000004 */
[----:B0-----:R-:W2:Y:S04]  /*454b0*/  LDL.LU R12, [R1+0x1964] ;  /* 0x00196400010c7983 */ /* 0x001ea80000300800 */
[----:B---3--:R0:W-:Y:S04]  /*454c0*/  STS.U8 [R11+UR4+0x1dd80], R92 ;  /* 0x01dd805c0b007988 */ /* 0x0081e80008000004 */
[----:B----4-:R1:W-:Y:S04]  /*454d0*/  STS.U8 [R11+UR4+0x12180], R93 ;  /* 0x0121805d0b007988 */ /* 0x0103e80008000004 */
[----:B------:R3:W-:Y:S04]  /*454e0*/  STS.U8 [R11+UR4+0x16180], R16 ;  /* 0x016180100b007988 */ /* 0x0007e80008000004 */
[----:B------:R4:W-:Y:S04]  /*454f0*/  STS.U8 [R11+UR4+0x1a180], R46 ;  /* 0x01a1802e0b007988 */ /* 0x0009e80008000004 */
[----:B------:R1:W-:Y:S04]  /*45500*/  STS.U8 [R11+UR4+0x1e180], R47 ;  /* 0x01e1802f0b007988 */ /* 0x0003e80008000004 */
[----:B------:R3:W-:Y:S04]  /*45510*/  STS.U8 [R11+UR4+0x12580], R17 ;  /* 0x012580110b007988 */ /* 0x0007e80008000004 */
[----:B0-----:R-:W2:Y:S04]  /*45520*/  LDL.LU R92, [R1+0x668] ;  /* 0x00066800015c7983 */ /* 0x001ea80000300800 */
[----:B-1----:R-:W2:Y:S04]  /*45530*/  LDL.LU R93, [R1+0x664] ;  /* 0x00066400015d7983 */ /* 0x002ea80000300800 */
[----:B---3--:R-:W3:Y:S04]  /*45540*/  LDL.LU R16, [R1+0x660] ;  /* 0x0006600001107983 */ /* 0x008ee80000300800 */
[----:B----4-:R-:W4:Y:S04]  /*45550*/  LDL.LU R46, [R1+0x65c] ;  /* 0x00065c00012e7983 */ /* 0x010f280000300800 */
        /* <DEDUP_REMOVED lines=28> */
[----:B0-----:R-:W3:Y:S04]  /*45720*/  LDL.LU R14, [R1+0x41c] ;  /* 0x00041c00010e7983 */ /* 0x001ee80000300800 */
[----:B-1----:R-:W3:Y:S04]  /*45730*/  LDL.LU R13, [R1+0x418] ;  /* 0x00041800010d7983 */ /* 0x002ee80000300800 */
        /* <DEDUP_REMOVED lines=24> */
[----:B0-----:R-:W-:-:S04]  /*458c0*/  LOP3.LUT R12, R12, 0x7f, RZ, 0xc0, !PT ;  /* 0x0000007f0c0c7812 */ /* 0x001fc800078ec0ff */
[----:B------:R-:W-:-:S05]  /*458d0*/  LOP3.LUT R12, R12, 0x40, RZ, 0x3c, !PT ;  /* 0x000000400c0c7812 */ /* 0x000fca00078e3cff */
[----:B---3--:R0:W-:Y:S04]  /*458e0*/  STS.U8 [R12+UR4+0x1d200], R13 ;  /* 0x01d2000d0c007988 */ /* 0x0081e80008000004 */
[----:B0-----:R-:W2:Y:S04]  /*458f0*/  LDL.LU R13, [R1+0x3a4] ;  /* 0x0003a400010d7983 */ /* 0x001ea80000300800 */
        /* <DEDUP_REMOVED lines=11> */
[----:B------:R-:W3:Y:S04]  /*459b0*/  LDL.LU R82, [R1+0x298] ;  /* 0x0002980001527983 */ /* 0x000ee80000300800 */
[----:B------:R1:W-:Y:S04]  /*459c0*/  STS.U8 [R12+UR4+0x14200], R93 ;  /* 0x0142005d0c007988 */ /* 0x0003e80008000004 */
[----:B------:R0:W-:Y:S04]  /*459d0*/  STS.U8 [R12+UR4+0x18200], R16 ;  /* 0x018200100c007988 */ /* 0x0001e80008000004 */
[----:B----4-:R4:W-:Y:S04]  /*459e0*/  STS.U8 [R12+UR4+0x1c200], R46 ;  /* 0x01c2002e0c007988 */ /* 0x0109e80008000004 */
[----:B------:R1:W-:Y:S04]  /*459f0*/  STS.U8 [R12+UR4+0x10600], R47 ;  /* 0x0106002f0c007988 */ /* 0x0003e80008000004 */
[----:B------:R4:W-:Y:S04]  /*45a00*/  STS.U8 [R12+UR4+0x14600], R17 ;  /* 0x014600110c007988 */ /* 0x0009e80008000004 */
[----:B0-----:R-:W3:Y:S04]  /*45a10*/  LDL.LU R92, [R1+0x224] ;  /* 0x00022400015c7983 */ /* 0x001ee80000300800 */
[----:B-1----:R-:W3:Y:S04]  /*45a20*/  LDL.LU R93, [R1+0x220] ;  /* 0x00022000015d7983 */ /* 0x002ee80000300800 */
[----:B------:R-:W3:Y:S04]  /*45a30*/  LDL.LU R16, [R1+0x21c] ;  /* 0x00021c0001107983 */ /* 0x000ee80000300800 */
[----:B----4-:R-:W4:Y:S04]  /*45a40*/  LDL.LU R46, [R1+0x218] ;  /* 0x00021800012e7983 */ /* 0x010f280000300800 */
        /* <DEDUP_REMOVED lines=27> */
[----:B0-----:R-:W4:Y:S04]  /*45c00*/  LDL.LU R14, [R1+0x28] ;  /* 0x00002800010e7983 */ /* 0x001f280000300800 */
[----:B--2---:R0:W-:Y:S04]  /*45c10*/  STS.U8 [R12+UR4+0x11600], R13 ;  /* 0x0116000d0c007988 */ /* 0x0041e80008000004 */
[----:B0-----:R-:W2:Y:S04]  /*45c20*/  LDL.LU R13, [R1+0x1960] ;  /* 0x00196000010d7983 */ /* 0x001ea80000300800 */
[----:B---3--:R0:W-:Y:S04]  /*45c30*/  STS.U8 [R12+UR4+0x1de00], R82 ;  /* 0x01de00520c007988 */ /* 0x0081e80008000004 */
[----:B------:R1:W-:Y:S04]  /*45c40*/  STS.U8 [R12+UR4+0x12200], R92 ;  /* 0x0122005c0c007988 */ /* 0x0003e80008000004 */
[----:B0-----:R-:W3:Y:S04]  /*45c50*/  LDL.LU R82, [R1+0x658] ;  /* 0x0006580001527983 */ /* 0x001ee80000300800 */
[----:B------:R0:W-:Y:S04]  /*45c60*/  STS.U8 [R12+UR4+0x16200], R93 ;  /* 0x0162005d0c007988 */ /* 0x0001e80008000004 */
[----:B------:R0:W-:Y:S04]  /*45c70*/  STS.U8 [R12+UR4+0x1a200], R16 ;  /* 0x01a200100c007988 */ /* 0x0001e80008000004 */
[----:B----4-:R4:W-:Y:S04]  /*45c80*/  STS.U8 [R12+UR4+0x1e200], R46 ;  /* 0x01e2002e0c007988 */ /* 0x0109e80008000004 */
[----:B------:R0:W-:Y:S04]  /*45c90*/  STS.U8 [R12+UR4+0x12600], R47 ;  /* 0x0126002f0c007988 */ /* 0x0001e80008000004 */
[----:B------:R4:W-:Y:S04]  /*45ca0*/  STS.U8 [R12+UR4+0x16600], R17 ;  /* 0x016600110c007988 */ /* 0x0009e80008000004 */
[----:B-1----:R-:W3:Y:S04]  /*45cb0*/  LDL.LU R92, [R1+0x654] ;  /* 0x00065400015c7983 */ /* 0x002ee80000300800 */
[----:B0-----:R-:W3:Y:S04]  /*45cc0*/  LDL.LU R93, [R1+0x650] ;  /* 0x00065000015d7983 */ /* 0x001ee80000300800 */
[----:B------:R-:W3:Y:S04]  /*45cd0*/  LDL.LU R16, [R1+0x64c] ;  /* 0x00064c0001107983 */ /* 0x000ee80000300800 */
        /* <DEDUP_REMOVED lines=27> */
[----:B------:R-:W4:Y:S04]  /*45e90*/  LDL.LU R68, [R1+0x40c] ;  /* 0x00040c0001447983 */ /* 0x000f280000300800 */
[----:B0-----:R-:W4:Y:S04]  /*45ea0*/  LDL.LU R14, [R1+0x408] ;  /* 0x00040800010e7983 */ /* 0x001f280000300800 */
        /* <DEDUP_REMOVED lines=27> */
[----:B----4-:R1:W-:Y:S04]  /*46060*/  STS.U8 [R13+UR4+0x19280], R68 ;  /* 0x019280440d007988 */ /* 0x0103e80008000004 */
[----:B0-----:R-:W2:Y:S04]  /*46070*/  LDL.LU R66, [R1+0x394] ;  /* 0x0003940001427983 */ /* 0x001ea80000300800 */
[----:B------:R0:W-:Y:S04]  /*46080*/  STS.U8 [R13+UR4+0x1d280], R14 ;  /* 0x01d2800e0d007988 */ /* 0x0001e80008000004 */
[----:B-1----:R-:W3:Y:S04]  /*46090*/  LDL.LU R68, [R1+0x390] ;  /* 0x0003900001447983 */ /* 0x002ee80000300800 */
        /* <DEDUP_REMOVED lines=47> */
[----:B---3--:R1:W-:Y:S04]  /*46390*/  STS.U8 [R13+UR4+0x15680], R68 ;  /* 0x015680440d007988 */ /* 0x0083e80008000004 */
[----:B0-----:R-:W2:Y:S04]  /*463a0*/  LDL.LU R66, [R1+0x195c] ;  /* 0x00195c0001427983 */ /* 0x001ea80000300800 */
[----:B-1----:R-:W3:Y:S04]  /*463b0*/  LDL.LU R68, [R1+0x1958] ;  /* 0x0019580001447983 */ /* 0x002ee80000300800 */
[----:B----4-:R0:W-:Y:S04]  /*463c0*/  STS.U8 [R13+UR4+0x19680], R14 ;  /* 0x0196800e0d007988 */ /* 0x0101e80008000004 */
[----:B0-----:R-:W4:Y:S04]  /*463d0*/  LDL.LU R14, [R1+0x1954] ;  /* 0x00195400010e7983 */ /* 0x001f280000300800 */
[----:B------:R0:W-:Y:S04]  /*463e0*/  STS.U8 [R13+UR4+0x12280], R90 ;  /* 0x0122805a0d007988 */ /* 0x0001e80008000004 */
[----:B------:R1:W-:Y:S04]  /*463f0*/  STS.U8 [R13+UR4+0x16280], R91 ;  /* 0x0162805b0d007988 */ /* 0x0003e80008000004 */
[----:B------:R1:W-:Y:S04]  /*46400*/  STS.U8 [R13+UR4+0x1a280], R82 ;  /* 0x01a280520d007988 */ /* 0x0003e80008000004 */
[----:B0-----:R-:W2:Y:S04]  /*46410*/  LDL.LU R90, [R1+0x648] ;  /* 0x00064800015a7983 */ /* 0x001ea80000300800 */
[----:B-1----:R-:W2:Y:S04]  /*46420*/  LDL.LU R91, [R1+0x644] ;  /* 0x00064400015b7983 */ /* 0x002ea80000300800 */
[----:B------:R-:W2:Y:S04]  /*46430*/  LDL.LU R82, [R1+0x640] ;  /* 0x0006400001527983 */ /* 0x000ea80000300800 */
[----:B------:R0:W-:Y:S04]  /*46440*/  STS.U8 [R13+UR4+0x17280], R8 ;  /* 0x017280080d007988 */ /* 0x0001e80008000004 */
[----:B------:R1:W-:Y:S04]  /*46450*/  STS.U8 [R13+UR4+0x1b280], R7 ;  /* 0x01b280070d007988 */ /* 0x0003e80008000004 */
[----:B0-----:R-:W2:Y:S04]  /*46460*/  LDL.LU R8, [R1+0x63c] ;  /* 0x00063c0001087983 */ /* 0x001ea80000300800 */
[----:B-1----:R-:W2:Y:S04]  /*46470*/  LDL.LU R7, [R1+0x5bc] ;  /* 0x0005bc0001077983 */ /* 0x002ea80000300800 */
[----:B------:R0:W-:Y:S04]  /*46480*/  STS.U8 [R13+UR4+0x1e280], R92 ;  /* 0x01e2805c0d007988 */ /* 0x0001e80008000004 */
        /* <DEDUP_REMOVED lines=23> */
[----:B------:R1:W-:Y:S04]  /*46600*/  STS.U8 [R13+UR4+0x1ae80], R3 ;  /* 0x01ae80030d007988 */ /* 0x0003e80008000004 */
[----:B------:R-:W2:Y:S04]  /*46610*/  LDL.LU R88, [R1+0x488] ;  /* 0x0004880001587983 */ /* 0x000ea80000300800 */
[----:B------:R-:W-:Y:S04]  /*46620*/  STS.U8 [R13+UR4+0x15a80], R10 ;  /* 0x015a800a0d007988 */ /* 0x000fe80008000004 */
[----:B------:R3:W-:Y:S04]  /*46630*/  STS.U8 [R13+UR4+0x11e80], R9 ;  /* 0x011e80090d007988 */ /* 0x0007e80008000004 */
[----:B0-----:R-:W2:Y:S04]  /*46640*/  LDL R4, [R1+0x15c0] ;  /* 0x0015c00001047983 */ /* 0x001ea80000100800 */
[----:B-1----:R-:W2:Y:S04]  /*46650*/  LDL R3, [R1+0x15c4] ;  /* 0x0015c40001037983 */ /* 0x002ea80000100800 */
[----:B---3--:R-:W3:Y:S04]  /*46660*/  LDL R9, [R1+0x1604] ;  /* 0x0016040001097983 */ /* 0x008ee80000100800 */
[----:B------:R-:W3:Y:S04]  /*46670*/  LDL R10, [R1+0x1600] ;  /* 0x00160000010a7983 */ /* 0x000ee80000100800 */
        /* <DEDUP_REMOVED lines=19> */
[----:B------:R-:W-:Y:S04]  /*467b0*/  STS.U8 [R13+UR4+0x13680], R68 ;  /* 0x013680440d007988 */ /* 0x000fe80008000004 */
[----:B--2---:R-:W-:Y:S01]  /*467c0*/  STS.U8 [R13+UR4+0x17680], R66 ;  /* 0x017680420d007988 */ /* 0x004fe20008000004 */
[----:B0-----:R-:W-:-:S04]  /*467d0*/  LOP3.LUT R14, R14, 0x7f, RZ, 0xc0, !PT ;  /* 0x0000007f0e0e7812 */ /* 0x001fc800078ec0ff */
[----:B------:R-:W-:-:S05]  /*467e0*/  LOP3.LUT R14, R14, 0x60, RZ, 0x3c, !PT ;  /* 0x000000600e0e7812 */ /* 0x000fca00078e3cff */
[----:B------:R0:W-:Y:S04]  /*467f0*/  STS.U8 [R14+UR4+0x1c300], R8 ;  /* 0x01c300080e007988 */ /* 0x0001e80008000004 */
[----:B------:R1:W-:Y:S04]  /*46800*/  STS.U8 [R14+UR4+0x10700], R7 ;  /* 0x010700070e007988 */ /* 0x0003e80008000004 */
[----:B0-----:R-:W2:Y:S04]  /*46810*/  LDL R8, [R1+0x1640] ;  /* 0x0016400001087983 */ /* 0x001ea80000100800 */
[----:B-1----:R-:W4:Y:S01]  /*46820*/  LDL R7, [R1+0x1644] ;  /* 0x0016440001077983 */ /* 0x002f220000100800 */
[----:B------:R-:W-:-:S03]  /*46830*/  PRMT R76, RZ, 0x7610, R76 ;  /* 0x00007610ff4c7816 */ /* 0x000fc6000000004c */
[----:B------:R-:W-:Y:S04]  /*46840*/  STS.U8 [R14+UR4+0x10300], R90 ;  /* 0x0103005a0e007988 */ /* 0x000fe80008000004 */
[----:B------:R-:W-:Y:S04]  /*46850*/  STS.U8 [R14+UR4+0x14300], R91 ;  /* 0x0143005b0e007988 */ /* 0x000fe80008000004 */
[----:B------:R-:W-:Y:S04]  /*46860*/  STS.U8 [R14+UR4+0x18300], R82 ;  /* 0x018300520e007988 */ /* 0x000fe80008000004 */
[----:B------:R-:W-:Y:S04]  /*46870*/  STS.U8 [R14+UR4+0x14700], R92 ;  /* 0x0147005c0e007988 */ /* 0x000fe80008000004 */
[----:B------:R-:W-:Y:S04]  /*46880*/  STS.U8 [R14+UR4+0x18700], R93 ;  /* 0x0187005d0e007988 */ /* 0x000fe80008000004 */
[----:B------:R0:W-:Y:S04]  /*46890*/  STS.U8 [R14+UR4+0x1c700], R6 ;  /* 0x01c700060e007988 */ /* 0x0001e80008000004 */
[----:B------:R1:W-:Y:S04]  /*468a0*/  STS.U8 [R14+UR4+0x10b00], R5 ;  /* 0x010b00050e007988 */ /* 0x0003e80008000004 */
[----:B------:R-:W-:Y:S04]  /*468b0*/  STS.U8 [R14+UR4+0x14b00], R16 ;  /* 0x014b00100e007988 */ /* 0x000fe80008000004 */
[----:B------:R0:W-:Y:S01]  /*468c0*/  STS.U8 [R14+UR4+0x18b00], R2 ;  /* 0x018b00020e007988 */ /* 0x0001e20008000004 */
[----:B------:R-:W-:-:S03]  /*468d0*/  PRMT R68, RZ, 0x7610, R68 ;  /* 0x00007610ff447816 */ /* 0x000fc60000000044 */
[----:B------:R0:W-:Y:S04]  /*468e0*/  STS.U8 [R14+UR4+0x1cb00], R0 ;  /* 0x01cb00000e007988 */ /* 0x0001e80008000004 */
[----:B------:R-:W-:Y:S04]  /*468f0*/  STS.U8 [R14+UR4+0x10f00], R46 ;  /* 0x010f002e0e007988 */ /* 0x000fe80008000004 */
[----:B------:R0:W-:Y:S04]  /*46900*/  STS.U8 [R14+UR4+0x14f00], R47 ;  /* 0x014f002f0e007988 */ /* 0x0001e80008000004 */
[----:B------:R-:W-:Y:S04]  /*46910*/  STS.U8 [R14+UR4+0x18f00], R17 ;  /* 0x018f00110e007988 */ /* 0x000fe80008000004 */
[----:B------:R-:W-:Y:S01]  /*46920*/  STS.U8 [R14+UR4+0x1cf00], R18 ;  /* 0x01cf00120e007988 */ /* 0x000fe20008000004 */
[----:B------:R-:W-:-:S03]  /*46930*/  PRMT R56, RZ, 0x7610, R56 ;  /* 0x00007610ff387816 */ /* 0x000fc60000000038 */
[----:B0-----:R-:W4:Y:S04]  /*46940*/  LDL R6, [R1+0x1680] ;  /* 0x0016800001067983 */ /* 0x001f280000100800 */
[----:B------:R-:W-:Y:S04]  /*46950*/  STS.U8 [R14+UR4+0x11300], R88 ;  /* 0x011300580e007988 */ /* 0x000fe80008000004 */
[----:B-1----:R-:W4:Y:S04]  /*46960*/  LDL R5, [R1+0x1684] ;  /* 0x0016840001057983 */ /* 0x002f280000100800 */
[----:B------:R-:W4:Y:S04]  /*46970*/  LDL R2, [R1+0x16c0] ;  /* 0x0016c00001027983 */ /* 0x000f280000100800 */
[----:B------:R-:W4:Y:S01]  /*46980*/  LDL R0, [R1+0x16c4] ;  /* 0x0016c40001007983 */ /* 0x000f220000100800 */
[----:B------:R-:W-:-:S02]  /*46990*/  @!P1 IMAD.MOV.U32 R21, RZ, RZ, R4 ;  /* 0x000000ffff159224 */ /* 0x000fc400078e0004 */
[----:B------:R-:W-:Y:S01]  /*469a0*/  @!P1 IMAD.MOV.U32 R20, RZ, RZ, R3 ;  /* 0x000000ffff149224 */ /* 0x000fe200078e0003 */
[----:B------:R-:W4:Y:S04]  /*469b0*/  LDL R4, [R1+0x1700] ;  /* 0x0017000001047983 */ /* 0x000f280000100800 */
[----:B------:R-:W4:Y:S04]  /*469c0*/  LDL R3, [R1+0x1704] ;  /* 0x0017040001037983 */ /* 0x000f280000100800 */
[----:B------:R3:W4:Y:S02]  /*469d0*/  @!P1 LDG.E.U8 R76, desc[UR14][R20.64] ;  /* 0x0000000e144c9981 */ /* 0x000724000c1e1100 */
[----:B---3--:R-:W-:-:S02]  /*469e0*/  @!P1 IMAD.MOV.U32 R20, RZ, RZ, R9 ;  /* 0x000000ffff149224 */ /* 0x008fc400078e0009 */
[----:B------:R-:W-:-:S05]  /*469f0*/  @!P1 IMAD.MOV.U32 R21, RZ, RZ, R10 ;  /* 0x000000ffff159224 */ /* 0x000fca00078e000a */
[----:B------:R2:W3:Y:S02]  /*46a00*/  @!P1 LDG.E.U8 R68, desc[UR14][R20.64] ;  /* 0x0000000e14449981 */ /* 0x0004e4000c1e1100 */
[----:B--2---:R-:W-:Y:S02]  /*46a10*/  @!P1 IMAD.MOV.U32 R21, RZ, RZ, R8 ;  /* 0x000000ffff159224 */ /* 0x004fe400078e0008 */
[----:B----4-:R-:W-:-:S05]  /*46a20*/  @!P1 IMAD.MOV.U32 R20, RZ, RZ, R7 ;  /* 0x000000ffff149224 */ /* 0x010fca00078e0007 */
[----:B------:R0:W2:Y:S01]  /*46a30*/  @!P1 LDG.E.U8 R56, desc[UR14][R20.64] ;  /* 0x0000000e14389981 */ /* 0x0000a2000c1e1100 */
[----:B------:R-:W-:Y:S01]  /*46a40*/  PRMT R45, RZ, 0x7610, R45 ;  /* 0x00007610ff2d7816 */ /* 0x000fe2000000002d */
[----:B0-----:R-:W-:Y:S02]  /*46a50*/  @!P1 IMAD.MOV.U32 R21, RZ, RZ, R6 ;  /* 0x000000ffff159224 */ /* 0x001fe400078e0006 */
[----:B------:R-:W-:-:S05]  /*46a60*/  @!P1 IMAD.MOV.U32 R20, RZ, RZ, R5 ;  /* 0x000000ffff149224 */ /* 0x000fca00078e0005 */
[----:B------:R0:W4:Y:S04]  /*46a70*/  @!P1 LDG.E.U8 R45, desc[UR14][R20.64] ;  /* 0x0000000e142d9981 */ /* 0x000128000c1e1100 */
[----:B------:R-:W-:Y:S04]  /*46a80*/  STL [R1+0x1948], R76 ;  /* 0x0019484c01007387 */ /* 0x000fe80000100800 */
[----:B------:R-:W4:Y:S04]  /*46a90*/  LDL R10, [R1+0x1740] ;  /* 0x00174000010a7983 */ /* 0x000f280000100800 */
[----:B------:R-:W4:Y:S04]  /*46aa0*/  LDL R9, [R1+0x1744] ;  /* 0x0017440001097983 */ /* 0x000f280000100800 */
[----:B---3--:R1:W-:Y:S04]  /*46ab0*/  STL [R1+0x194c], R68 ;  /* 0x00194c4401007387 */ /* 0x0083e80000100800 */
[----:B------:R-:W3:Y:S04]  /*46ac0*/  LDL R8, [R1+0x1780] ;  /* 0x0017800001087983 */ /* 0x000ee80000100800 */
[----:B------:R-:W3:Y:S01]  /*46ad0*/  LDL R7, [R1+0x1784] ;  /* 0x0017840001077983 */ /* 0x000ee20000100800 */
[----:B0-----:R-:W-:-:S02]  /*46ae0*/  @!P1 IMAD.MOV.U32 R20, RZ, RZ, R0 ;  /* 0x000000ffff149224 */ /* 0x001fc400078e0000 */
[----:B------:R-:W-:Y:S01]  /*46af0*/  @!P1 IMAD.MOV.U32 R21, RZ, RZ, R2 ;  /* 0x000000ffff159224 */ /* 0x000fe200078e0002 */
[----:B--2---:R0:W-:Y:S04]  /*46b00*/  STL [R1+0x1950], R56 ;  /* 0x0019503801007387 */ /* 0x0041e80000100800 */
[----:B------:R-:W2:Y:S04]  /*46b10*/  LDL R6, [R1+0x15c8] ;  /* 0x0015c80001067983 */ /* 0x000ea80000100800 */
[----:B------:R-:W2:Y:S04]  /*46b20*/  LDL R5, [R1+0x15cc] ;  /* 0x0015cc0001057983 */ /* 0x000ea80000100800 */
[----:B------:R-:W2:Y:S04]  /*46b30*/  LDL R2, [R1+0x1608] ;  /* 0x0016080001027983 */ /* 0x000ea80000100800 */
[----:B------:R-:W2:Y:S01]  /*46b40*/  LDL R0, [R1+0x160c] ;  /* 0x00160c0001007983 */ /* 0x000ea20000100800 */
[----:B------:R-:W-:-:S02]  /*46b50*/  PRMT R44, RZ, 0x7610, R44 ;  /* 0x00007610ff2c7816 */ /* 0x000fc4000000002c */
[----:B------:R-:W-:Y:S01]  /*46b60*/  PRMT R43, RZ, 0x7610, R43 ;  /* 0x00007610ff2b7816 */ /* 0x000fe2000000002b */
[----:B------:R-:W2:Y:S04]  /*46b70*/  LDL R12, [R1+0x1688] ;  /* 0x00168800010c7983 */ /* 0x000ea80000100800 */
[----:B------:R-:W2:Y:S04]  /*46b80*/  LDL R11, [R1+0x168c] ;  /* 0x00168c00010b7983 */ /* 0x000ea80000100800 */
[----:B------:R0:W2:Y:S02]  /*46b90*/  @!P1 LDG.E.U8 R44, desc[UR14][R20.64] ;  /* 0x0000000e142c9981 */ /* 0x0000a4000c1e1100 */
[----:B0-----:R-:W-:-:S02]  /*46ba0*/  @!P1 IMAD.MOV.U32 R20, RZ, RZ, R3 ;  /* 0x000000ffff149224 */ /* 0x001fc400078e0003 */
[----:B------:R-:W-:Y:S01]  /*46bb0*/  @!P1 IMAD.MOV.U32 R21, RZ, RZ, R4 ;  /* 0x000000ffff159224 */ /* 0x000fe200078e0004 */
[----:B------:R-:W2:Y:S04]  /*46bc0*/  LDL R3, [R1+0x164c] ;  /* 0x00164c0001037983 */ /* 0x000ea80000100800 */
[----:B------:R-:W2:Y:S01]  /*46bd0*/  LDL R4, [R1+0x1648] ;  /* 0x0016480001047983 */ /* 0x000ea20000100800 */
[----:B------:R-:W-:-:S03]  /*46be0*/  PRMT R42, RZ, 0x7610, R42 ;  /* 0x00007610ff2a7816 */ /* 0x000fc6000000002a */
[----:B------:R4:W2:Y:S01]  /*46bf0*/  @!P1 LDG.E.U8 R43, desc[UR14][R20.64] ;  /* 0x0000000e142b9981 */ /* 0x0008a2000c1e1100 */
[----:B------:R-:W-:Y:S01]  /*46c00*/  PRMT R41, RZ, 0x7610, R41 ;  /* 0x00007610ff297816 */ /* 0x000fe20000000029 */
[----:B----4-:R-:W-:Y:S02]  /*46c10*/  @!P1 IMAD.MOV.U32 R20, RZ, RZ, R9 ;  /* 0x000000ffff149224 */ /* 0x010fe400078e0009 */
[----:B------:R-:W-:Y:S01]  /*46c20*/  @!P1 IMAD.MOV.U32 R21, RZ, RZ, R10 ;  /* 0x000000ffff159224 */ /* 0x000fe200078e000a */
[----:B------:R-:W4:Y:S04]  /*46c30*/  LDL R9, [R1+0x16cc] ;  /* 0x0016cc0001097983 */ /* 0x000f280000100800 */
[----:B------:R-:W4:Y:S04]  /*46c40*/  LDL R10, [R1+0x16c8] ;  /* 0x0016c800010a7983 */ /* 0x000f280000100800 */
[----:B------:R3:W4:Y:S02]  /*46c50*/  @!P1 LDG.E.U8 R42, desc[UR14][R20.64] ;  /* 0x0000000e142a9981 */ /* 0x000724000c1e1100 */
[----:B---3--:R-:W-:-:S02]  /*46c60*/  @!P1 IMAD.MOV.U32 R21, RZ, RZ, R8 ;  /* 0x000000ffff159224 */ /* 0x008fc400078e0008 */
[----:B------:R-:W-:Y:S01]  /*46c70*/  @!P1 IMAD.MOV.U32 R20, RZ, RZ, R7 ;  /* 0x000000ffff149224 */ /* 0x000fe200078e0007 */
[----:B------:R-:W3:Y:S04]  /*46c80*/  LDL R8, [R1+0x1708] ;  /* 0x0017080001087983 */ /* 0x000ee80000100800 */
[----:B------:R-:W3:Y:S04]  /*46c90*/  LDL R7, [R1+0x170c] ;  /* 0x00170c0001077983 */ /* 0x000ee80000100800 */
[----:B------:R2:W3:Y:S01]  /*46ca0*/  @!P1 LDG.E.U8 R41, desc[UR14][R20.64] ;  /* 0x0000000e14299981 */ /* 0x0004e2000c1e1100 */
[----:B------:R-:W-:Y:S01]  /*46cb0*/  PRMT R74, RZ, 0x7610, R74 ;  /* 0x00007610ff4a7816 */ /* 0x000fe2000000004a */
[----:B--2---:R-:W-:-:S02]  /*46cc0*/  @!P1 IMAD.MOV.U32 R21, RZ, RZ, R6 ;  /* 0x000000ffff159224 */ /* 0x004fc400078e0006 */
[----:B------:R-:W-:Y:S01]  /*46cd0*/  @!P1 IMAD.MOV.U32 R20, RZ, RZ, R5 ;  /* 0x000000ffff149224 */ /* 0x000fe200078e0005 */
[----:B------:R-:W2:Y:S04]  /*46ce0*/  LDL R6, [R1+0x1748] ;  /* 0x0017480001067983 */ /* 0x000ea80000100800 */
[----:B------:R-:W2:Y:S04]  /*46cf0*/  LDL R5, [R1+0x174c] ;  /* 0x00174c0001057983 */ /* 0x000ea80000100800 */
[----:B------:R0:W2:Y:S02]  /*46d00*/  @!P1 LDG.E.U8 R74, desc[UR14][R20.64] ;  /* 0x0000000e144a9981 */ /* 0x0000a4000c1e1100 */
[----:B0-----:R-:W-:-:S02]  /*46d10*/  @!P1 IMAD.MOV.U32 R20, RZ, RZ, R0 ;  /* 0x000000ffff149224 */ /* 0x001fc400078e0000 */
[----:B------:R-:W-:Y:S01]  /*46d20*/  @!P1 IMAD.MOV.U32 R21, RZ, RZ, R2 ;  /* 0x000000ffff159224 */ /* 0x000fe200078e0002 */
[----:B------:R-:W2:Y:S04]  /*46d30*/  LDL R0, [R1+0x178c] ;  /* 0x00178c0001007983 */ /* 0x000ea80000100800 */
[----:B------:R-:W2:Y:S01]  /*46d40*/  LDL R2, [R1+0x1788] ;  /* 0x0017880001027983 */ /* 0x000ea20000100800 */
[----:B------:R-:W-:Y:S02]  /*46d50*/  PRMT R64, RZ, 0x7610, R64 ;  /* 0x00007610ff407816 */ /* 0x000fe40000000040 */
[----:B------:R-:W-:-:S04]  /*46d60*/  PRMT R54, RZ, 0x7610, R54 ;  /* 0x00007610ff367816 */ /* 0x000fc80000000036 */
[----:B------:R0:W2:Y:S01]  /*46d70*/  @!P1 LDG.E.U8 R64, desc[UR14][R20.64] ;  /* 0x0000000e14409981 */ /* 0x0000a2000c1e1100 */
[----:B------:R-:W-:Y:S01]  /*46d80*/  PRMT R40, RZ, 0x7610, R40 ;  /* 0x00007610ff287816 */ /* 0x000fe20000000028 */
[----:B0-----:R-:W-:Y:S02]  /*46d90*/  @!P1 IMAD.MOV.U32 R20, RZ, RZ, R3 ;  /* 0x000000ffff149224 */ /* 0x001fe400078e0003 */
[----:B------:R-:W-:Y:S01]  /*46da0*/  @!P1 IMAD.MOV.U32 R21, RZ, RZ, R4 ;  /* 0x000000ffff159224 */ /* 0x000fe200078e0004 */
[----:B------:R-:W2:Y:S04]  /*46db0*/  LDL R3, [R1+0x15d4] ;  /* 0x0015d40001037983 */ /* 0x000ea80000100800 */
[----:B------:R-:W2:Y:S04]  /*46dc0*/  LDL R4, [R1+0x15d0] ;  /* 0x0015d00001047983 */ /* 0x000ea80000100800 */
[----:B------:R0:W2:Y:S01]  /*46dd0*/  @!P1 LDG.E.U8 R54, desc[UR14][R20.64] ;  /* 0x0000000e14369981 */ /* 0x0000a2000c1e1100 */
[----:B------:R-:W-:Y:S01]  /*46de0*/  PRMT R39, RZ, 0x7610, R39 ;  /* 0x00007610ff277816 */ /* 0x000fe20000000027 */
[----:B0-----:R-:W-:-:S02]  /*46df0*/  @!P1 IMAD.MOV.U32 R20, RZ, RZ, R11 ;  /* 0x000000ffff149224 */ /* 0x001fc400078e000b */
[----:B------:R-:W-:Y:S01]  /*46e00*/  @!P1 IMAD.MOV.U32 R21, RZ, RZ, R12 ;  /* 0x000000ffff159224 */ /* 0x000fe200078e000c */
[----:B------:R-:W-:Y:S02]  /*46e10*/  PRMT R38, RZ, 0x7610, R38 ;  /* 0x00007610ff267816 */ /* 0x000fe40000000026 */
[----:B------:R-:W-:Y:S02]  /*46e20*/  PRMT R37, RZ, 0x7610, R37 ;  /* 0x00007610ff257816 */ /* 0x000fe40000000025 */
[----:B------:R-:W-:Y:S01]  /*46e30*/  PRMT R36, RZ, 0x7610, R36 ;  /* 0x00007610ff247816 */ /* 0x000fe20000000024 */
[----:B------:R-:W2:Y:S04]  /*46e40*/  LDL R12, [R1+0x1710] ;  /* 0x00171000010c7983 */ /* 0x000ea80000100800 */
[----:B------:R4:W2:Y:S04]  /*46e50*/  @!P1 LDG.E.U8 R40, desc[UR14][R20.64] ;  /* 0x0000000e14289981 */ /* 0x0008a8000c1e1100 */
[----:B------:R-:W2:Y:S01]  /*46e60*/  LDL R11, [R1+0x1714] ;  /* 0x00171400010b7983 */ /* 0x000ea20000100800 */
[----:B----4-:R-:W-:-:S02]  /*46e70*/  @!P1 IMAD.MOV.U32 R20, RZ, RZ, R9 ;  /* 0x000000ffff149224 */ /* 0x010fc400078e0009 */
        /* <DEDUP_REMOVED lines=8> */
[----:B------:R2:W3:Y:S02]  /*46f00*/  @!P1 LDG.E.U8 R38, desc[UR14][R20.64] ;  /* 0x0000000e14269981 */ /* 0x0004e4000c1e1100 */
        /* <DEDUP_REMOVED lines=8> */
[----:B------:R-:W2:Y:S04]  /*46f90*/  LDL R2, [R1+0x16d0] ;  /* 0x0016d00001027983 */ /* 0x000ea80000100800 */
[----:B------:R0:W2:Y:S01]  /*46fa0*/  @!P1 LDG.E.U8 R36, desc[UR14][R20.64] ;  /* 0x0000000e14249981 */ /* 0x0000a2000c1e1100 */
[----:B------:R-:W-:-:S02]  /*46fb0*/  PRMT R72, RZ, 0x7610, R72 ;  /* 0x00007610ff487816 */ /* 0x000fc40000000048 */
[----:B------:R-:W-:Y:S01]  /*46fc0*/  PRMT R62, RZ, 0x7610, R62 ;  /* 0x00007610ff3e7816 */ /* 0x000fe2000000003e */
[----:B0-----:R-:W-:Y:S02]  /*46fd0*/  @!P1 IMAD.MOV.U32 R20, RZ, RZ, R3 ;  /* 0x000000ffff149224 */ /* 0x001fe400078e0003 */
[----:B------:R-:W-:Y:S01]  /*46fe0*/  @!P1 IMAD.MOV.U32 R21, RZ, RZ, R4 ;  /* 0x000000ffff159224 */ /* 0x000fe200078e0004 */
[----:B------:R-:W2:Y:S04]  /*46ff0*/  LDL R3, [R1+0x1754] ;  /* 0x0017540001037983 */ /* 0x000ea80000100800 */
[----:B------:R-:W2:Y:S04]  /*47000*/  LDL R4, [R1+0x1750] ;  /* 0x0017500001047983 */ /* 0x000ea80000100800 */
[----:B------:R4:W2:Y:S01]  /*47010*/  @!P1 LDG.E.U8 R72, desc[UR14][R20.64] ;  /* 0x0000000e14489981 */ /* 0x0008a2000c1e1100 */
[----:B------:R-:W-:-:S02]  /*47020*/  PRMT R52, RZ, 0x7610, R52 ;  /* 0x00007610ff347816 */ /* 0x000fc40000000034 */
        /* <DEDUP_REMOVED lines=22> */
[----:B------:R0:W2:Y:S02]  /*47190*/  @!P1 LDG.E.U8 R34, desc[UR14][R20.64] ;  /* 0x0000000e14229981 */ /* 0x0000a4000c1e1100 */
[----:B0-----:R-:W-:Y:S02]  /*471a0*/  @!P1 IMAD.MOV.U32 R20, RZ, RZ, R11 ;  /* 0x000000ffff149224 */ /* 0x001fe400078e000b */
[----:B------:R-:W-:Y:S01]  /*471b0*/  @!P1 IMAD.MOV.U32 R21, RZ, RZ, R12 ;  /* 0x000000ffff159224 */ /* 0x000fe200078e000c */
[----:B------:R-:W-:Y:S02]  /*471c0*/  PRMT R32, RZ, 0x7610, R32 ;  /* 0x00007610ff207816 */ /* 0x000fe40000000020 */
[----:B------:R-:W-:Y:S02]  /*471d0*/  PRMT R31, RZ, 0x7610, R31 ;  /* 0x00007610ff1f7816 */ /* 0x000fe4000000001f */
[----:B------:R-:W-:Y:S02]  /*471e0*/  PRMT R70, RZ, 0x7610, R70 ;  /* 0x00007610ff467816 */ /* 0x000fe40000000046 */
[----:B------:R-:W-:Y:S01]  /*471f0*/  PRMT R60, RZ, 0x7610, R60 ;  /* 0x00007610ff3c7816 */ /* 0x000fe2000000003c */
[----:B------:R0:W2:Y:S04]  /*47200*/  @!P1 LDG.E.U8 R33, desc[UR14][R20.64] ;  /* 0x0000000e14219981 */ /* 0x0000a8000c1e1100 */
[----:B------:R-:W2:Y:S04]  /*47210*/  LDL R12, [R1+0x1798] ;  /* 0x00179800010c7983 */ /* 0x000ea80000100800 */
[----:B------:R-:W2:Y:S01]  /*47220*/  LDL R11, [R1+0x179c] ;  /* 0x00179c00010b7983 */ /* 0x000ea20000100800 */
[----:B0-----:R-:W-:-:S02]  /*47230*/  @!P1 IMAD.MOV.U32 R21, RZ, RZ, R4 ;  /* 0x000000ffff159224 */ /* 0x001fc400078e0004 */
[----:B------:R-:W-:Y:S01]  /*47240*/  @!P1 IMAD.MOV.U32 R20, RZ, RZ, R3 ;  /* 0x000000ffff149224 */ /* 0x000fe200078e0003 */
[----:B------:R-:W2:Y:S04]  /*47250*/  LDL R4, [R1+0x1698] ;  /* 0x0016980001047983 */ /* 0x000ea80000100800 */
[----:B------:R-:W2:Y:S04]  /*47260*/  LDL R3, [R1+0x169c] ;  /* 0x00169c0001037983 */ /* 0x000ea80000100800 */
[----:B------:R4:W2:Y:S02]  /*47270*/  @!P1 LDG.E.U8 R32, desc[UR14][R20.64] ;  /* 0x0000000e14209981 */ /* 0x0008a4000c1e1100 */
        /* <DEDUP_REMOVED lines=22> */
[----:B------:R-:W-:Y:S02]  /*473e0*/  PRMT R28, RZ, 0x7610, R28 ;  /* 0x00007610ff1c7816 */ /* 0x000fe4000000001c */
[----:B------:R-:W-:Y:S02]  /*473f0*/  PRMT R27, RZ, 0x7610, R27 ;  /* 0x00007610ff1b7816 */ /* 0x000fe4000000001b */
[----:B------:R-:W-:Y:S01]  /*47400*/  PRMT R26, RZ, 0x7610, R26 ;  /* 0x00007610ff1a7816 */ /* 0x000fe2000000001a */
[----:B0-----:R-:W-:Y:S02]  /*47410*/  @!P1 IMAD.MOV.U32 R21, RZ, RZ, R4 ;  /* 0x000000ffff159224 */ /* 0x001fe400078e0004 */
        /* <DEDUP_REMOVED lines=22> */
[----:B------:R-:W-:Y:S02]  /*47580*/  PRMT R66, RZ, 0x7610, R66 ;  /* 0x00007610ff427816 */ /* 0x000fe40000000042 */
[----:B------:R-:W-:Y:S02]  /*47590*/  PRMT R58, RZ, 0x7610, R58 ;  /* 0x00007610ff3a7816 */ /* 0x000fe4000000003a */
[----:B------:R-:W-:Y:S02]  /*475a0*/  PRMT R24, RZ, 0x7610, R24 ;  /* 0x00007610ff187816 */ /* 0x000fe40000000018 */
[----:B------:R-:W-:Y:S01]  /*475b0*/  PRMT R22, RZ, 0x7610, R22 ;  /* 0x00007610ff167816 */ /* 0x000fe20000000016 */
[----:B------:R0:W2:Y:S01]  /*475c0*/  @!P1 LDG.E.U8 R25, desc[UR14][R20.64] ;  /* 0x0000000e14199981 */ /* 0x0000a2000c1e1100 */
[----:B------:R-:W-:Y:S02]  /*475d0*/  PRMT R23, RZ, 0x7610, R23 ;  /* 0x00007610ff177816 */ /* 0x000fe40000000017 */
[----:B------:R-:W-:-:S02]  /*475e0*/  PRMT R19, RZ, 0x7610, R19 ;  /* 0x00007610ff137816 */ /* 0x000fc40000000013 */
[----:B------:R-:W-:Y:S02]  /*475f0*/  PRMT R50, RZ, 0x7610, R50 ;  /* 0x00007610ff327816 */ /* 0x000fe40000000032 */
[----:B------:R-:W-:Y:S02]  /*47600*/  PRMT R48, RZ, 0x7610, R48 ;  /* 0x00007610ff307816 */ /* 0x000fe40000000030 */
[----:B------:R-:W-:Y:S02]  /*47610*/  PRMT R49, RZ, 0x7610, R49 ;  /* 0x00007610ff317816 */ /* 0x000fe40000000031 */
[----:B------:R-:W-:Y:S01]  /*47620*/  PRMT R51, RZ, 0x7610, R51 ;  /* 0x00007610ff337816 */ /* 0x000fe20000000033 */
[----:B------:R-:W2:Y:S04]  /*47630*/  LDL R12, [R1+0x1630] ;  /* 0x00163000010c7983 */ /* 0x000ea80000100800 */
[----:B------:R-:W2:Y:S01]  /*47640*/  LDL R11, [R1+0x1634] ;  /* 0x00163400010b7983 */ /* 0x000ea20000100800 */
[----:B0-----:R-:W-:-:S02]  /*47650*/  @!P1 IMAD.MOV.U32 R20, RZ, RZ, R0 ;  /* 0x000000ffff149224 */ /* 0x001fc400078e0000 */
        /* <DEDUP_REMOVED lines=18> */
[----:B------:R-:W3:Y:S01]  /*47780*/  @!P1 LDG.E.U8 R23, desc[UR14][R20.64] ;  /* 0x0000000e14179981 */ /* 0x000ee2000c1e1100 */
        /* <DEDUP_REMOVED lines=9> */
[----:B------:R-:W-:-:S06]  /*47820*/  PRMT R21, RZ, 0x7610, R21 ;  /* 0x00007610ff157816 */ /* 0x000fcc0000000015 */
[----:B------:R0:W2:Y:S02]  /*47830*/  @!P1 LDG.E.U8 R21, desc[UR14][R46.64] ;  /* 0x0000000e2e159981 */ /* 0x0000a4000c1e1100 */
[----:B0-----:R-:W-:Y:S02]  /*47840*/  @!P1 IMAD.MOV.U32 R47, RZ, RZ, R4 ;  /* 0x000000ffff2f9224 */ /* 0x001fe400078e0004 */
[----:B------:R-:W-:Y:S01]  /*47850*/  @!P1 IMAD.MOV.U32 R46, RZ, RZ, R3 ;  /* 0x000000ffff2e9224 */ /* 0x000fe200078e0003 */
[----:B------:R-:W2:Y:S04]  /*47860*/  LDL R4, [R1+0x16a8] ;  /* 0x0016a80001047983 */ /* 0x000ea80000100800 */
[----:B------:R-:W2:Y:S01]  /*47870*/  LDL R3, [R1+0x16ac] ;  /* 0x0016ac0001037983 */ /* 0x000ea20000100800 */
[----:B------:R-:W-:-:S06]  /*47880*/  PRMT R20, RZ, 0x7610, R20 ;  /* 0x00007610ff147816 */ /* 0x000fcc0000000014 */
[----:B------:R4:W2:Y:S02]  /*47890*/  @!P1 LDG.E.U8 R20, desc[UR14][R46.64] ;  /* 0x0000000e2e149981 */ /* 0x0008a4000c1e1100 */
        /* <DEDUP_REMOVED lines=26> */
[----:B------:R-:W-:Y:S02]  /*47a40*/  PRMT R55, RZ, 0x7610, R55 ;  /* 0x00007610ff377816 */ /* 0x000fe40000000037 */
        /* <DEDUP_REMOVED lines=25> */
[----:B------:R-:W2:Y:S04]  /*47be0*/  LDL R4, [R1+0x1770] ;  /* 0x0017700001047983 */ /* 0x000ea80000100800 */
[----:B------:R-:W2:Y:S01]  /*47bf0*/  LDL R3, [R1+0x1774] ;  /* 0x0017740001037983 */ /* 0x000ea20000100800 */
[----:B------:R-:W-:-:S03]  /*47c00*/  PRMT R63, RZ, 0x7610, R63 ;  /* 0x00007610ff3f7816 */ /* 0x000fc6000000003f */
[----:B------:R0:W2:Y:S01]  /*47c10*/  @!P1 LDG.E.U8 R61, desc[UR14][R46.64] ;  /* 0x0000000e2e3d9981 */ /* 0x0000a2000c1e1100 */
[----:B------:R-:W-:Y:S01]  /*47c20*/  PRMT R65, RZ, 0x7610, R65 ;  /* 0x00007610ff417816 */ /* 0x000fe20000000041 */
[----:B0-----:R-:W-:Y:S02]  /*47c30*/  @!P1 IMAD.MOV.U32 R46, RZ, RZ, R11 ;  /* 0x000000ffff2e9224 */ /* 0x001fe400078e000b */
[----:B------:R-:W-:Y:S01]  /*47c40*/  @!P1 IMAD.MOV.U32 R47, RZ, RZ, R12 ;  /* 0x000000ffff2f9224 */ /* 0x000fe200078e000c */
[----:B------:R-:W-:Y:S01]  /*47c50*/  PRMT R67, RZ, 0x7610, R67 ;  /* 0x00007610ff437816 */ /* 0x000fe20000000043 */
[----:B------:R-:W2:Y:S04]  /*47c60*/  LDL R11, [R1+0x804] ;  /* 0x00080400010b7983 */ /* 0x000ea80000100800 */
[----:B------:R4:W2:Y:S02]  /*47c70*/  @!P1 LDG.E.U8 R63, desc[UR14][R46.64] ;  /* 0x0000000e2e3f9981 */ /* 0x0008a4000c1e1100 */
[----:B----4-:R-:W-:-:S02]  /*47c80*/  @!P1 IMAD.MOV.U32 R46, RZ, RZ, R9 ;  /* 0x000000ffff2e9224 */ /* 0x010fc400078e0009 */
[----:B------:R-:W-:Y:S01]  /*47c90*/  @!P1 IMAD.MOV.U32 R47, RZ, RZ, R10 ;  /* 0x000000ffff2f9224 */ /* 0x000fe200078e000a */
[----:B------:R-:W-:Y:S01]  /*47ca0*/  PRMT R69, RZ, 0x7610, R69 ;  /* 0x00007610ff457816 */ /* 0x000fe20000000045 */
[----:B------:R-:W4:Y:S04]  /*47cb0*/  LDL R10, [R1+0x17a8] ;  /* 0x0017a800010a7983 */ /* 0x000f280000100800 */
[----:B------:R3:W4:Y:S04]  /*47cc0*/  @!P1 LDG.E.U8 R65, desc[UR14][R46.64] ;  /* 0x0000000e2e419981 */ /* 0x000728000c1e1100 */
[----:B------:R-:W4:Y:S01]  /*47cd0*/  LDL R9, [R1+0x15f8] ;  /* 0x0015f80001097983 */ /* 0x000f220000100800 */
[----:B---3--:R-:W-:-:S02]  /*47ce0*/  @!P1 IMAD.MOV.U32 R46, RZ, RZ, R7 ;  /* 0x000000ffff2e9224 */ /* 0x008fc400078e0007 */
[----:B------:R-:W-:Y:S02]  /*47cf0*/  @!P1 IMAD.MOV.U32 R47, RZ, RZ, R8 ;  /* 0x000000ffff2f9224 */ /* 0x000fe400078e0008 */
[----:B------:R-:W3:Y:S04]  /*47d00*/  LDL R8, [R1+0x15fc] ;  /* 0x0015fc0001087983 */ /* 0x000ee80000100800 */
[----:B------:R2:W3:Y:S02]  /*47d10*/  @!P1 LDG.E.U8 R67, desc[UR14][R46.64] ;  /* 0x0000000e2e439981 */ /* 0x0004e4000c1e1100 */
[----:B--2---:R-:W-:Y:S02]  /*47d20*/  @!P1 IMAD.MOV.U32 R47, RZ, RZ, R6 ;  /* 0x000000ffff2f9224 */ /* 0x004fe400078e0006 */
[----:B------:R-:W-:-:S05]  /*47d30*/  @!P1 IMAD.MOV.U32 R46, RZ, RZ, R5 ;  /* 0x000000ffff2e9224 */ /* 0x000fca00078e0005 */
[----:B------:R0:W2:Y:S02]  /*47d40*/  @!P1 LDG.E.U8 R69, desc[UR14][R46.64] ;  /* 0x0000000e2e459981 */ /* 0x0000a4000c1e1100 */
[----:B0-----:R-:W-:Y:S02]  /*47d50*/  @!P1 IMAD.MOV.U32 R46, RZ, RZ, R0 ;  /* 0x000000ffff2e9224 */ /* 0x001fe400078e0000 */
[----:B------:R-:W-:Y:S01]  /*47d60*/  @!P1 IMAD.MOV.U32 R47, RZ, RZ, R2 ;  /* 0x000000ffff2f9224 */ /* 0x000fe200078e0002 */
[----:B------:R-:W2:Y:S04]  /*47d70*/  LDL R0, [R1+0x163c] ;  /* 0x00163c0001007983 */ /* 0x000ea80000100800 */
[----:B------:R-:W2:Y:S01]  /*47d80*/  LDL R2, [R1+0x1638] ;  /* 0x0016380001027983 */ /* 0x000ea20000100800 */
[----:B------:R-:W-:-:S06]  /*47d90*/  PRMT R71, RZ, 0x7610, R71 ;  /* 0x00007610ff477816 */ /* 0x000fcc0000000047 */
[----:B------:R0:W2:Y:S02]  /*47da0*/  @!P1 LDG.E.U8 R71, desc[UR14][R46.64] ;  /* 0x0000000e2e479981 */ /* 0x0000a4000c1e1100 */
[----:B0-----:R-:W-:Y:S02]  /*47db0*/  @!P1 IMAD.MOV.U32 R47, RZ, RZ, R4 ;  /* 0x000000ffff2f9224 */ /* 0x001fe400078e0004 */
[----:B------:R-:W-:Y:S01]  /*47dc0*/  @!P1 IMAD.MOV.U32 R46, RZ, RZ, R3 ;  /* 0x000000ffff2e9224 */ /* 0x000fe200078e0003 */
[----:B------:R-:W2:Y:S04]  /*47dd0*/  LDL.LU R4, [R1+0x62c] ;  /* 0x00062c0001047983 */ /* 0x000ea80000300800 */
[----:B------:R-:W2:Y:S04]  /*47de0*/  LDL.LU R3, [R1+0x624] ;  /* 0x0006240001037983 */ /* 0x000ea80000300800 */
[----:B------:R-:W2:Y:S04]  /*47df0*/  LDL.LU R6, [R1+0x61c] ;  /* 0x00061c0001067983 */ /* 0x000ea80000300800 */
[----:B------:R-:W2:Y:S04]  /*47e00*/  LDL.LU R5, [R1+0x5a4] ;  /* 0x0005a40001057983 */ /* 0x000ea80000300800 */
[----:B------:R-:W2:Y:S04]  /*47e10*/  LDL.LU R7, [R1+0x59c] ;  /* 0x00059c0001077983 */ /* 0x000ea80000300800 */
[----:B-1----:R-:W2:Y:S04]  /*47e20*/  LDL R68, [R1+0x1678] ;  /* 0x0016780001447983 */ /* 0x002ea80000100800 */
[----:B------:R-:W2:Y:S04]  /*47e30*/  LDL R56, [R1+0x167c] ;  /* 0x00167c0001387983 */ /* 0x000ea80000100800 */
[----:B------:R-:W2:Y:S04]  /*47e40*/  LDL R18, [R1+0x16b8] ;  /* 0x0016b80001127983 */ /* 0x000ea80000100800 */
[----:B------:R-:W2:Y:S01]  /*47e50*/  LDL R17, [R1+0x16bc] ;  /* 0x0016bc0001117983 */ /* 0x000ea20000100800 */
[----:B------:R-:W-:-:S03]  /*47e60*/  PRMT R73, RZ, 0x7610, R73 ;  /* 0x00007610ff497816 */ /* 0x000fc60000000049 */
[----:B------:R-:W2:Y:S04]  /*47e70*/  LDL R16, [R1+0x16f8] ;  /* 0x0016f80001107983 */ /* 0x000ea80000100800 */
[----:B------:R-:W2:Y:S01]  /*47e80*/  LDL R13, [R1+0x16fc] ;  /* 0x0016fc00010d7983 */ /* 0x000ea20000100800 */
[----:B------:R-:W-:-:S03]  /*47e90*/  PRMT R75, RZ, 0x7610, R75 ;  /* 0x00007610ff4b7816 */ /* 0x000fc6000000004b */
[----:B------:R-:W2:Y:S04]  /*47ea0*/  LDL R12, [R1+0x1738] ;  /* 0x00173800010c7983 */ /* 0x000ea80000100800 */
[----:B------:R0:W2:Y:S01]  /*47eb0*/  @!P1 LDG.E.U8 R73, desc[UR14][R46.64] ;  /* 0x0000000e2e499981 */ /* 0x0000a2000c1e1100 */
[----:B------:R-:W-:Y:S01]  /*47ec0*/  PRMT R77, RZ, 0x7610, R77 ;  /* 0x00007610ff4d7816 */ /* 0x000fe2000000004d */
[----:B0-----:R-:W-:Y:S02]  /*47ed0*/  @!P1 IMAD.MOV.U32 R47, RZ, RZ, R11 ;  /* 0x000000ffff2f9224 */ /* 0x001fe400078e000b */
[----:B------:R-:W2:Y:S01]  /*47ee0*/  LDL R11, [R1+0x173c] ;  /* 0x00173c00010b7983 */ /* 0x000ea20000100800 */
[----:B----4-:R-:W-:-:S03]  /*47ef0*/  @!P1 IMAD.MOV.U32 R46, RZ, RZ, R10 ;  /* 0x000000ffff2e9224 */ /* 0x010fc600078e000a */
[----:B------:R-:W4:Y:S04]  /*47f00*/  LDL R10, [R1+0x1778] ;  /* 0x00177800010a7983 */ /* 0x000f280000100800 */
[----:B------:R0:W4:Y:S02]  /*47f10*/  @!P1 LDG.E.U8 R75, desc[UR14][R46.64] ;  /* 0x0000000e2e4b9981 */ /* 0x000124000c1e1100 */
[----:B0-----:R-:W-:Y:S02]  /*47f20*/  @!P1 IMAD.MOV.U32 R47, RZ, RZ, R9 ;  /* 0x000000ffff2f9224 */ /* 0x001fe400078e0009 */
[----:B---3--:R-:W-:Y:S01]  /*47f30*/  @!P1 IMAD.MOV.U32 R46, RZ, RZ, R8 ;  /* 0x000000ffff2e9224 */ /* 0x008fe200078e0008 */
[----:B------:R-:W3:Y:S04]  /*47f40*/  LDL R9, [R1+0x177c] ;  /* 0x00177c0001097983 */ /* 0x000ee80000100800 */
[----:B------:R2:W3:Y:S02]  /*47f50*/  @!P1 LDG.E.U8 R77, desc[UR14][R46.64] ;  /* 0x0000000e2e4d9981 */ /* 0x0004e4000c1e1100 */
[----:B--2---:R-:W-:-:S02]  /*47f60*/  @!P1 IMAD.MOV.U32 R46, RZ, RZ, R0 ;  /* 0x000000ffff2e9224 */ /* 0x004fc400078e0000 */
[----:B------:R-:W-:Y:S01]  /*47f70*/  @!P1 IMAD.MOV.U32 R47, RZ, RZ, R2 ;  /* 0x000000ffff2f9224 */ /* 0x000fe200078e0002 */
[----:B------:R-:W2:Y:S04]  /*47f80*/  LDL R0, [R1+0x808] ;  /* 0x0008080001007983 */ /* 0x000ea80000100800 */
[----:B------:R-:W2:Y:S01]  /*47f90*/  LDL R2, [R1+0x7fc] ;  /* 0x0007fc0001027983 */ /* 0x000ea20000100800 */
[----:B------:R-:W-:Y:S02]  /*47fa0*/  PRMT R78, RZ, 0x7610, R78 ;  /* 0x00007610ff4e7816 */ /* 0x000fe4000000004e */
[----:B------:R-:W-:Y:S02]  /*47fb0*/  PRMT R79, RZ, 0x7610, R79 ;  /* 0x00007610ff4f7816 */ /* 0x000fe4000000004f */
[----:B------:R-:W-:-:S02]  /*47fc0*/  PRMT R80, RZ, 0x7610, R80 ;  /* 0x00007610ff507816 */ /* 0x000fc40000000050 */
[----:B------:R-:W-:Y:S02]  /*47fd0*/  PRMT R81, RZ, 0x7610, R81 ;  /* 0x00007610ff517816 */ /* 0x000fe40000000051 */
[----:B------:R-:W-:Y:S02]  /*47fe0*/  PRMT R83, RZ, 0x7610, R83 ;  /* 0x00007610ff537816 */ /* 0x000fe40000000053 */
[----:B------:R-:W-:Y:S01]  /*47ff0*/  PRMT R84, RZ, 0x7610, R84 ;  /* 0x00007610ff547816 */ /* 0x000fe20000000054 */
[----:B------:R0:W2:Y:S01]  /*48000*/  @!P1 LDG.E.U8 R78, desc[UR14][R46.64] ;  /* 0x0000000e2e4e9981 */ /* 0x0000a2000c1e1100 */
[----:B------:R-:W-:-:S03]  /*48010*/  PRMT R85, RZ, 0x7610, R85 ;  /* 0x00007610ff557816 */ /* 0x000fc60000000055 */
[----:B------:R-:W2:Y:S01]  /*48020*/  LDL.LU R8, [R1+0x594] ;  /* 0x0005940001087983 */ /* 0x000ea20000300800 */
[----:B0-----:R-:W-:Y:S02]  /*48030*/  @!P1 IMAD.MOV.U32 R47, RZ, RZ, R68 ;  /* 0x000000ffff2f9224 */ /* 0x001fe400078e0044 */
[----:B------:R-:W-:-:S05]  /*48040*/  @!P1 IMAD.MOV.U32 R46, RZ, RZ, R56 ;  /* 0x000000ffff2e9224 */ /* 0x000fca00078e0038 */
[----:B------:R0:W2:Y:S02]  /*48050*/  @!P1 LDG.E.U8 R79, desc[UR14][R46.64] ;  /* 0x0000000e2e4f9981 */ /* 0x0000a4000c1e1100 */
        /* <DEDUP_REMOVED lines=9> */
[----:B---3--:R-:W-:Y:S02]  /*480f0*/  @!P1 IMAD.MOV.U32 R46, RZ, RZ, R9 ;  /* 0x000000ffff2e9224 */ /* 0x008fe400078e0009 */
[----:B----4-:R-:W-:-:S05]  /*48100*/  @!P1 IMAD.MOV.U32 R47, RZ, RZ, R10 ;  /* 0x000000ffff2f9224 */ /* 0x010fca00078e000a */
[----:B------:R2:W3:Y:S04]  /*48110*/  @!P1 LDG.E.U8 R84, desc[UR14][R46.64] ;  /* 0x0000000e2e549981 */ /* 0x0004e8000c1e1100 */
[----:B------:R0:W-:Y:S01]  /*48120*/  STS.U8 [R14+UR4+0x15700], R7 ;  /* 0x015700070e007988 */ /* 0x0001e20008000004 */
[----:B--2---:R-:W-:Y:S02]  /*48130*/  @!P1 IMAD.MOV.U32 R46, RZ, RZ, R0 ;  /* 0x000000ffff2e9224 */ /* 0x004fe400078e0000 */
[----:B------:R-:W-:-:S05]  /*48140*/  @!P1 IMAD.MOV.U32 R47, RZ, RZ, R2 ;  /* 0x000000ffff2f9224 */ /* 0x000fca00078e0002 */
[----:B------:R-:W2:Y:S04]  /*48150*/  @!P1 LDG.E.U8 R85, desc[UR14][R46.64] ;  /* 0x0000000e2e559981 */ /* 0x000ea8000c1e1100 */
        /* <DEDUP_REMOVED lines=35> */
[----:B--2---:R0:W-:Y:S04]  /*48390*/  STS.U8 [R14+UR4+0x1df00], R7 ;  /* 0x01df00070e007988 */ /* 0x0041e80008000004 */
[----:B0-----:R-:W2:Y:S04]  /*483a0*/  LDL.LU R7, [R1+0x180] ;  /* 0x0001800001077983 */ /* 0x001ea80000300800 */
[----:B----4-:R0:W-:Y:S04]  /*483b0*/  STS.U8 [R14+UR4+0x1d700], R46 ;  /* 0x01d7002e0e007988 */ /* 0x0101e80008000004 */
[----:B------:R1:W-:Y:S04]  /*483c0*/  STS.U8 [R14+UR4+0x11b00], R47 ;  /* 0x011b002f0e007988 */ /* 0x0003e80008000004 */
[----:B------:R4:W-:Y:S04]  /*483d0*/  STS.U8 [R14+UR4+0x15b00], R56 ;  /* 0x015b00380e007988 */ /* 0x0009e80008000004 */
[----:B------:R0:W-:Y:S04]  /*483e0*/  STS.U8 [R14+UR4+0x19b00], R68 ;  /* 0x019b00440e007988 */ /* 0x0001e80008000004 */
[----:B------:R1:W-:Y:S04]  /*483f0*/  STS.U8 [R14+UR4+0x1db00], R76 ;  /* 0x01db004c0e007988 */ /* 0x0003e80008000004 */
[----:B------:R4:W-:Y:S04]  /*48400*/  STS.U8 [R14+UR4+0x11f00], R13 ;  /* 0x011f000d0e007988 */ /* 0x0009e80008000004 */
[----:B0-----:R-:W2:Y:S04]  /*48410*/  LDL.LU R46, [R1+0x17c] ;  /* 0x00017c00012e7983 */ /* 0x001ea80000300800 */
[----:B-1----:R-:W2:Y:S04]  /*48420*/  LDL.LU R47, [R1+0x178] ;  /* 0x00017800012f7983 */ /* 0x002ea80000300800 */
[----:B----4-:R-:W4:Y:S04]  /*48430*/  LDL.LU R56, [R1+0xfc] ;  /* 0x0000fc0001387983 */ /* 0x010f280000300800 */
[----:B------:R-:W4:Y:S04]  /*48440*/  LDL.LU R68, [R1+0xe0] ;  /* 0x0000e00001447983 */ /* 0x000f280000300800 */
[----:B------:R-:W4:Y:S04]  /*48450*/  LDL.LU R76, [R1+0xd4] ;  /* 0x0000d400014c7983 */ /* 0x000f280000300800 */
[----:B------:R0:W-:Y:S04]  /*48460*/  STS.U8 [R14+UR4+0x15f00], R12 ;  /* 0x015f000c0e007988 */ /* 0x0001e80008000004 */
[----:B------:R-:W4:Y:S04]  /*48470*/  LDL.LU R13, [R1+0xc8] ;  /* 0x0000c800010d7983 */ /* 0x000f280000300800 */
[----:B------:R1:W-:Y:S04]  /*48480*/  STS.U8 [R14+UR4+0x19f00], R11 ;  /* 0x019f000b0e007988 */ /* 0x0003e80008000004 */
[----:B---3--:R3:W-:Y:S04]  /*48490*/  STS.U8 [R14+UR4+0x12300], R10 ;  /* 0x0123000a0e007988 */ /* 0x0087e80008000004 */
[----:B------:R0:W-:Y:S04]  /*484a0*/  STS.U8 [R14+UR4+0x16300], R86 ;  /* 0x016300560e007988 */ /* 0x0001e80008000004 */
[----:B------:R1:W-:Y:S04]  /*484b0*/  STS.U8 [R14+UR4+0x1a300], R9 ;  /* 0x01a300090e007988 */ /* 0x0003e80008000004 */
[----:B------:R3:W-:Y:S04]  /*484c0*/  STS.U8 [R14+UR4+0x1e300], R87 ;  /* 0x01e300570e007988 */ /* 0x0007e80008000004 */
[----:B0-----:R-:W4:Y:S04]  /*484d0*/  LDL.LU R12, [R1+0x60] ;  /* 0x00006000010c7983 */ /* 0x001f280000300800 */
[----:B-1----:R-:W4:Y:S04]  /*484e0*/  LDL.LU R11, [R1+0x54] ;  /* 0x00005400010b7983 */ /* 0x002f280000300800 */
[----:B---3--:R-:W3:Y:S04]  /*484f0*/  LDL.LU R10, [R1+0x48] ;  /* 0x00004800010a7983 */ /* 0x008ee80000300800 */
        /* <DEDUP_REMOVED lines=39> */
[----:B------:R0:W-:Y:S02]  /*48770*/  STS.U8 [R14+UR4+0x1ff00], R15 ;  /* 0x01ff000f0e007988 */ /* 0x0001e40008000004 */
[----:B0-----:R-:W0:Y:S02]  /*48780*/  S2R R15, SR_TID.X ;  /* 0x00000000000f7919 */ /* 0x001e240000002100 */
[----:B----4-:R1:W-:Y:S04]  /*48790*/  STS.U8 [R14+UR4+0x13b00], R56 ;  /* 0x013b00380e007988 */ /* 0x0103e80008000004 */
[----:B------:R4:W-:Y:S04]  /*487a0*/  STS.U8 [R14+UR4+0x17b00], R68 ;  /* 0x017b00440e007988 */ /* 0x0009e80008000004 */
[----:B------:R-:W-:Y:S04]  /*487b0*/  STS.U8 [R14+UR4+0x1b700], R46 ;  /* 0x01b7002e0e007988 */ /* 0x000fe80008000004 */
[----:B------:R-:W-:Y:S04]  /*487c0*/  STS.U8 [R14+UR4+0x1f700], R47 ;  /* 0x01f7002f0e007988 */ /* 0x000fe80008000004 */
[----:B------:R0:W-:Y:S04]  /*487d0*/  STS.U8 [R14+UR4+0x1bb00], R76 ;  /* 0x01bb004c0e007988 */ /* 0x0001e80008000004 */
[----:B------:R-:W-:Y:S04]  /*487e0*/  STS.U8 [R14+UR4+0x1fb00], R13 ;  /* 0x01fb000d0e007988 */ /* 0x000fe80008000004 */
[----:B------:R-:W-:Y:S04]  /*487f0*/  STS.U8 [R14+UR4+0x13f00], R12 ;  /* 0x013f000c0e007988 */ /* 0x000fe80008000004 */
[----:B------:R-:W-:Y:S04]  /*48800*/  STS.U8 [R14+UR4+0x17f00], R11 ;  /* 0x017f000b0e007988 */ /* 0x000fe80008000004 */
[----:B-1----:R-:W2:Y:S04]  /*48810*/  LDL.LU R56, [R1+0x584] ;  /* 0x0005840001387983 */ /* 0x002ea80000300800 */
[----:B---3--:R-:W-:Y:S04]  /*48820*/  STS.U8 [R14+UR4+0x1bf00], R10 ;  /* 0x01bf000a0e007988 */ /* 0x008fe80008000004 */
[----:B----4-:R-:W3:Y:S04]  /*48830*/  LDL.LU R68, [R1+0x580] ;  /* 0x0005800001447983 */ /* 0x010ee80000300800 */
[----:B0-----:R-:W4:Y:S01]  /*48840*/  LDL.LU R76, [R1+0x57c] ;  /* 0x00057c00014c7983 */ /* 0x001f220000300800 */
[----:B------:R-:W-:-:S04]  /*48850*/  LOP3.LUT R15, R15, 0x7f, RZ, 0xc0, !PT ;  /* 0x0000007f0f0f7812 */ /* 0x000fc800078ec0ff */
[----:B------:R-:W-:-:S05]  /*48860*/  LOP3.LUT R15, R15, 0x70, RZ, 0x3c, !PT ;  /* 0x000000700f0f7812 */ /* 0x000fca00078e3cff */
        /* <DEDUP_REMOVED lines=39> */
[----:B------:R-:W2:Y:S04]  /*48ae0*/  LDL.LU R87, [R1+0x26c] ;  /* 0x00026c0001577983 */ /* 0x000ea80000300800 */
[----:B------:R0:W-:Y:S04]  /*48af0*/  STS.U8 [R15+UR4+0x10780], R90 ;  /* 0x0107805a0f007988 */ /* 0x0001e80008000004 */
[----:B---3--:R-:W3:Y:S04]  /*48b00*/  LDL.LU R89, [R1+0x268] ;  /* 0x0002680001597983 */ /* 0x008ee80000300800 */
        /* <DEDUP_REMOVED lines=10> */
[----:B------:R-:W3:Y:S04]  /*48bb0*/  LDL.LU R68, [R1+0x194c] ;  /* 0x00194c0001447983 */ /* 0x000ee80000300800 */
        /* <DEDUP_REMOVED lines=8> */
[----:B0-----:R-:W3:Y:S04]  /*48c40*/  LDL.LU R16, [R1+0x1944] ;  /* 0x0019440001107983 */ /* 0x001ee80000300800 */
[----:B-1----:R-:W4:Y:S04]  /*48c50*/  LDL.LU R17, [R1+0x1940] ;  /* 0x0019400001117983 */ /* 0x002f280000300800 */
[----:B------:R-:W4:Y:S04]  /*48c60*/  LDL.LU R18, [R1+0x193c] ;  /* 0x00193c0001127983 */ /* 0x000f280000300800 */
[----:B------:R-:W4:Y:S04]  /*48c70*/  LDL.LU R88, [R1+0x1938] ;  /* 0x0019380001587983 */ /* 0x000f280000300800 */
[----:B------:R-:W4:Y:S04]  /*48c80*/  LDL.LU R2, [R1+0x1934] ;  /* 0x0019340001027983 */ /* 0x000f280000300800 */
        /* <DEDUP_REMOVED lines=13> */
[----:B---3--:R-:W-:Y:S04]  /*48d60*/  STS.U8 [R15+UR4+0x1ff80], R16 ;  /* 0x01ff80100f007988 */ /* 0x008fe80008000004 */
        /* <DEDUP_REMOVED lines=11> */
[----:B0-----:R0:W5:Y:S04]  /*48e20*/  LDL.LU R7, [R1+0x1914] ;  /* 0x0019140001077983 */ /* 0x0011680000300800 */
[----:B------:R0:W5:Y:S04]  /*48e30*/  LDL.LU R8, [R1+0x1910] ;  /* 0x0019100001087983 */ /* 0x0001680000300800 */
        /* <DEDUP_REMOVED lines=10> */
[----:B------:R1:W-:Y:S04]  /*48ee0*/  STS.U8 [R15+UR4+0x16b80], R9 ;  /* 0x016b80090f007988 */ /* 0x0003e80008000004 */
[----:B------:R2:W-:Y:S04]  /*48ef0*/  STS.U8 [R15+UR4+0x12b80], R10 ;  /* 0x012b800a0f007988 */ /* 0x0005e80008000004 */
[----:B------:R3:W-:Y:S04]  /*48f00*/  STS.U8 [R15+UR4+0x1e780], R11 ;  /* 0x01e7800b0f007988 */ /* 0x0007e80008000004 */
[----:B------:R4:W-:Y:S04]  /*48f10*/  STS.U8 [R15+UR4+0x1a780], R12 ;  /* 0x01a7800c0f007988 */ /* 0x0009e80008000004 */
[----:B------:R0:W-:Y:S04]  /*48f20*/  STS.U8 [R15+UR4+0x1ab80], R82 ;  /* 0x01ab80520f007988 */ /* 0x0001e80008000004 */
[----:B------:R0:W-:Y:S04]  /*48f30*/  STS.U8 [R15+UR4+0x16780], R13 ;  /* 0x0167800d0f007988 */ /* 0x0001e80008000004 */
[----:B------:R0:W-:Y:S01]  /*48f40*/  STS.U8 [R15+UR4+0x12780], R14 ;  /* 0x0127800e0f007988 */ /* 0x0001e20008000004 */
[----:B-1----:R-:W1:Y:S01]  /*48f50*/  S2R R9, SR_TID.X ;  /* 0x0000000000097919 */ /* 0x002e620000002100 */
[----:B--2---:R-:W2:Y:S01]  /*48f60*/  S2R R10, SR_TID.X ;  /* 0x00000000000a7919 */ /* 0x004ea20000002100 */
[----:B---3--:R-:W3:Y:S01]  /*48f70*/  S2R R11, SR_TID.X ;  /* 0x00000000000b7919 */ /* 0x008ee20000002100 */
[----:B----4-:R-:W4:Y:S01]  /*48f80*/  S2R R12, SR_TID.X ;  /* 0x00000000000c7919 */ /* 0x010f220000002100 */
[----:B0-----:R-:W0:Y:S01]  /*48f90*/  S2R R82, SR_TID.X ;  /* 0x0000000000527919 */ /* 0x001e220000002100 */
[----:B------:R-:W0:Y:S01]  /*48fa0*/  S2R R13, SR_TID.X ;  /* 0x00000000000d7919 */ /* 0x000e220000002100 */
[----:B------:R-:W0:Y:S01]  /*48fb0*/  S2R R14, SR_TID.X ;  /* 0x00000000000e7919 */ /* 0x000e220000002100 */
        /* <DEDUP_REMOVED lines=9> */
[----:B-1----:R-:W-:-:S02]  /*49050*/  LOP3.LUT R9, R9, 0x7f, RZ, 0xc0, !PT ;  /* 0x0000007f09097812 */ /* 0x002fc400078ec0ff */
[----:B--2---:R-:W-:Y:S02]  /*49060*/  LOP3.LUT R10, R10, 0x7f, RZ, 0xc0, !PT ;  /* 0x0000007f0a0a7812 */ /* 0x004fe400078ec0ff */
[----:B---3--:R-:W-:Y:S02]  /*49070*/  LOP3.LUT R11, R11, 0x7f, RZ, 0xc0, !PT ;  /* 0x0000007f0b0b7812 */ /* 0x008fe400078ec0ff */
[----:B----4-:R-:W-:Y:S02]  /*49080*/  LOP3.LUT R12, R12, 0x7f, RZ, 0xc0, !PT ;  /* 0x0000007f0c0c7812 */ /* 0x010fe400078ec0ff */
[----:B0-----:R-:W-:Y:S02]  /*49090*/  LOP3.LUT R82, R82, 0x7f, RZ, 0xc0, !PT ;  /* 0x0000007f52527812 */ /* 0x001fe400078ec0ff */
[----:B------:R-:W-:Y:S02]  /*490a0*/  LOP3.LUT R13, R13, 0x7f, RZ, 0xc0, !PT ;  /* 0x0000007f0d0d7812 */ /* 0x000fe400078ec0ff */
[----:B------:R-:W-:-:S02]  /*490b0*/  LOP3.LUT R9, R9, 0x10, RZ, 0x3c, !PT ;  /* 0x0000001009097812 */ /* 0x000fc400078e3cff */
[----:B------:R-:W-:Y:S02]  /*490c0*/  LOP3.LUT R14, R14, 0x7f, RZ, 0xc0, !PT ;  /* 0x0000007f0e0e7812 */ /* 0x000fe400078ec0ff */
[----:B------:R-:W-:Y:S02]  /*490d0*/  LOP3.LUT R10, R10, 0x20, RZ, 0x3c, !PT ;  /* 0x000000200a0a7812 */ /* 0x000fe400078e3cff */
[----:B------:R-:W-:Y:S02]  /*490e0*/  LOP3.LUT R11, R11, 0x30, RZ, 0x3c, !PT ;  /* 0x000000300b0b7812 */ /* 0x000fe400078e3cff */
[----:B------:R-:W-:Y:S02]  /*490f0*/  LOP3.LUT R12, R12, 0x40, RZ, 0x3c, !PT ;  /* 0x000000400c0c7812 */ /* 0x000fe400078e3cff */
[----:B------:R-:W-:Y:S01]  /*49100*/  LOP3.LUT R13, R13, 0x50, RZ, 0x3c, !PT ;  /* 0x000000500d0d7812 */ /* 0x000fe200078e3cff */
        /* <DEDUP_REMOVED lines=66> */
[----:B-1----:R-:W1:Y:S01]  /*49530*/  FENCE.VIEW.ASYNC.S ;  /* 0x00000000000073c6 */ /* 0x002e620000000000 */
[----:B------:R-:W-:Y:S01]  /*49540*/  ULEA UR6, UR9, UR4, 0x3 ;  /* 0x0000000409067291 */ /* 0x000fe2000f8e18ff */
[----:B------:R-:W-:-:S03]  /*49550*/  UMOV UR8, UR11 ;  /* 0x0000000b00087c82 */ /* 0x000fc60008000000 */
[----:B------:R-:W-:Y:S01]  /*49560*/  UIADD3 UR6, UPT, UPT, UR6, 0x24000, URZ ;  /* 0x0002400006067890 */ /* 0x000fe2000fffe0ff */
[----:B-1----:R-:W-:Y:S06]  /*49570*/  BAR.SYNC.DEFER_BLOCKING 0x0 ;  /* 0x0000000000007b1d */ /* 0x002fec0000010000 */
[----:B0-----:R-:W-:Y:S05]  /*49580*/  @P0 BRA `(.L_x_9) ;  /* 0x0000000000dc0947 */ /* 0x001fea0003800000 */
[----:B------:R-:W-:Y:S02]  /*49590*/  UIADD3 UR11, UPT, UPT, UR5, 0x40, URZ ;  /* 0x00000040050b7890 */ /* 0x000fe4000fffe0ff */
[----:B------:R-:W-:Y:S02]  /*495a0*/  UIADD3 UR70, UPT, UPT, UR5, 0x40, URZ ;  /* 0x0000004005467890 */ /* 0x000fe4000fffe0ff */
[----:B------:R-:W-:Y:S01]  /*495b0*/  UIADD3 UR71, UPT, UPT, UR5, 0x40, URZ ;  /* 0x0000004005477890 */ /* 0x000fe2000fffe0ff */
[----:B------:R-:W-:Y:S01]  /*495c0*/  UMOV UR62, 0x0 ;  /* 0x00000000003e7882 */ /* 0x000fe20000000000 */
[----:B------:R-:W-:Y:S01]  /*495d0*/  UMOV UR63, 0x8108490 ;  /* 0x08108490003f7882 */ /* 0x000fe20000000000 */
[----:B------:R-:W-:Y:S01]  /*495e0*/  UMOV UR64, UR10 ;  /* 0x0000000a00407c82 */ /* 0x000fe20008000000 */
[----:B------:R-:W-:Y:S01]  /*495f0*/  UMOV UR65, 0x40004040 ;  /* 0x4000404000417882 */ /* 0x000fe20000000000 */
[----:B------:R-:W-:Y:S01]  /*49600*/  UMOV UR76, 0x0 ;  /* 0x00000000004c7882 */ /* 0x000fe20000000000 */
[----:B------:R-:W-:Y:S01]  /*49610*/  UMOV UR77, 0x8108490 ;  /* 0x08108490004d7882 */ /* 0x000fe20000000000 */
[----:B------:R-:W-:-:S02]  /*49620*/  UIADD3 UR72, UPT, UPT, UR5, 0x40, URZ ;  /* 0x0000004005487890 */ /* 0x000fc4000fffe0ff */
[----:B------:R-:W-:Y:S01]  /*49630*/  UTCQMMA gdesc[UR64], gdesc[UR12], tmem[UR5], tmem[UR62], idesc[UR63], UPT ;  /* 0x00ff3e0c400075ea */ /* 0x000fe2000b800305 */
[----:B------:R-:W-:Y:S01]  /*49640*/  UMOV UR66, 0x0 ;  /* 0x0000000000427882 */ /* 0x000fe20000000000 */
[----:B------:R-:W-:Y:S01]  /*49650*/  UMOV UR67, 0x8108490 ;  /* 0x0810849000437882 */ /* 0x000fe20000000000 */
[----:B------:R-:W-:Y:S02]  /*49660*/  UIADD3 UR73, UPT, UPT, UR5, 0x80, URZ ;  /* 0x0000008005497890 */ /* 0x000fe4000fffe0ff */
[----:B------:R0:W-:Y:S01]  /*49670*/  UTCQMMA gdesc[UR16], gdesc[UR18], tmem[UR5], tmem[UR76], idesc[UR77], UPT ;  /* 0x00ff4c12100075ea */ /* 0x0001e2000b800305 */
[----:B------:R-:W-:Y:S01]  /*49680*/  UMOV UR68, 0x0 ;  /* 0x0000000000447882 */ /* 0x000fe20000000000 */
[----:B------:R-:W-:Y:S01]  /*49690*/  UMOV UR69, 0x8108490 ;  /* 0x0810849000457882 */ /* 0x000fe20000000000 */
[----:B------:R-:W-:Y:S02]  /*496a0*/  UIADD3 UR74, UPT, UPT, UR5, 0x80, URZ ;  /* 0x00000080054a7890 */ /* 0x000fe4000fffe0ff */
[----:B------:R-:W-:Y:S01]  /*496b0*/  UTCQMMA gdesc[UR20], gdesc[UR22], tmem[UR5], tmem[UR66], idesc[UR67], UPT ;  /* 0x00ff4216140075ea */ /* 0x000fe2000b800305 */
[----:B------:R-:W-:Y:S01]  /*496c0*/  UMOV UR52, 0x0 ;  /* 0x0000000000347882 */ /* 0x000fe20000000000 */
[----:B------:R-:W-:Y:S01]  /*496d0*/  UMOV UR53, 0x8108490 ;  /* 0x0810849000357882 */ /* 0x000fe20000000000 */
[----:B------:R-:W-:-:S02]  /*496e0*/  UIADD3 UR75, UPT, UPT, UR5, 0x80, URZ ;  /* 0x00000080054b7890 */ /* 0x000fc4000fffe0ff */
[----:B------:R-:W-:Y:S01]  /*496f0*/  UTCQMMA gdesc[UR24], gdesc[UR26], tmem[UR5], tmem[UR68], idesc[UR69], UPT ;  /* 0x00ff441a180075ea */ /* 0x000fe2000b800305 */
[----:B------:R-:W-:Y:S01]  /*49700*/  UMOV UR54, 0x0 ;  /* 0x0000000000367882 */ /* 0x000fe20000000000 */
[----:B------:R-:W-:Y:S01]  /*49710*/  UMOV UR55, 0x8108490 ;  /* 0x0810849000377882 */ /* 0x000fe20000000000 */
[----:B0-----:R-:W-:Y:S01]  /*49720*/  UIADD3 UR76, UPT, UPT, UR5, 0x80, URZ ;  /* 0x00000080054c7890 */ /* 0x001fe2000fffe0ff */
[----:B------:R0:W-:Y:S01]  /*49730*/  UTCQMMA gdesc[UR28], gdesc[UR12], tmem[UR11], tmem[UR52], idesc[UR53], UPT ;  /* 0x00ff340c1c0075ea */ /* 0x0001e2000b80030b */
[----:B------:R-:W-:Y:S01]  /*49740*/  UMOV UR56, 0x0 ;  /* 0x0000000000387882 */ /* 0x000fe20000000000 */
[----:B------:R-:W-:Y:S01]  /*49750*/  UMOV UR57, 0x8108490 ;  /* 0x0810849000397882 */ /* 0x000fe20000000000 */
[----:B------:R-:W-:Y:S01]  /*49760*/  UIADD3 UR77, UPT, UPT, UR5, 0xc0, URZ ;  /* 0x000000c0054d7890 */ /* 0x000fe2000fffe0ff */
[----:B------:R1:W-:Y:S01]  /*49770*/  UTCQMMA gdesc[UR30], gdesc[UR18], tmem[UR70], tmem[UR54], idesc[UR55], UPT ;  /* 0x00ff36121e0075ea */ /* 0x0003e2000b800346 */
[----:B------:R-:W-:Y:S01]  /*49780*/  UMOV UR58, 0x0 ;  /* 0x00000000003a7882 */ /* 0x000fe20000000000 */
[----:B------:R-:W-:Y:S01]  /*49790*/  UMOV UR59, 0x8108490 ;  /* 0x08108490003b7882 */ /* 0x000fe20000000000 */
[----:B------:R2:W-:Y:S01]  /*497a0*/  UTCQMMA gdesc[UR32], gdesc[UR22], tmem[UR71], tmem[UR56], idesc[UR57], UPT ;  /* 0x00ff3816200075ea */ /* 0x0005e2000b800347 */
[----:B------:R-:W-:Y:S01]  /*497b0*/  UMOV UR60, 0x0 ;  /* 0x00000000003c7882 */ /* 0x000fe20000000000 */
[----:B------:R-:W-:Y:S01]  /*497c0*/  UMOV UR61, 0x8108490 ;  /* 0x08108490003d7882 */ /* 0x000fe20000000000 */
[----:B0-----:R-:W-:Y:S01]  /*497d0*/  UIADD3 UR11, UPT, UPT, UR5, 0xc0, URZ ;  /* 0x000000c0050b7890 */ /* 0x001fe2000fffe0ff */
[----:B------:R0:W-:Y:S01]  /*497e0*/  UTCQMMA gdesc[UR34], gdesc[UR26], tmem[UR72], tmem[UR58], idesc[UR59], UPT ;  /* 0x00ff3a1a220075ea */ /* 0x0001e2000b800348 */
[----:B------:R-:W-:Y:S01]  /*497f0*/  UMOV UR64, 0x0 ;  /* 0x0000000000407882 */ /* 0x000fe20000000000 */
[----:B------:R-:W-:Y:S01]  /*49800*/  UMOV UR65, 0x8108490 ;  /* 0x0810849000417882 */ /* 0x000fe20000000000 */
[----:B-1----:R-:W-:Y:S01]  /*49810*/  UIADD3 UR70, UPT, UPT, UR5, 0xc0, URZ ;  /* 0x000000c005467890 */ /* 0x002fe2000fffe0ff */
[----:B------:R1:W-:Y:S01]  /*49820*/  UTCQMMA gdesc[UR36], gdesc[UR12], tmem[UR73], tmem[UR60], idesc[UR61], UPT ;  /* 0x00ff3c0c240075ea */ /* 0x0003e2000b800349 */
[----:B------:R1:W-:Y:S01]  /*49830*/  UTCQMMA gdesc[UR38], gdesc[UR18], tmem[UR74], tmem[UR62], idesc[UR63], UPT ;  /* 0x00ff3e12260075ea */ /* 0x0003e2000b80034a */
[----:B--2---:R-:W-:Y:S01]  /*49840*/  UIADD3 UR71, UPT, UPT, UR5, 0xc0, URZ ;  /* 0x000000c005477890 */ /* 0x004fe2000fffe0ff */
[----:B------:R1:W-:Y:S01]  /*49850*/  UTCQMMA gdesc[UR40], gdesc[UR22], tmem[UR75], tmem[UR64], idesc[UR65], UPT ;  /* 0x00ff4016280075ea */ /* 0x0003e2000b80034b */
[----:B------:R1:W-:Y:S01]  /*49860*/  UTCQMMA gdesc[UR42], gdesc[UR26], tmem[UR76], tmem[UR66], idesc[UR67], UPT ;  /* 0x00ff421a2a0075ea */ /* 0x0003e2000b80034c */
[----:B------:R1:W-:Y:S01]  /*49870*/  UTCQMMA gdesc[UR44], gdesc[UR12], tmem[UR77], tmem[UR68], idesc[UR69], UPT ;  /* 0x00ff440c2c0075ea */ /* 0x0003e2000b80034d */
[----:B0-----:R-:W-:Y:S01]  /*49880*/  UMOV UR58, UR6 ;  /* 0x00000006003a7c82 */ /* 0x001fe20008000000 */
[----:B------:R-:W-:Y:S01]  /*49890*/  UMOV UR59, URZ ;  /* 0x000000ff003b7c82 */ /* 0x000fe20008000000 */
[----:B------:R1:W-:Y:S01]  /*498a0*/  UTCQMMA gdesc[UR46], gdesc[UR18], tmem[UR11], tmem[UR52], idesc[UR53], UPT ;  /* 0x00ff34122e0075ea */ /* 0x0003e2000b80030b */
[----:B------:R-:W-:Y:S01]  /*498b0*/  UMOV UR58, UR58 ;  /* 0x0000003a003a7c82 */ /* 0x000fe20008000000 */
[----:B------:R1:W-:Y:S01]  /*498c0*/  UTCQMMA gdesc[UR48], gdesc[UR22], tmem[UR70], tmem[UR54], idesc[UR55], UPT ;  /* 0x00ff3616300075ea */ /* 0x0003e2000b800346 */
[----:B------:R1:W-:Y:S01]  /*498d0*/  UTCQMMA gdesc[UR50], gdesc[UR26], tmem[UR71], tmem[UR56], idesc[UR57], UPT ;  /* 0x00ff381a320075ea */ /* 0x0003e2000b800347 */
[----:B------:R1:W-:Y:S01]  /*498e0*/  UTCBAR [UR58], URZ ;  /* 0x000000ff3a0073e9 */ /* 0x0003e200080000ff */
[----:B------:R-:W-:Y:S01]  /*498f0*/  NOP ;  /* 0x0000000000007918 */ /* 0x000fe20000000000 */
.L_x_9:
[----:B------:R-:W2:Y:S04]  /*49900*/  LDL R20, [R1+0x18e4] ;  /* 0x0018e40001147983 */ /* 0x000ea80000100800 */
[----:B------:R-:W2:Y:S01]  /*49910*/  LDL.LU R19, [R1+0x18d0] ;  /* 0x0018d00001137983 */ /* 0x000ea20000300800 */
[----:B------:R-:W-:-:S04]  /*49920*/  UIADD3 UR9, UPT, UPT, UR9, 0x1, URZ ;  /* 0x0000000109097890 */ /* 0x000fc8000fffe0ff */
[----:B------:R-:W-:-:S04]  /*49930*/  UISETP.GT.AND UP1, UPT, UR9, 0x1, UPT ;  /* 0x000000010900788c */ /* 0x000fc8000bf24270 */
[----:B-1----:R-:W-:Y:S02]  /*49940*/  USEL UR11, URZ, 0x1, !UP1 ;  /* 0x00000001ff0b7887 */ /* 0x002fe4000c800000 */
[----:B------:R-:W-:Y:S02]  /*49950*/  USEL UR9, UR9, URZ, !UP1 ;  /* 0x000000ff09097287 */ /* 0x000fe4000c800000 */
[----:B------:R-:W-:Y:S01]  /*49960*/  ULOP3.LUT UR11, UR8, UR11, URZ, 0x3c, !UPT ;  /* 0x0000000b080b7292 */ /* 0x000fe2000f8e3cff */
[----:B--2---:R-:W-:Y:S02]  /*49970*/  ISETP.NE.U32.AND P1, PT, R19, R20, PT ;  /* 0x000000141300720c */ /* 0x004fe40003f25070 */
[----:B------:R-:W2:Y:S01]  /*49980*/  LDL.LU R19, [R1+0x18dc] ;  /* 0x0018dc0001137983 */ /* 0x000ea20000300800 */
[----:B------:R-:W-:-:S03]  /*49990*/  IMAD.U32 R20, RZ, RZ, UR8 ;  /* 0x00000008ff147e24 */ /* 0x000fc6000f8e00ff */
[----:B--2---:R0:W-:Y:S07]  /*499a0*/  STL [R1+0x18d0], R19 ;  /* 0x0018d01301007387 */ /* 0x0041ee0000100800 */
[----:B------:R-:W-:Y:S05]  /*499b0*/  @P1 BRA `(.L_x_10) ;  /* 0xfffffd9800e81947 */ /* 0x000fea000383ffff */
.L_x_7:
[----:B0-----:R-:W0:Y:S01]  /*499c0*/  LDC R19, c[0x0][0x3a0] ;  /* 0x0000e800ff137b82 */ /* 0x001e220000000800 */
[----:B------:R-:W1:Y:S07]  /*499d0*/  LDCU.64 UR30, c[0x0][0x398] ;  /* 0x00007300ff1e77ac */ /* 0x000e6e0008000a00 */
[----:B-----5:R-:W2:Y:S01]  /*499e0*/  LDC R4, c[0x0][0x3b4] ;  /* 0x0000ed00ff047b82 */ /* 0x020ea20000000800 */
[----:B0-----:R-:W-:-:S05]  /*499f0*/  VIADD R19, R19, 0x7f ;  /* 0x0000007f13137836 */ /* 0x001fca0000000000 */
[----:B------:R-:W-:-:S13]  /*49a00*/  ISETP.GE.AND P0, PT, R19, 0x80, PT ;  /* 0x000000801300780c */ /* 0x000fda0003f06270 */
[----:B-12---:R-:W-:Y:S05]  /*49a10*/  @!P0 BRA `(.L_x_11) ;  /* 0x0000000000108947 */ /* 0x006fea0003800000 */
[----:B------:R-:W-:-:S06]  /*49a20*/  USHF.L.U32 UR8, UR8, 0x1f, URZ ;  /* 0x0000001f08087899 */ /* 0x000fcc00080006ff */
[----:B------:R-:W-:-:S04]  /*49a30*/  IMAD.U32 R0, RZ, RZ, UR8 ;  /* 0x00000008ff007e24 */ /* 0x000fc8000f8e00ff */
[----:B------:R-:W0:Y:S02]  /*49a40*/  SYNCS.PHASECHK.TRANS64.TRYWAIT P0, [UR6], R0 ;  /* 0x00000000ff0075a7 */ /* 0x000e240008001106 */
[----:B0-----:R-:W-:Y:S05]  /*49a50*/  @!P0 BRA `(.L_x_12) ;  /* 0x0000009800148947 */ /* 0x001fea0003800000 */
.L_x_11:
[----:B------:R-:W2:Y:S01]  /*49a60*/  LDL R3, [R1+0x53c] ;  /* 0x00053c0001037983 */ /* 0x000ea20000100800 */
[----:B------:R-:W0:Y:S01]  /*49a70*/  LDCU.128 UR16, c[0x0][0x390] ;  /* 0x00007200ff1077ac */ /* 0x000e220008000c00 */
[C---:B------:R-:W-:Y:S01]  /*49a80*/  VIADD R2, R88.reuse, 0x3f ;  /* 0x0000003f58027836 */ /* 0x040fe20000000000 */
[----:B------:R-:W-:Y:S01]  /*49a90*/  BAR.SYNC.DEFER_BLOCKING 0x0 ;  /* 0x0000000000007b1d */ /* 0x000fe20000010000 */
[----:B------:R-:W-:-:S03]  /*49aa0*/  VIADD R0, R88, 0x1 ;  /* 0x0000000158007836 */ /* 0x000fc60000000000 */
[----:B------:R-:W-:Y:S01]  /*49ab0*/  ISETP.GE.AND P1, PT, R2, UR31, PT ;  /* 0x0000001f02007c0c */ /* 0x000fe2000bf26270 */
[C---:B------:R-:W-:Y:S01]  /*49ac0*/  VIADD R2, R88.reuse, 0x2 ;  /* 0x0000000258027836 */ /* 0x040fe20000000000 */
[----:B------:R-:W1:Y:S01]  /*49ad0*/  LDCU UR6, c[0x0][0x39c] ;  /* 0x00007380ff0677ac */ /* 0x000e620008000800 */
[----:B------:R-:W3:Y:S01]  /*49ae0*/  LDCU UR10, c[0x0][0x39c] ;  /* 0x00007380ff0a77ac */ /* 0x000ee20008000800 */
[----:B------:R-:W4:Y:S01]  /*49af0*/  LDCU UR28, c[0x0][0x3b8] ;  /* 0x00007700ff1c77ac */ /* 0x000f220008000800 */
[----:B0-----:R-:W-:Y:S01]  /*49b00*/  ISETP.GE.AND P4, PT, R88, UR19, PT ;  /* 0x0000001358007c0c */ /* 0x001fe2000bf86270 */
[----:B------:R-:W0:Y:S01]  /*49b10*/  LDCU.64 UR32, c[0x0][0x398] ;  /* 0x00007300ff2077ac */ /* 0x000e220008000a00 */
[----:B------:R-:W5:Y:S01]  /*49b20*/  LDCU.64 UR8, c[0x0][0x398] ;  /* 0x00007300ff0877ac */ /* 0x000f620008000a00 */
[----:B------:R-:W0:Y:S02]  /*49b30*/  @!P5 SYNCS.CCTL.IV [UR4+0x24000] ;  /* 0x02400000ff00d9b1 */ /* 0x000e240008000004 */
[----:B0-----:R-:W-:Y:S01]  /*49b40*/  BAR.SYNC.DEFER_BLOCKING 0x0 ;  /* 0x0000000000007b1d */ /* 0x001fe20000010000 */
[----:B-1----:R-:W-:-:S02]  /*49b50*/  ISETP.GE.AND P0, PT, R0, UR6, PT ;  /* 0x0000000600007c0c */ /* 0x002fc4000bf06270 */
[----:B---3--:R-:W-:-:S03]  /*49b60*/  ISETP.GE.AND P2, PT, R2, UR10, PT ;  /* 0x0000000a02007c0c */ /* 0x008fc6000bf46270 */
[----:B------:R-:W0:Y:S01]  /*49b70*/  LDCU.64 UR10, c[0x0][0x398] ;  /* 0x00007300ff0a77ac */ /* 0x000e220008000a00 */
[C---:B----4-:R-:W-:Y:S01]  /*49b80*/  IMAD R83, R88.reuse, UR28, RZ ;  /* 0x0000001c58537c24 */ /* 0x050fe2000f8e02ff */
[----:B------:R-:W1:Y:S01]  /*49b90*/  LDTM.x64 R8, tmem[UR7] ;  /* 0x00000007000879ee */ /* 0x000e620008340000 */
[----:B------:R-:W3:Y:S03]  /*49ba0*/  LDCU.64 UR26, c[0x0][0x398] ;  /* 0x00007300ff1a77ac */ /* 0x000ee60008000a00 */
[----:B------:R-:W-:Y:S01]  /*49bb0*/  SHF.R.S32.HI R73, RZ, 0x1f, R83 ;  /* 0x0000001fff497819 */ /* 0x000fe20000011453 */
[----:B------:R-:W4:Y:S01]  /*49bc0*/  LDCU.64 UR24, c[0x0][0x398] ;  /* 0x00007300ff1877ac */ /* 0x000f220008000a00 */
[----:B------:R-:W0:Y:S01]  /*49bd0*/  LDCU UR12, c[0x0][0x39c] ;  /* 0x00007380ff0c77ac */ /* 0x000e220008000800 */
[----:B------:R-:W0:Y:S01]  /*49be0*/  LDCU.64 UR22, c[0x0][0x398] ;  /* 0x00007300ff1677ac */ /* 0x000e220008000a00 */
[----:B------:R-:W0:Y:S01]  /*49bf0*/  @!P5 SYNCS.CCTL.IV [UR4+0x24008] ;  /* 0x02400800ff00d9b1 */ /* 0x000e220008000004 */
[----:B------:R-:W-:Y:S01]  /*49c00*/  VIADD R82, R88, 0x3 ;  /* 0x0000000358527836 */ /* 0x000fe20000000000 */
[----:B------:R-:W0:Y:S01]  /*49c10*/  LDCU.64 UR20, c[0x0][0x398] ;  /* 0x00007300ff1477ac */ /* 0x000e220008000a00 */
[----:B------:R-:W0:Y:S01]  /*49c20*/  LDCU UR4, c[0x0][0x39c] ;  /* 0x00007380ff0477ac */ /* 0x000e220008000800 */
[----:B-1----:R-:W-:Y:S01]  /*49c30*/  STL.64 [R1+0x210], R12 ;  /* 0x0002100c01007387 */ /* 0x002fe20000100a00 */
[----:B------:R-:W-:-:S02]  /*49c40*/  IMAD.MOV.U32 R6, RZ, RZ, R8 ;  /* 0x000000ffff067224 */ /* 0x000fc400078e0008 */
[----:B------:R-:W-:Y:S01]  /*49c50*/  IMAD.MOV.U32 R5, RZ, RZ, R9 ;  /* 0x000000ffff057224 */ /* 0x000fe200078e0009 */
[----:B------:R-:W-:Y:S01]  /*49c60*/  STL.64 [R1+0x218], R14 ;  /* 0x0002180e01007387 */ /* 0x000fe20000100a00 */
[----:B------:R-:W-:Y:S02]  /*49c70*/  IMAD.MOV.U32 R75, RZ, RZ, R11 ;  /* 0x000000ffff4b7224 */ /* 0x000fe400078e000b */
[----:B------:R-:W-:Y:S01]  /*49c80*/  IMAD.MOV.U32 R74, RZ, RZ, R10 ;  /* 0x000000ffff4a7224 */ /* 0x000fe200078e000a */
[----:B------:R-:W-:Y:S01]  /*49c90*/  STL.64 [R1+0x220], R16 ;  /* 0x0002201001007387 */ /* 0x000fe20000100a00 */
[----:B------:R-:W-:-:S03]  /*49ca0*/  F2FP.SATFINITE.E5M2.F32.PACK_AB_MERGE_C R84, R5, R6, RZ ;  /* 0x000000060554723e */ /* 0x000fc600048060ff */
[----:B------:R-:W-:Y:S04]  /*49cb0*/  STL.64 [R1+0x228], R18 ;  /* 0x0002281201007387 */ /* 0x000fe80000100a00 */
        /* <DEDUP_REMOVED lines=25> */
[----:B------:R1:W-:Y:S01]  /*49e50*/  STL.64 [R1+0x2f8], R70 ;  /* 0x0002f84601007387 */ /* 0x0003e20000100a00 */
[C---:B--2---:R-:W-:Y:S01]  /*49e60*/  IMAD R72, R3.reuse, R4, RZ ;  /* 0x0000000403487224 */ /* 0x044fe200078e02ff */
[----:B------:R-:W-:Y:S01]  /*49e70*/  ISETP.GE.AND P3, PT, R3, UR18, PT ;  /* 0x0000001203007c0c */ /* 0x000fe2000bf66270 */
[----:B------:R-:W2:Y:S02]  /*49e80*/  LDCU.64 UR18, c[0x0][0x398] ;  /* 0x00007300ff1277ac */ /* 0x000ea40008000a00 */
[----:B-1----:R-:W-:Y:S01]  /*49e90*/  IMAD R71, R4, 0x80, R72 ;  /* 0x0000008004477824 */ /* 0x002fe200078e0248 */
[----:B------:R-:W-:-:S02]  /*49ea0*/  IADD3 R0, P6, PT, R72, UR16, RZ ;  /* 0x0000001048007c10 */ /* 0x000fc4000ffde0ff */
[----:B------:R-:W-:Y:S01]  /*49eb0*/  ISETP.LT.AND P3, PT, R88, UR33, !P3 ;  /* 0x0000002158007c0c */ /* 0x000fe2000df61270 */
[----:B------:R-:W-:Y:S01]  /*49ec0*/  IMAD R3, R4, 0x80, R71 ;  /* 0x0000008004037824 */ /* 0x000fe200078e0247 */
[----:B------:R-:W-:Y:S02]  /*49ed0*/  LEA.HI.X.SX32 R72, R72, UR17, 0x1, P6 ;  /* 0x0000001148487c11 */ /* 0x000fe4000b0f0eff */
[C---:B------:R-:W-:Y:S01]  /*49ee0*/  IADD3 R2, P6, PT, R71.reuse, UR16, RZ ;  /* 0x0000001047027c10 */ /* 0x040fe2000ffde0ff */
[----:B------:R-:W-:Y:S02]  /*49ef0*/  IMAD R69, R4, 0x80, R3 ;  /* 0x0000008004457824 */ /* 0x000fe400078e0203 */
[----:B------:R-:W1:Y:S01]  /*49f00*/  LDTM.x64 R4, tmem[UR7+0x40] ;  /* 0x00004007000479ee */ /* 0x000e620008340000 */
[----:B------:R-:W-:Y:S02]  /*49f10*/  LEA.HI.X.SX32 R71, R71, UR17, 0x1, P6 ;  /* 0x0000001147477c11 */ /* 0x000fe4000b0f0eff */
[----:B------:R-:W-:-:S02]  /*49f20*/  IADD3 R68, P6, PT, R3, UR16, RZ ;  /* 0x0000001003447c10 */ /* 0x000fc4000ffde0ff */
[----:B------:R-:W-:Y:S01]  /*49f30*/  IADD3 R70, P5, PT, R69, UR16, RZ ;  /* 0x0000001045467c10 */ /* 0x000fe2000ffbe0ff */
[----:B-1----:R-:W-:Y:S01]  /*49f40*/  STL.64 [R1+0x110], R8 ;  /* 0x0001100801007387 */ /* 0x002fe20000100a00 */
[----:B------:R-:W-:Y:S02]  /*49f50*/  IMAD.MOV.U32 R93, RZ, RZ, R4 ;  /* 0x000000ffff5d7224 */ /* 0x000fe400078e0004 */
[----:B------:R-:W-:Y:S01]  /*49f60*/  IMAD.MOV.U32 R92, RZ, RZ, R5 ;  /* 0x000000ffff5c7224 */ /* 0x000fe200078e0005 */
[----:B------:R-:W-:Y:S01]  /*49f70*/  STL.64 [R1+0x118], R10 ;  /* 0x0001180a01007387 */ /* 0x000fe20000100a00 */
[----:B------:R-:W-:Y:S02]  /*49f80*/  IMAD.MOV.U32 R91, RZ, RZ, R6 ;  /* 0x000000ffff5b7224 */ /* 0x000fe400078e0006 */
[----:B------:R-:W-:Y:S01]  /*49f90*/  IMAD.MOV.U32 R89, RZ, RZ, R7 ;  /* 0x000000ffff597224 */ /* 0x000fe200078e0007 */
        /* <DEDUP_REMOVED lines=27> */
[----:B------:R1:W-:Y:S02]  /*4a150*/  STL.64 [R1+0x1f8], R66 ;  /* 0x0001f84201007387 */ /* 0x0003e40000100a00 */
[----:B-1----:R-:W1:Y:S02]  /*4a160*/  LDTM.x64 R4, tmem[UR7+0x80] ;  /* 0x00008007000479ee */ /* 0x002e640008340000 */
[----:B-1----:R-:W-:Y:S01]  /*4a170*/  STL.64 [R1+0x10], R8 ;  /* 0x0000100801007387 */ /* 0x002fe20000100a00 */
[----:B------:R-:W-:-:S02]  /*4a180*/  IMAD.MOV.U32 R86, RZ, RZ, R4 ;  /* 0x000000ffff567224 */ /* 0x000fc400078e0004 */
        /* <DEDUP_REMOVED lines=32> */
[----:B-1----:R-:W1:Y:S01]  /*4a390*/  LDTM.x64 R4, tmem[UR7+0xc0] ;  /* 0x0000c007000479ee */ /* 0x002e620008340000 */
[----:B------:R-:W-:Y:S01]  /*4a3a0*/  LEA.HI.X.SX32 R3, R3, UR17, 0x1, P6 ;  /* 0x0000001103037c11 */ /* 0x000fe2000b0f0eff */
[----:B------:R-:W0:Y:S01]  /*4a3b0*/  LDCU.64 UR6, c[0x0][0x398] ;  /* 0x00007300ff0677ac */ /* 0x000e220008000a00 */
[----:B------:R-:W-:Y:S01]  /*4a3c0*/  LEA.HI.X.SX32 R69, R69, UR17, 0x1, P5 ;  /* 0x0000001145457c11 */ /* 0x000fe2000a8f0eff */
[----:B------:R-:W-:Y:S01]  /*4a3d0*/  NOP ;  /* 0x0000000000007918 */ /* 0x000fe20000000000 */
[----:B-1----:R1:W-:Y:S01]  /*4a3e0*/  STL.64 [R1+0x19d0], R8 ;  /* 0x0019d00801007387 */ /* 0x0023e20000100a00 */
[C---:B------:R-:W-:Y:S01]  /*4a3f0*/  IADD3 R78, P6, PT, R83.reuse, R0, RZ ;  /* 0x00000000534e7210 */ /* 0x040fe20007fde0ff */
[----:B------:R-:W0:Y:S02]  /*4a400*/  LDCU.64 UR16, c[0x0][0x398] ;  /* 0x00007300ff1077ac */ /* 0x000e240008000a00 */
[----:B------:R-:W-:Y:S04]  /*4a410*/  STL.64 [R1+0x19c8], R10 ;  /* 0x0019c80a01007387 */ /* 0x000fe80000100a00 */
[----:B------:R-:W-:Y:S04]  /*4a420*/  STL.64 [R1+0x19c0], R12 ;  /* 0x0019c00c01007387 */ /* 0x000fe80000100a00 */
[----:B------:R-:W-:Y:S01]  /*4a430*/  STL.64 [R1+0x19b8], R14 ;  /* 0x0019b80e01007387 */ /* 0x000fe20000100a00 */
[----:B-1----:R-:W-:Y:S01]  /*4a440*/  IMAD.MOV.U32 R8, RZ, RZ, R74 ;  /* 0x000000ffff087224 */ /* 0x002fe200078e004a */
[----:B------:R-:W-:Y:S01]  /*4a450*/  IADD3 R76, P5, PT, R83, R2, RZ ;  /* 0x00000002534c7210 */ /* 0x000fe20007fbe0ff */
        /* <DEDUP_REMOVED lines=24> */
[----:B------:R1:W-:Y:S04]  /*4a5e0*/  STL [R1+0x18f8], R63 ;  /* 0x0018f83f01007387 */ /* 0x0003e80000100800 */
[----:B-1----:R-:W2:Y:S04]  /*4a5f0*/  LDL R63, [R1+0x6d0] ;  /* 0x0006d000013f7983 */ /* 0x002ea80000100800 */
[----:B------:R-:W-:Y:S04]  /*4a600*/  STL [R1+0x18f4], R64 ;  /* 0x0018f44001007387 */ /* 0x000fe80000100800 */
[----:B------:R1:W-:Y:S04]  /*4a610*/  STL [R1+0x18f0], R65 ;  /* 0x0018f04101007387 */ /* 0x0003e80000100800 */
[----:B-1----:R-:W3:Y:S04]  /*4a620*/  LDL R65, [R1+0x6cc] ;  /* 0x0006cc0001417983 */ /* 0x002ee80000100800 */
[----:B------:R1:W-:Y:S04]  /*4a630*/  STL [R1+0x18ec], R66 ;  /* 0x0018ec4201007387 */ /* 0x0003e80000100800 */
[----:B-1----:R-:W3:Y:S04]  /*4a640*/  LDL.LU R66, [R1+0x53c] ;  /* 0x00053c0001427983 */ /* 0x002ee80000300800 */
[----:B------:R1:W-:Y:S04]  /*4a650*/  STL [R1+0x18e8], R67 ;  /* 0x0018e84301007387 */ /* 0x0003e80000100800 */
[----:B-1----:R-:W5:Y:S01]  /*4a660*/  LDL.LU R67, [R1+0x6d4] ;  /* 0x0006d40001437983 */ /* 0x002f620000300800 */
[----:B------:R-:W-:Y:S01]  /*4a670*/  IMAD.X R79, R73, 0x1, R72, P6 ;  /* 0x00000001494f7824 */ /* 0x000fe200030e0648 */
[----:B------:R-:W-:Y:S01]  /*4a680*/  IADD3 R74, P6, PT, R83, R68, RZ ;  /* 0x00000044534a7210 */ /* 0x000fe20007fde0ff */
[----:B------:R-:W-:Y:S01]  /*4a690*/  IMAD.X R77, R73, 0x1, R71, P5 ;  /* 0x00000001494d7824 */ /* 0x000fe200028e0647 */
[----:B------:R-:W-:-:S02]  /*4a6a0*/  F2FP.SATFINITE.E5M2.F32.PACK_AB_MERGE_C R64, R9, R8, RZ ;  /* 0x000000080940723e */ /* 0x000fc400048060ff */
[----:B------:R1:W-:Y:S01]  /*4a6b0*/  @P3 STG.E.U8 desc[UR14][R78.64], R84 ;  /* 0x000000544e003986 */ /* 0x0003e2000c10110e */
[----:B------:R-:W-:Y:S01]  /*4a6c0*/  IMAD.X R75, R73, 0x1, R3, P6 ;  /* 0x00000001494b7824 */ /* 0x000fe200030e0603 */
[C---:B------:R-:W-:Y:S01]  /*4a6d0*/  IADD3 R80, P6, PT, R83.reuse, R70, RZ ;  /* 0x0000004653507210 */ /* 0x040fe20007fde0ff */
[----:B------:R-:W-:Y:S01]  /*4a6e0*/  VIADD R83, R83, UR28 ;  /* 0x0000001c53537c36 */ /* 0x000fe20008000000 */
[----:B0-----:R-:W-:Y:S01]  /*4a6f0*/  ISETP.GE.AND P3, PT, R82, UR12, PT ;  /* 0x0000000c52007c0c */ /* 0x001fe2000bf66270 */
[----:B------:R-:W0:Y:S01]  /*4a700*/  LDCU.64 UR12, c[0x0][0x398] ;  /* 0x00007300ff0c77ac */ /* 0x000e220008000a00 */
[----:B------:R-:W-:Y:S01]  /*4a710*/  F2FP.SATFINITE.E5M2.F32.PACK_AB_MERGE_C R89, R89, R91, RZ ;  /* 0x0000005b5959723e */ /* 0x000fe200048060ff */
[----:B------:R-:W-:Y:S01]  /*4a720*/  IMAD.X R81, R73, 0x1, R69, P6 ;  /* 0x0000000149517824 */ /* 0x000fe200030e0645 */
[----:B------:R-:W-:Y:S02]  /*4a730*/  F2FP.SATFINITE.E5M2.F32.PACK_AB_MERGE_C R73, R92, R93, RZ ;  /* 0x0000005d5c49723e */ /* 0x000fe400048060ff */
[----:B-1----:R-:W-:-:S02]  /*4a740*/  F2FP.SATFINITE.E5M2.F32.PACK_AB_MERGE_C R78, R85, R86, RZ ;  /* 0x00000056554e723e */ /* 0x002fc400048060ff */
[----:B------:R-:W-:Y:S02]  /*4a750*/  F2FP.SATFINITE.E5M2.F32.PACK_AB_MERGE_C R86, R5, R4, RZ ;  /* 0x000000040556723e */ /* 0x000fe400048060ff */
[----:B------:R-:W-:Y:S02]  /*4a760*/  SHF.R.S32.HI R85, RZ, 0x1f, R83 ;  /* 0x0000001fff557819 */ /* 0x000fe40000011453 */
[----:B------:R-:W-:Y:S02]  /*4a770*/  PRMT R79, R84, 0x9910, RZ ;  /* 0x00009910544f7816 */ /* 0x000fe400000000ff */
[----:B--2---:R-:W-:Y:S01]  /*4a780*/  ISETP.LT.AND P6, PT, R63, UR10, !P4 ;  /* 0x0000000a3f007c0c */ /* 0x004fe2000e7c1270 */
[----:B------:R-:W1:Y:S01]  /*4a790*/  LDCU UR10, c[0x0][0x398] ;  /* 0x00007300ff0a77ac */ /* 0x000e620008000800 */
[----:B-----5:R-:W-:Y:S01]  /*4a7a0*/  ISETP.LT.AND P5, PT, R67, UR8, !P4 ;  /* 0x0000000843007c0c */ /* 0x020fe2000e7a1270 */
[----:B------:R-:W2:Y:S01]  /*4a7b0*/  LDCU UR8, c[0x0][0x398] ;  /* 0x00007300ff0877ac */ /* 0x000ea20008000800 */
[----:B---3--:R-:W-:Y:S01]  /*4a7c0*/  ISETP.LT.AND P4, PT, R65, UR6, !P4 ;  /* 0x0000000641007c0c */ /* 0x008fe2000e781270 */
[----:B------:R-:W3:Y:S10]  /*4a7d0*/  LDCU UR6, c[0x0][0x39c] ;  /* 0x00007380ff0677ac */ /* 0x000ef40008000800 */
[----:B------:R5:W-:Y:S04]  /*4a7e0*/  @P5 STG.E.U8 desc[UR14][R76.64], R73 ;  /* 0x000000494c005986 */ /* 0x000be8000c10110e */
[----:B------:R0:W-:Y:S04]  /*4a7f0*/  @P6 STG.E.U8 desc[UR14][R74.64], R78 ;  /* 0x0000004e4a006986 */ /* 0x0001e8000c10110e */
[----:B------:R1:W-:Y:S01]  /*4a800*/  @P4 STG.E.U8 desc[UR14][R80.64], R86 ;  /* 0x0000005650004986 */ /* 0x0003e2000c10110e */
[----:B------:R-:W-:Y:S01]  /*4a810*/  ISETP.LT.AND P4, PT, R66, UR16, !P0 ;  /* 0x0000001042007c0c */ /* 0x000fe2000c781270 */
[----:B------:R-:W2:Y:S01]  /*4a820*/  LDCU UR16, c[0x0][0x398] ;  /* 0x00007300ff1077ac */ /* 0x000ea20008000800 */
[----:B-----5:R-:W-:-:S02]  /*4a830*/  IADD3 R76, P5, PT, R83, R0, RZ ;  /* 0x00000000534c7210 */ /* 0x020fc40007fbe0ff */
[----:B0-----:R-:W-:-:S03]  /*4a840*/  IADD3 R74, P6, PT, R83, R2, RZ ;  /* 0x00000002534a7210 */ /* 0x001fc60007fde0ff */
[----:B------:R-:W-:Y:S01]  /*4a850*/  IMAD.X R77, R85, 0x1, R72, P5 ;  /* 0x00000001554d7824 */ /* 0x000fe200028e0648 */
[----:B------:R-:W-:Y:S02]  /*4a860*/  IADD3 R4, P5, PT, R83, R68, RZ ;  /* 0x0000004453047210 */ /* 0x000fe40007fbe0ff */
[----:B-1----:R-:W-:Y:S01]  /*4a870*/  PRMT R80, R73, 0x9910, RZ ;  /* 0x0000991049507816 */ /* 0x002fe200000000ff */
[C---:B------:R-:W-:Y:S01]  /*4a880*/  IMAD.X R75, R85.reuse, 0x1, R71, P6 ;  /* 0x00000001554b7824 */ /* 0x040fe200030e0647 */
[----:B------:R-:W-:Y:S01]  /*4a890*/  SHF.R.S32.HI R73, RZ, 0x8, R79 ;  /* 0x00000008ff497819 */ /* 0x000fe2000001144f */
[----:B------:R-:W-:Y:S01]  /*4a8a0*/  IMAD.X R5, R85, 0x1, R3, P5 ;  /* 0x0000000155057824 */ /* 0x000fe200028e0603 */
[----:B------:R-:W-:Y:S01]  /*4a8b0*/  ISETP.LT.AND P5, PT, R67, UR26, !P0 ;  /* 0x0000001a43007c0c */ /* 0x000fe2000c7a1270 */
[----:B------:R-:W-:Y:S01]  /*4a8c0*/  IMAD.MOV.U32 R79, RZ, RZ, R80 ;  /* 0x000000ffff4f7224 */ /* 0x000fe200078e0050 */
[----:B------:R-:W-:Y:S01]  /*4a8d0*/  PRMT R80, R78, 0x9910, RZ ;  /* 0x000099104e507816 */ /* 0x000fe200000000ff */
[----:B------:R0:W-:Y:S01]  /*4a8e0*/  @P4 STG.E.U8 desc[UR14][R76.64], R73 ;  /* 0x000000494c004986 */ /* 0x0001e2000c10110e */
[----:B----4-:R-:W-:-:S02]  /*4a8f0*/  ISETP.LT.AND P6, PT, R63, UR24, !P0 ;  /* 0x000000183f007c0c */ /* 0x010fc4000c7c1270 */
[----:B------:R-:W-:Y:S01]  /*4a900*/  SHF.R.S32.HI R78, RZ, 0x8, R79 ;  /* 0x00000008ff4e7819 */ /* 0x000fe2000001144f */
[----:B------:R-:W-:-:S06]  /*4a910*/  IMAD.MOV.U32 R79, RZ, RZ, R80 ;  /* 0x000000ffff4f7224 */ /* 0x000fcc00078e0050 */
[----:B------:R1:W-:Y:S01]  /*4a920*/  @P5 STG.E.U8 desc[UR14][R74.64], R78 ;  /* 0x0000004e4a005986 */ /* 0x0003e2000c10110e */
[----:B0-----:R-:W-:Y:S01]  /*4a930*/  SHF.R.S32.HI R76, RZ, 0x8, R79 ;  /* 0x00000008ff4c7819 */ /* 0x001fe2000001144f */
[----:B------:R-:W-:-:S04]  /*4a940*/  VIADD R73, R83, UR28 ;  /* 0x0000001c53497c36 */ /* 0x000fc80008000000 */
[----:B------:R0:W-:Y:S01]  /*4a950*/  @P6 STG.E.U8 desc[UR14][R4.64], R76 ;  /* 0x0000004c04006986 */ /* 0x0001e2000c10110e */
[----:B------:R-:W-:Y:S02]  /*4a960*/  SHF.R.S32.HI R84, RZ, 0x1f, R73 ;  /* 0x0000001fff547819 */ /* 0x000fe40000011449 */
[----:B-1----:R-:W-:-:S05]  /*4a970*/  IADD3 R78, P4, PT, R73, R0, RZ ;  /* 0x00000000494e7210 */ /* 0x002fca0007f9e0ff */
[----:B------:R-:W-:Y:S01]  /*4a980*/  IMAD.X R79, R84, 0x1, R72, P4 ;  /* 0x00000001544f7824 */ /* 0x000fe200020e0648 */
[C---:B------:R-:W-:Y:S01]  /*4a990*/  IADD3 R74, P4, PT, R73.reuse, R68, RZ ;  /* 0x00000044494a7210 */ /* 0x040fe20007f9e0ff */
[C---:B0-----:R-:W-:Y:S01]  /*4a9a0*/  VIADD R4, R73.reuse, UR28 ;  /* 0x0000001c49047c36 */ /* 0x041fe20008000000 */
[----:B------:R-:W-:-:S03]  /*4a9b0*/  IADD3 R76, P5, PT, R73, R2, RZ ;  /* 0x00000002494c7210 */ /* 0x000fc60007fbe0ff */
[C---:B------:R-:W-:Y:S01]  /*4a9c0*/  IMAD.X R75, R84.reuse, 0x1, R3, P4 ;  /* 0x00000001544b7824 */ /* 0x040fe200020e0603 */
[----:B------:R-:W-:Y:S01]  /*4a9d0*/  SHF.R.S32.HI R82, RZ, 0x1f, R4 ;  /* 0x0000001fff527819 */ /* 0x000fe20000011404 */
[--C-:B------:R-:W-:Y:S01]  /*4a9e0*/  IMAD.X R77, R84, 0x1, R71.reuse, P5 ;  /* 0x00000001544d7824 */ /* 0x100fe200028e0647 */
[C---:B------:R-:W-:Y:S01]  /*4a9f0*/  IADD3 R8, P5, PT, R4.reuse, R0, RZ ;  /* 0x0000000004087210 */ /* 0x040fe20007fbe0ff */
[C---:B------:R-:W-:Y:S01]  /*4aa00*/  VIADD R5, R4.reuse, UR28 ;  /* 0x0000001c04057c36 */ /* 0x040fe20008000000 */
[----:B------:R-:W-:Y:S02]  /*4aa10*/  IADD3 R10, P6, PT, R4, R2, RZ ;  /* 0x00000002040a7210 */ /* 0x000fe40007fde0ff */
[----:B------:R-:W-:Y:S01]  /*4aa20*/  ISETP.LT.AND P4, PT, R65, UR22, !P0 ;  /* 0x0000001641007c0c */ /* 0x000fe2000c781270 */
[C---:B------:R-:W-:Y:S01]  /*4aa30*/  IMAD.X R9, R82.reuse, 0x1, R72, P5 ;  /* 0x0000000152097824 */ /* 0x040fe200028e0648 */
[----:B------:R-:W-:Y:S01]  /*4aa40*/  IADD3 R80, P0, PT, R83, R70, RZ ;  /* 0x0000004653507210 */ /* 0x000fe20007f1e0ff */
[----:B------:R-:W-:-:S03]  /*4aa50*/  IMAD.X R11, R82, 0x1, R71, P6 ;  /* 0x00000001520b7824 */ /* 0x000fc600030e0647 */
[----:B------:R0:W-:Y:S01]  /*4aa60*/  STL.64 [R1+0x3c8], R8 ;  /* 0x0003c80801007387 */ /* 0x0001e20000100a00 */
[----:B------:R-:W-:-:S03]  /*4aa70*/  IMAD.X R81, R85, 0x1, R69, P0 ;  /* 0x0000000155517824 */ /* 0x000fc600000e0645 */
[----:B------:R1:W-:Y:S01]  /*4aa80*/  STL.64 [R1+0x3c0], R10 ;  /* 0x0003c00a01007387 */ /* 0x0003e20000100a00 */
[C---:B0-----:R-:W-:Y:S02]  /*4aa90*/  IADD3 R8, P5, PT, R4.reuse, R68, RZ ;  /* 0x0000004404087210 */ /* 0x041fe40007fbe0ff */
[----:B-1----:R-:W-:-:S03]  /*4aaa0*/  IADD3 R10, P0, PT, R4, R70, RZ ;  /* 0x00000046040a7210 */ /* 0x002fc60007f1e0ff */
[C---:B------:R-:W-:Y:S01]  /*4aab0*/  IMAD.X R9, R82.reuse, 0x1, R3, P5 ;  /* 0x0000000152097824 */ /* 0x040fe200028e0603 */
[----:B------:R-:W-:Y:S01]  /*4aac0*/  IADD3 R60, P5, PT, R73, R70, RZ ;  /* 0x00000046493c7210 */ /* 0x000fe20007fbe0ff */
[C---:B------:R-:W-:Y:S01]  /*4aad0*/  VIADD R4, R5.reuse, UR28 ;  /* 0x0000001c05047c36 */ /* 0x040fe20008000000 */
[----:B------:R-:W-:Y:S01]  /*4aae0*/  SHF.R.S32.HI R73, RZ, 0x1f, R5 ;  /* 0x0000001fff497819 */ /* 0x000fe20000011405 */
[--C-:B------:R-:W-:Y:S01]  /*4aaf0*/  IMAD.X R11, R82, 0x1, R69.reuse, P0 ;  /* 0x00000001520b7824 */ /* 0x100fe200000e0645 */
[----:B------:R-:W-:Y:S01]  /*4ab00*/  STL.64 [R1+0x19d8], R8 ;  /* 0x0019d80801007387 */ /* 0x000fe20000100a00 */
[----:B------:R-:W-:Y:S01]  /*4ab10*/  IMAD.X R61, R84, 0x1, R69, P5 ;  /* 0x00000001543d7824 */ /* 0x000fe200028e0645 */
[C---:B------:R-:W-:Y:S02]  /*4ab20*/  IADD3 R12, P5, PT, R5.reuse, R0, RZ ;  /* 0x00000000050c7210 */ /* 0x040fe40007fbe0ff */
[----:B------:R0:W-:Y:S01]  /*4ab30*/  STL.64 [R1+0x19e0], R10 ;  /* 0x0019e00a01007387 */ /* 0x0001e20000100a00 */
[----:B------:R-:W-:Y:S01]  /*4ab40*/  IADD3 R14, P0, PT, R5, R2, RZ ;  /* 0x00000002050e7210 */ /* 0x000fe20007f1e0ff */
[----:B------:R-:W-:Y:S01]  /*4ab50*/  IMAD.MOV.U32 R83, RZ, RZ, R61 ;  /* 0x000000ffff537224 */ /* 0x000fe200078e003d */
[----:B------:R-:W-:Y:S01]  /*4ab60*/  SHF.R.S32.HI R82, RZ, 0x1f, R4 ;  /* 0x0000001fff527819 */ /* 0x000fe20000011404 */
[----:B------:R-:W-:Y:S01]  /*4ab70*/  IMAD.X R13, R73, 0x1, R72, P5 ;  /* 0x00000001490d7824 */ /* 0x000fe200028e0648 */
[----:B------:R-:W-:Y:S01]  /*4ab80*/  IADD3 R16, P5, PT, R5, R68, RZ ;  /* 0x0000004405107210 */ /* 0x000fe20007fbe0ff */
[----:B------:R-:W-:Y:S01]  /*4ab90*/  IMAD.X R15, R73, 0x1, R71, P0 ;  /* 0x00000001490f7824 */ /* 0x000fe200000e0647 */
[----:B------:R-:W-:Y:S01]  /*4aba0*/  IADD3 R18, P0, PT, R5, R70, RZ ;  /* 0x0000004605127210 */ /* 0x000fe20007f1e0ff */
[----:B------:R-:W-:-:S02]  /*4abb0*/  VIADD R5, R4, UR28 ;  /* 0x0000001c04057c36 */ /* 0x000fc40008000000 */
[C---:B------:R-:W-:Y:S01]  /*4abc0*/  IMAD.X R17, R73.reuse, 0x1, R3, P5 ;  /* 0x0000000149117824 */ /* 0x040fe200028e0603 */
[C---:B------:R-:W-:Y:S01]  /*4abd0*/  IADD3 R20, P5, PT, R4.reuse, R0, RZ ;  /* 0x0000000004147210 */ /* 0x040fe20007fbe0ff */
[----:B0-----:R-:W4:Y:S01]  /*4abe0*/  LDL.LU.64 R10, [R1+0x3c8] ;  /* 0x0003c800010a7983 */ /* 0x001f220000300a00 */
[----:B------:R-:W-:Y:S01]  /*4abf0*/  IMAD.X R19, R73, 0x1, R69, P0 ;  /* 0x0000000149137824 */ /* 0x000fe200000e0645 */
[----:B------:R-:W-:Y:S02]  /*4ac00*/  IADD3 R22, P0, PT, R4, R2, RZ ;  /* 0x0000000204167210 */ /* 0x000fe40007f1e0ff */
[----:B------:R-:W5:Y:S01]  /*4ac10*/  LDL.LU.64 R8, [R1+0x3c0] ;  /* 0x0003c00001087983 */ /* 0x000f620000300a00 */
[----:B------:R-:W-:Y:S01]  /*4ac20*/  IMAD.X R21, R82, 0x1, R72, P5 ;  /* 0x0000000152157824 */ /* 0x000fe200028e0648 */
[----:B------:R-:W-:Y:S01]  /*4ac30*/  IADD3 R24, P5, PT, R4, R68, RZ ;  /* 0x0000004404187210 */ /* 0x000fe20007fbe0ff */
[----:B------:R-:W-:Y:S01]  /*4ac40*/  IMAD.X R23, R82, 0x1, R71, P0 ;  /* 0x0000000152177824 */ /* 0x000fe200000e0647 */
[----:B------:R-:W-:-:S02]  /*4ac50*/  SHF.R.S32.HI R73, RZ, 0x1f, R5 ;  /* 0x0000001fff497819 */ /* 0x000fc40000011405 */
[----:B------:R-:W-:Y:S01]  /*4ac60*/  IADD3 R26, P0, PT, R4, R70, RZ ;  /* 0x00000046041a7210 */ /* 0x000fe20007f1e0ff */
[C---:B------:R-:W-:Y:S01]  /*4ac70*/  IMAD.X R25, R82.reuse, 0x1, R3, P5 ;  /* 0x0000000152197824 */ /* 0x040fe200028e0603 */
[C---:B------:R-:W-:Y:S01]  /*4ac80*/  IADD3 R28, P5, PT, R5.reuse, R0, RZ ;  /* 0x00000000051c7210 */ /* 0x040fe20007fbe0ff */
[C---:B------:R-:W-:Y:S02]  /*4ac90*/  VIADD R4, R5.reuse, UR28 ;  /* 0x0000001c05047c36 */ /* 0x040fe40008000000 */
[----:B------:R-:W-:Y:S01]  /*4aca0*/  IMAD.X R27, R82, 0x1, R69, P0 ;  /* 0x00000001521b7824 */ /* 0x000fe200000e0645 */
[----:B------:R-:W-:Y:S01]  /*4acb0*/  IADD3 R30, P0, PT, R5, R2, RZ ;  /* 0x00000002051e7210 */ /* 0x000fe20007f1e0ff */
[----:B------:R-:W-:Y:S01]  /*4acc0*/  IMAD.X R29, R73, 0x1, R72, P5 ;  /* 0x00000001491d7824 */ /* 0x000fe200028e0648 */
[----:B------:R-:W-:Y:S02]  /*4acd0*/  IADD3 R32, P5, PT, R5, R68, RZ ;  /* 0x0000004405207210 */ /* 0x000fe40007fbe0ff */
[----:B------:R-:W-:Y:S01]  /*4ace0*/  SHF.R.S32.HI R82, RZ, 0x1f, R4 ;  /* 0x0000001fff527819 */ /* 0x000fe20000011404 */
[----:B------:R-:W-:Y:S01]  /*4acf0*/  IMAD.X R31, R73, 0x1, R71, P0 ;  /* 0x00000001491f7824 */ /* 0x000fe200000e0647 */
[----:B------:R-:W-:Y:S01]  /*4ad00*/  IADD3 R34, P0, PT, R5, R70, RZ ;  /* 0x0000004605227210 */ /* 0x000fe20007f1e0ff */
[----:B------:R-:W-:Y:S01]  /*4ad10*/  IMAD.X R33, R73, 0x1, R3, P5 ;  /* 0x0000000149217824 */ /* 0x000fe200028e0603 */
[C---:B------:R-:W-:Y:S01]  /*4ad20*/  IADD3 R36, P5, PT, R4.reuse, R0, RZ ;  /* 0x0000000004247210 */ /* 0x040fe20007fbe0ff */
[----:B------:R-:W-:-:S02]  /*4ad30*/  VIADD R5, R4, UR28 ;  /* 0x0000001c04057c36 */ /* 0x000fc40008000000 */
        /* <DEDUP_REMOVED lines=17> */
[C---:B------:R-:W-:Y:S01]  /*4ae50*/  IMAD.X R49, R73.reuse, 0x1, R3, P5 ;  /* 0x0000000149317824 */ /* 0x040fe200028e0603 */
[----:B------:R-:W-:Y:S02]  /*4ae60*/  IADD3 R52, P5, PT, R4, R0, RZ ;  /* 0x0000000004347210 */ /* 0x000fe40007fbe0ff */
[----:B------:R-:W-:Y:S01]  /*4ae70*/  PRMT R5, R86, 0x9910, RZ ;  /* 0x0000991056057816 */ /* 0x000fe200000000ff */
[----:B------:R-:W-:Y:S01]  /*4ae80*/  IMAD.X R51, R73, 0x1, R69, P0 ;  /* 0x0000000149337824 */ /* 0x000fe200000e0645 */
[----:B------:R-:W-:Y:S01]  /*4ae90*/  IADD3 R58, P6, PT, R4, R70, RZ ;  /* 0x00000046043a7210 */ /* 0x000fe20007fde0ff */
[----:B------:R-:W-:Y:S01]  /*4aea0*/  IMAD.X R53, R82, 0x1, R72, P5 ;  /* 0x0000000152357824 */ /* 0x000fe200028e0648 */
[----:B------:R-:W-:Y:S01]  /*4aeb0*/  IADD3 R54, P5, PT, R4, R2, RZ ;  /* 0x0000000204367210 */ /* 0x000fe20007fbe0ff */
[----:B------:R-:W-:Y:S01]  /*4aec0*/  IMAD.MOV.U32 R73, RZ, RZ, R5 ;  /* 0x000000ffff497224 */ /* 0x000fe200078e0005 */
[----:B------:R-:W-:Y:S01]  /*4aed0*/  ISETP.LT.AND P0, PT, R66, UR20, !P2 ;  /* 0x0000001442007c0c */ /* 0x000fe2000d701270 */
[----:B------:R-:W-:-:S02]  /*4aee0*/  VIADD R5, R4, UR28 ;  /* 0x0000001c04057c36 */ /* 0x000fc40008000000 */
[----:B------:R-:W-:Y:S01]  /*4aef0*/  IMAD.X R55, R82, 0x1, R71, P5 ;  /* 0x0000000152377824 */ /* 0x000fe200028e0647 */
[----:B------:R-:W-:Y:S01]  /*4af00*/  IADD3 R56, P5, PT, R4, R68, RZ ;  /* 0x0000004404387210 */ /* 0x000fe20007fbe0ff */
[----:B------:R-:W-:Y:S01]  /*4af10*/  IMAD.X R59, R82, 0x1, R69, P6 ;  /* 0x00000001523b7824 */ /* 0x000fe200030e0645 */
[----:B------:R-:W-:Y:S01]  /*4af20*/  SHF.R.S32.HI R73, RZ, 0x8, R73 ;  /* 0x00000008ff497819 */ /* 0x000fe20000011449 */
[----:B------:R-:W-:Y:S02]  /*4af30*/  VIADD R4, R88, 0x5 ;  /* 0x0000000558047836 */ /* 0x000fe40000000000 */
[----:B------:R-:W-:Y:S01]  /*4af40*/  IMAD.X R57, R82, 0x1, R3, P5 ;  /* 0x0000000152397824 */ /* 0x000fe200028e0603 */
[----:B------:R-:W-:Y:S01]  /*4af50*/  ISETP.LT.AND P5, PT, R67, UR18, !P2 ;  /* 0x0000001243007c0c */ /* 0x000fe2000d7a1270 */
[----:B------:R0:W-:Y:S01]  /*4af60*/  @P4 STG.E.U8 desc[UR14][R80.64], R73 ;  /* 0x0000004950004986 */ /* 0x0001e2000c10110e */
[----:B------:R-:W-:Y:S01]  /*4af70*/  IMAD.MOV.U32 R82, RZ, RZ, R60 ;  /* 0x000000ffff527224 */ /* 0x000fe200078e003c */
[----:B------:R-:W-:Y:S01]  /*4af80*/  IADD3 R60, P4, PT, R5, R0, RZ ;  /* 0x00000000053c7210 */ /* 0x000fe20007f9e0ff */
[----:B------:R-:W1:Y:S01]  /*4af90*/  LDCU UR18, c[0x0][0x398] ;  /* 0x00007300ff1277ac */ /* 0x000e620008000800 */
[----:B------:R2:W-:Y:S01]  /*4afa0*/  @P0 STG.E.U8 desc[UR14][R78.64], R64 ;  /* 0x000000404e000986 */ /* 0x0005e2000c10110e */
[----:B---3--:R-:W-:-:S02]  /*4afb0*/  ISETP.GE.AND P0, PT, R4, UR6, PT ;  /* 0x0000000604007c0c */ /* 0x008fc4000bf06270 */
[----:B0-----:R-:W-:Y:S01]  /*4afc0*/  SHF.R.S32.HI R73, RZ, 0x1f, R5 ;  /* 0x0000001fff497819 */ /* 0x001fe20000011405 */
[----:B------:R-:W-:-:S04]  /*4afd0*/  VIADD R80, R88, 0x4 ;  /* 0x0000000458507836 */ /* 0x000fc80000000000 */
[----:B------:R0:W-:Y:S01]  /*4afe0*/  @P5 STG.E.U8 desc[UR14][R76.64], R89 ;  /* 0x000000594c005986 */ /* 0x0001e2000c10110e */
[----:B------:R-:W3:Y:S01]  /*4aff0*/  LDCU UR6, c[0x0][0x398] ;  /* 0x00007300ff0677ac */ /* 0x000ee20008000800 */
[----:B--2---:R-:W-:Y:S01]  /*4b000*/  F2FP.SATFINITE.E5M2.F32.PACK_AB_MERGE_C R79, R87, R90, RZ ;  /* 0x0000005a574f723e */ /* 0x004fe200048060ff */
[----:B------:R-:W-:Y:S01]  /*4b010*/  IMAD.X R61, R73, 0x1, R72, P4 ;  /* 0x00000001493d7824 */ /* 0x000fe200020e0648 */
[----:B------:R-:W-:Y:S01]  /*4b020*/  ISETP.LT.AND P4, PT, R63, UR12, !P2 ;  /* 0x0000000c3f007c0c */ /* 0x000fe2000d781270 */
[----:B------:R-:W-:Y:S01]  /*4b030*/  VIADD R4, R5, UR28 ;  /* 0x0000001c05047c36 */ /* 0x000fe20008000000 */
[----:B------:R-:W-:Y:S01]  /*4b040*/  ISETP.LT.AND P2, PT, R65, UR30, !P2 ;  /* 0x0000001e41007c0c */ /* 0x000fe2000d741270 */
[----:B------:R-:W2:Y:S01]  /*4b050*/  LDCU UR12, c[0x0][0x398] ;  /* 0x00007300ff0c77ac */ /* 0x000ea20008000800 */
[----:B------:R-:W-:Y:S02]  /*4b060*/  IADD3 R92, P5, PT, R5, R2, RZ ;  /* 0x00000002055c7210 */ /* 0x000fe40007fbe0ff */
[----:B------:R-:W-:-:S02]  /*4b070*/  F2FP.SATFINITE.E5M2.F32.PACK_AB_MERGE_C R78, R7, R6, RZ ;  /* 0x00000006074e723e */ /* 0x000fc400048060ff */
[----:B------:R-:W-:Y:S01]  /*4b080*/  ISETP.GE.AND P6, PT, R80, UR4, PT ;  /* 0x0000000450007c0c */ /* 0x000fe2000bfc6270 */
[----:B------:R-:W1:Y:S01]  /*4b090*/  LDCU UR4, c[0x0][0x39c] ;  /* 0x00007380ff0477ac */ /* 0x000e620008000800 */
[----:B------:R-:W-:Y:S01]  /*4b0a0*/  IMAD.X R93, R73, 0x1, R71, P5 ;  /* 0x00000001495d7824 */ /* 0x000fe200028e0647 */
[C---:B------:R-:W-:Y:S02]  /*4b0b0*/  IADD3 R86, P5, PT, R5.reuse, R70, RZ ;  /* 0x0000004605567210 */ /* 0x040fe40007fbe0ff */
[----:B------:R2:W-:Y:S01]  /*4b0c0*/  @P4 STG.E.U8 desc[UR14][R74.64], R79 ;  /* 0x0000004f4a004986 */ /* 0x0005e2000c10110e */
[----:B------:R-:W-:Y:S02]  /*4b0d0*/  IADD3 R90, P4, PT, R5, R68, RZ ;  /* 0x00000044055a7210 */ /* 0x000fe40007f9e0ff */
[----:B------:R-:W-:Y:S01]  /*4b0e0*/  SHF.R.S32.HI R5, RZ, 0x1f, R4 ;  /* 0x0000001fff057819 */ /* 0x000fe20000011404 */
[----:B------:R1:W-:Y:S02]  /*4b0f0*/  @P2 STG.E.U8 desc[UR14][R82.64], R78 ;  /* 0x0000004e52002986 */ /* 0x0003e4000c10110e */
[----:B------:R-:W-:Y:S01]  /*4b100*/  IMAD.X R91, R73, 0x1, R3, P4 ;  /* 0x00000001495b7824 */ /* 0x000fe200020e0603 */
[----:B------:R-:W-:Y:S01]  /*4b110*/  IADD3 R84, P4, PT, R4, R0, RZ ;  /* 0x0000000004547210 */ /* 0x000fe20007f9e0ff */
[----:B------:R-:W-:Y:S01]  /*4b120*/  VIADD R6, R88, 0x6 ;  /* 0x0000000658067836 */ /* 0x000fe20000000000 */
[----:B0-----:R-:W-:Y:S01]  /*4b130*/  PRMT R89, R89, 0x9910, RZ ;  /* 0x0000991059597816 */ /* 0x001fe200000000ff */
[----:B------:R-:W-:Y:S01]  /*4b140*/  IMAD.X R87, R73, 0x1, R69, P5 ;  /* 0x0000000149577824 */ /* 0x000fe200028e0645 */
[----:B------:R-:W-:Y:S01]  /*4b150*/  PRMT R7, R64, 0x9910, RZ ;  /* 0x0000991040077816 */ /* 0x000fe200000000ff */
[----:B--2---:R-:W2:Y:S01]  /*4b160*/  LDL.LU R74, [R1+0x214] ;  /* 0x00021400014a7983 */ /* 0x004ea20000300800 */
[----:B-1----:R-:W-:Y:S01]  /*4b170*/  IADD3 R82, P2, PT, R4, R2, RZ ;  /* 0x0000000204527210 */ /* 0x002fe20007f5e0ff */
[C---:B------:R-:W-:Y:S01]  /*4b180*/  IMAD.X R85, R5.reuse, 0x1, R72, P4 ;  /* 0x0000000105557824 */ /* 0x040fe200020e0648 */
[----:B------:R-:W-:Y:S01]  /*4b190*/  ISETP.LT.AND P5, PT, R66, UR32, !P3 ;  /* 0x0000002042007c0c */ /* 0x000fe2000dfa1270 */
[----:B------:R-:W2:Y:S02]  /*4b1a0*/  LDL.LU R73, [R1+0x114] ;  /* 0x0001140001497983 */ /* 0x000ea40000300800 */
[----:B------:R-:W-:Y:S01]  /*4b1b0*/  IMAD.X R83, R5, 0x1, R71, P2 ;  /* 0x0000000105537824 */ /* 0x000fe200010e0647 */
[----:B------:R-:W-:Y:S01]  /*4b1c0*/  IADD3 R80, P2, PT, R4, R68, RZ ;  /* 0x0000004404507210 */ /* 0x000fe20007f5e0ff */
[----:B------:R-:W2:Y:S01]  /*4b1d0*/  LDL.LU R75, [R1+0x10] ;  /* 0x00001000014b7983 */ /* 0x000ea20000300800 */
[----:B------:R-:W-:-:S03]  /*4b1e0*/  ISETP.GE.AND P4, PT, R6, UR4, PT ;  /* 0x0000000406007c0c */ /* 0x000fc6000bf86270 */
[----:B------:R-:W-:Y:S01]  /*4b1f0*/  IMAD.X R81, R5, 0x1, R3, P2 ;  /* 0x0000000105517824 */ /* 0x000fe200010e0603 */
[----:B---3--:R-:W-:Y:S01]  /*4b200*/  ISETP.LT.AND P2, PT, R67, UR6, !P3 ;  /* 0x0000000643007c0c */ /* 0x008fe2000df41270 */
[----:B------:R-:W-:Y:S01]  /*4b210*/  IMAD.MOV.U32 R6, RZ, RZ, R89 ;  /* 0x000000ffff067224 */ /* 0x000fe200078e0059 */
[----:B------:R-:W-:Y:S01]  /*4b220*/  SHF.R.S32.HI R7, RZ, 0x8, R7 ;  /* 0x00000008ff077819 */ /* 0x000fe20000011407 */
[----:B------:R-:W3:Y:S01]  /*4b230*/  LDL.LU R76, [R1+0x14] ;  /* 0x00001400014c7983 */ /* 0x000ee20000300800 */
[----:B------:R-:W-:Y:S01]  /*4b240*/  PRMT R79, R79, 0x9910, RZ ;  /* 0x000099104f4f7816 */ /* 0x000fe200000000ff */
[----:B------:R-:W0:Y:S01]  /*4b250*/  LDCU UR6, c[0x0][0x398] ;  /* 0x00007300ff0677ac */ /* 0x000e220008000800 */
[----:B------:R-:W-:Y:S01]  /*4b260*/  SHF.R.S32.HI R6, RZ, 0x8, R6 ;  /* 0x00000008ff067819 */ /* 0x000fe20000011406 */
[----:B------:R-:W2:Y:S01]  /*4b270*/  LDL.LU R89, [R1+0x110] ;  /* 0x0001100001597983 */ /* 0x000ea20000300800 */
[----:B------:R-:W1:Y:S03]  /*4b280*/  LDCU UR4, c[0x0][0x39c] ;  /* 0x00007380ff0477ac */ /* 0x000e660008000800 */
[----:B----4-:R4:W-:Y:S04]  /*4b290*/  @P5 STG.E.U8 desc[UR14][R10.64], R7 ;  /* 0x000000070a005986 */ /* 0x0109e8000c10110e */
[----:B-----5:R5:W-:Y:S04]  /*4b2a0*/  @P2 STG.E.U8 desc[UR14][R8.64], R6 ;  /* 0x0000000608002986 */ /* 0x020be8000c10110e */
[----:B----4-:R-:W4:Y:S04]  /*4b2b0*/  LDL.LU.64 R10, [R1+0x19e0] ;  /* 0x0019e000010a7983 */ /* 0x010f280000300a00 */
[----:B-----5:R-:W5:Y:S01]  /*4b2c0*/  LDL.LU.64 R8, [R1+0x19d8] ;  /* 0x0019d80001087983 */ /* 0x020f620000300a00 */
[----:B------:R-:W-:-:S03]  /*4b2d0*/  IMAD.MOV.U32 R6, RZ, RZ, R79 ;  /* 0x000000ffff067224 */ /* 0x000fc600078e004f */
[----:B------:R-:W2:Y:S04]  /*4b2e0*/  LDL.LU R77, [R1+0x218] ;  /* 0x00021800014d7983 */ /* 0x000ea80000300800 */
[----:B------:R-:W2:Y:S04]  /*4b2f0*/  LDL.LU R64, [R1+0x21c] ;  /* 0x00021c0001407983 */ /* 0x000ea80000300800 */
[----:B------:R-:W2:Y:S01]  /*4b300*/  LDL.LU R79, [R1+0x210] ;  /* 0x00021000014f7983 */ /* 0x000ea20000300800 */
[----:B------:R-:W-:Y:S01]  /*4b310*/  ISETP.LT.AND P5, PT, R63, UR8, !P3 ;  /* 0x000000083f007c0c */ /* 0x000fe2000dfa1270 */
[----:B------:R-:W1:Y:S01]  /*4b320*/  LDCU UR8, c[0x0][0x398] ;  /* 0x00007300ff0877ac */ /* 0x000e620008000800 */
[----:B------:R-:W-:-:S02]  /*4b330*/  SHF.R.S32.HI R6, RZ, 0x8, R6 ;  /* 0x00000008ff067819 */ /* 0x000fc40000011406 */
[----:B------:R-:W-:Y:S01]  /*4b340*/  ISETP.LT.AND P3, PT, R65, UR10, !P3 ;  /* 0x0000000a41007c0c */ /* 0x000fe2000df61270 */
[----:B------:R-:W1:Y:S01]  /*4b350*/  LDCU UR10, c[0x0][0x398] ;  /* 0x00007300ff0a77ac */ /* 0x000e620008000800 */
[----:B------:R-:W-:Y:S02]  /*4b360*/  PRMT R7, R78, 0x9910, RZ ;  /* 0x000099104e077816 */ /* 0x000fe400000000ff */
[----:B0-----:R-:W-:Y:S01]  /*4b370*/  ISETP.LT.AND P2, PT, R66, UR6, !P6 ;  /* 0x0000000642007c0c */ /* 0x001fe2000f741270 */
[----:B------:R-:W0:Y:S01]  /*4b380*/  LDCU UR6, c[0x0][0x398] ;  /* 0x00007300ff0677ac */ /* 0x000e220008000800 */
[----:B------:R-:W-:-:S03]  /*4b390*/  SHF.R.S32.HI R7, RZ, 0x8, R7 ;  /* 0x00000008ff077819 */ /* 0x000fc60000011407 */
[----:B-----5:R5:W-:Y:S04]  /*4b3a0*/  @P5 STG.E.U8 desc[UR14][R8.64], R6 ;  /* 0x0000000608005986 */ /* 0x020be8000c10110e */
[----:B-----5:R-:W5:Y:S01]  /*4b3b0*/  LDL.LU.64 R8, [R1+0x19d0] ;  /* 0x0019d00001087983 */ /* 0x020f620000300a00 */
[----:B------:R-:W-:Y:S01]  /*4b3c0*/  VIADD R6, R88, 0x7 ;  /* 0x0000000758067836 */ /* 0x000fe20000000000 */
[----:B--2---:R-:W-:Y:S02]  /*4b3d0*/  F2FP.SATFINITE.E5M2.F32.PACK_AB_MERGE_C R74, R74, R79, RZ ;  /* 0x0000004f4a4a723e */ /* 0x004fe400048060ff */
[----:B----4-:R3:W-:Y:S02]  /*4b3e0*/  @P3 STG.E.U8 desc[UR14][R10.64], R7 ;  /* 0x000000070a003986 */ /* 0x0107e4000c10110e */
[----:B-1----:R-:W-:Y:S01]  /*4b3f0*/  ISETP.GE.AND P3, PT, R6, UR4, PT ;  /* 0x0000000406007c0c */ /* 0x002fe2000bf66270 */
[----:B------:R-:W1:Y:S01]  /*4b400*/  LDCU UR4, c[0x0][0x39c] ;  /* 0x00007380ff0477ac */ /* 0x000e620008000800 */
[----:B------:R-:W-:Y:S01]  /*4b410*/  ISETP.LT.AND P5, PT, R67, UR12, !P6 ;  /* 0x0000000c43007c0c */ /* 0x000fe2000f7a1270 */
[----:B------:R2:W-:Y:S01]  /*4b420*/  @P2 STG.E.U8 desc[UR14][R12.64], R74 ;  /* 0x0000004a0c002986 */ /* 0x0005e2000c10110e */
[----:B------:R-:W-:-:S02]  /*4b430*/  ISETP.LT.AND P2, PT, R63, UR8, !P6 ;  /* 0x000000083f007c0c */ /* 0x000fc4000f741270 */
[----:B------:R-:W-:Y:S01]  /*4b440*/  F2FP.SATFINITE.E5M2.F32.PACK_AB_MERGE_C R73, R73, R89, RZ ;  /* 0x000000594949723e */ /* 0x000fe200048060ff */
[----:B------:R-:W-:Y:S01]  /*4b450*/  VIADD R6, R88, 0x8 ;  /* 0x0000000858067836 */ /* 0x000fe20000000000 */
[----:B---3--:R-:W-:Y:S01]  /*4b460*/  F2FP.SATFINITE.E5M2.F32.PACK_AB_MERGE_C R7, R76, R75, RZ ;  /* 0x0000004b4c07723e */ /* 0x008fe200048060ff */
[----:B------:R-:W3:Y:S01]  /*4b470*/  LDL.LU.64 R10, [R1+0x19c8] ;  /* 0x0019c800010a7983 */ /* 0x000ee20000300a00 */
[----:B------:R-:W-:Y:S01]  /*4b480*/  ISETP.LT.AND P6, PT, R65, UR10, !P6 ;  /* 0x0000000a41007c0c */ /* 0x000fe2000f7c1270 */
[----:B------:R-:W4:Y:S01]  /*4b490*/  LDCU UR8, c[0x0][0x398] ;  /* 0x00007300ff0877ac */ /* 0x000f220008000800 */
[----:B--2---:R-:W-:-:S03]  /*4b4a0*/  PRMT R74, R74, 0x9910, RZ ;  /* 0x000099104a4a7816 */ /* 0x004fc600000000ff */
[----:B------:R2:W-:Y:S01]  /*4b4b0*/  @P5 STG.E.U8 desc[UR14][R14.64], R73 ;  /* 0x000000490e005986 */ /* 0x0005e2000c10110e */
[----:B0-----:R-:W-:Y:S01]  /*4b4c0*/  ISETP.LT.AND P5, PT, R66, UR6, !P0 ;  /* 0x0000000642007c0c */ /* 0x001fe2000c7a1270 */
[----:B------:R-:W0:Y:S02]  /*4b4d0*/  LDCU UR10, c[0x0][0x398] ;  /* 0x00007300ff0a77ac */ /* 0x000e240008000800 */
[----:B------:R4:W-:Y:S01]  /*4b4e0*/  @P2 STG.E.U8 desc[UR14][R16.64], R7 ;  /* 0x0000000710002986 */ /* 0x0009e2000c10110e */
[----:B-1----:R-:W-:Y:S01]  /*4b4f0*/  ISETP.GE.AND P2, PT, R6, UR4, PT ;  /* 0x0000000406007c0c */ /* 0x002fe2000bf46270 */
[----:B------:R-:W-:Y:S01]  /*4b500*/  IMAD.MOV.U32 R6, RZ, RZ, R74 ;  /* 0x000000ffff067224 */ /* 0x000fe200078e004a */
[----:B------:R-:W1:Y:S01]  /*4b510*/  LDCU UR12, c[0x0][0x398] ;  /* 0x00007300ff0c77ac */ /* 0x000e620008000800 */
[----:B------:R-:W3:Y:S03]  /*4b520*/  LDL.LU.64 R12, [R1+0x19c0] ;  /* 0x0019c000010c7983 */ /* 0x000ee60000300a00 */
[----:B------:R-:W-:Y:S01]  /*4b530*/  SHF.R.S32.HI R6, RZ, 0x8, R6 ;  /* 0x00000008ff067819 */ /* 0x000fe20000011406 */
[----:B--2---:R-:W2:Y:S01]  /*4b540*/  LDL.LU.64 R14, [R1+0x19b8] ;  /* 0x0019b800010e7983 */ /* 0x004ea20000300a00 */
[----:B------:R-:W0:Y:S03]  /*4b550*/  LDCU UR6, c[0x0][0x398] ;  /* 0x00007300ff0677ac */ /* 0x000e260008000800 */
[----:B----4-:R-:W4:Y:S01]  /*4b560*/  LDL.LU.64 R16, [R1+0x19b0] ;  /* 0x0019b00001107983 */ /* 0x010f220000300a00 */
[----:B-----5:R-:W-:Y:S01]  /*4b570*/  F2FP.SATFINITE.E5M2.F32.PACK_AB_MERGE_C R8, R9, R8, RZ ;  /* 0x000000080908723e */ /* 0x020fe200048060ff */
[----:B------:R-:W5:Y:S04]  /*4b580*/  LDCU UR4, c[0x0][0x39c] ;  /* 0x00007380ff0477ac */ /* 0x000f680008000800 */
[----:B------:R0:W-:Y:S04]  /*4b590*/  @P6 STG.E.U8 desc[UR14][R18.64], R8 ;  /* 0x0000000812006986 */ /* 0x0001e8000c10110e */
[----:B------:R1:W-:Y:S01]  /*4b5a0*/  @P5 STG.E.U8 desc[UR14][R20.64], R6 ;  /* 0x0000000614005986 */ /* 0x0003e2000c10110e */
[----:B------:R-:W-:-:S03]  /*4b5b0*/  F2FP.SATFINITE.E5M2.F32.PACK_AB_MERGE_C R9, R64, R77, RZ ;  /* 0x0000004d4009723e */ /* 0x000fc600048060ff */
[----:B0-----:R-:W2:Y:S04]  /*4b5c0*/  LDL.LU.64 R18, [R1+0x19a8] ;  /* 0x0019a80001127983 */ /* 0x001ea80000300a00 */
[----:B-1----:R-:W2:Y:S04]  /*4b5d0*/  LDL.LU.64 R20, [R1+0x19a0] ;  /* 0x0019a00001147983 */ /* 0x002ea80000300a00 */
[----:B------:R-:W2:Y:S04]  /*4b5e0*/  LDL.LU R74, [R1+0x118] ;  /* 0x00011800014a7983 */ /* 0x000ea80000300800 */
[----:B------:R-:W2:Y:S04]  /*4b5f0*/  LDL.LU R89, [R1+0x11c] ;  /* 0x00011c0001597983 */ /* 0x000ea80000300800 */
[----:B------:R-:W2:Y:S04]  /*4b600*/  LDL.LU R75, [R1+0x18] ;  /* 0x00001800014b7983 */ /* 0x000ea80000300800 */
[----:B------:R-:W2:Y:S01]  /*4b610*/  LDL.LU R64, [R1+0x1c] ;  /* 0x00001c0001407983 */ /* 0x000ea20000300800 */
[----:B------:R-:W-:-:S02]  /*4b620*/  PRMT R73, R73, 0x9910, RZ ;  /* 0x0000991049497816 */ /* 0x000fc400000000ff */
[----:B------:R-:W-:Y:S01]  /*4b630*/  ISETP.LT.AND P6, PT, R67, UR8, !P0 ;  /* 0x0000000843007c0c */ /* 0x000fe2000c7c1270 */
[----:B------:R-:W0:Y:S02]  /*4b640*/  LDCU UR8, c[0x0][0x398] ;  /* 0x00007300ff0877ac */ /* 0x000e240008000800 */
[----:B------:R-:W-:Y:S01]  /*4b650*/  IMAD.MOV.U32 R6, RZ, RZ, R73 ;  /* 0x000000ffff067224 */ /* 0x000fe200078e0049 */
[----:B------:R-:W-:-:S04]  /*4b660*/  PRMT R7, R7, 0x9910, RZ ;  /* 0x0000991007077816 */ /* 0x000fc800000000ff */
[----:B------:R-:W-:Y:S02]  /*4b670*/  SHF.R.S32.HI R6, RZ, 0x8, R6 ;  /* 0x00000008ff067819 */ /* 0x000fe40000011406 */
[----:B------:R-:W-:Y:S02]  /*4b680*/  PRMT R8, R8, 0x9910, RZ ;  /* 0x0000991008087816 */ /* 0x000fe400000000ff */
[----:B------:R-:W-:Y:S01]  /*4b690*/  ISETP.LT.AND P5, PT, R63, UR10, !P0 ;  /* 0x0000000a3f007c0c */ /* 0x000fe2000c7a1270 */
[----:B------:R1:W-:Y:S01]  /*4b6a0*/  @P6 STG.E.U8 desc[UR14][R22.64], R6 ;  /* 0x0000000616006986 */ /* 0x0003e2000c10110e */
[----:B------:R-:W-:Y:S01]  /*4b6b0*/  ISETP.LT.AND P0, PT, R65, UR12, !P0 ;  /* 0x0000000c41007c0c */ /* 0x000fe2000c701270 */
[----:B------:R-:W0:Y:S01]  /*4b6c0*/  LDCU UR10, c[0x0][0x398] ;  /* 0x00007300ff0a77ac */ /* 0x000e220008000800 */
[----:B------:R-:W-:Y:S01]  /*4b6d0*/  ISETP.LT.AND P6, PT, R66, UR6, !P4 ;  /* 0x0000000642007c0c */ /* 0x000fe2000e7c1270 */
[----:B------:R-:W0:Y:S01]  /*4b6e0*/  LDCU UR6, c[0x0][0x398] ;  /* 0x00007300ff0677ac */ /* 0x000e220008000800 */
[----:B------:R-:W0:Y:S01]  /*4b6f0*/  LDCU UR12, c[0x0][0x398] ;  /* 0x00007300ff0c77ac */ /* 0x000e220008000800 */
[----:B-1----:R-:W-:Y:S01]  /*4b700*/  SHF.R.S32.HI R6, RZ, 0x8, R7 ;  /* 0x00000008ff067819 */ /* 0x002fe20000011407 */
[----:B------:R-:W-:Y:S01]  /*4b710*/  IMAD.MOV.U32 R7, RZ, RZ, R8 ;  /* 0x000000ffff077224 */ /* 0x000fe200078e0008 */
[----:B------:R-:W3:Y:S04]  /*4b720*/  LDL.LU.64 R22, [R1+0x1998] ;  /* 0x0019980001167983 */ /* 0x000ee80000300a00 */
[----:B------:R-:W-:Y:S01]  /*4b730*/  SHF.R.S32.HI R7, RZ, 0x8, R7 ;  /* 0x00000008ff077819 */ /* 0x000fe20000011407 */
[----:B------:R1:W-:Y:S04]  /*4b740*/  @P5 STG.E.U8 desc[UR14][R24.64], R6 ;  /* 0x0000000618005986 */ /* 0x0003e8000c10110e */
[----:B------:R0:W-:Y:S04]  /*4b750*/  @P0 STG.E.U8 desc[UR14][R26.64], R7 ;  /* 0x000000071a000986 */ /* 0x0001e8000c10110e */
[----:B------:R4:W-:Y:S04]  /*4b760*/  @P6 STG.E.U8 desc[UR14][R28.64], R9 ;  /* 0x000000091c006986 */ /* 0x0009e8000c10110e */
[----:B-1----:R-:W3:Y:S04]  /*4b770*/  LDL.LU.64 R24, [R1+0x1990] ;  /* 0x0019900001187983 */ /* 0x002ee80000300a00 */
[----:B0-----:R-:W3:Y:S04]  /*4b780*/  LDL.LU.64 R26, [R1+0x1988] ;  /* 0x00198800011a7983 */ /* 0x001ee80000300a00 */
[----:B----4-:R-:W4:Y:S01]  /*4b790*/  LDL.LU.64 R28, [R1+0x1980] ;  /* 0x00198000011c7983 */ /* 0x010f220000300a00 */
[----:B--2---:R-:W-:-:S03]  /*4b7a0*/  F2FP.SATFINITE.E5M2.F32.PACK_AB_MERGE_C R8, R64, R75, RZ ;  /* 0x0000004b4008723e */ /* 0x004fc600048060ff */
[----:B------:R-:W2:Y:S04]  /*4b7b0*/  LDL.LU R75, [R1+0x220] ;  /* 0x00022000014b7983 */ /* 0x000ea80000300800 */
[----:B------:R-:W2:Y:S01]  /*4b7c0*/  LDL.LU R64, [R1+0x224] ;  /* 0x0002240001407983 */ /* 0x000ea20000300800 */
[C---:B------:R-:W-:Y:S01]  /*4b7d0*/  IADD3 R78, P5, PT, R4.reuse, R70, RZ ;  /* 0x00000046044e7210 */ /* 0x040fe20007fbe0ff */
[----:B------:R-:W-:-:S04]  /*4b7e0*/  VIADD R4, R4, UR28 ;  /* 0x0000001c04047c36 */ /* 0x000fc80008000000 */
[----:B------:R-:W-:Y:S01]  /*4b7f0*/  IMAD.X R79, R5, 0x1, R69, P5 ;  /* 0x00000001054f7824 */ /* 0x000fe200028e0645 */
[----:B------:R-:W-:Y:S01]  /*4b800*/  ISETP.LT.AND P5, PT, R67, UR8, !P4 ;  /* 0x0000000843007c0c */ /* 0x000fe2000e7a1270 */
[----:B------:R-:W0:Y:S01]  /*4b810*/  LDCU UR8, c[0x0][0x398] ;  /* 0x00007300ff0877ac */ /* 0x000e220008000800 */
[----:B------:R-:W-:Y:S01]  /*4b820*/  SHF.R.S32.HI R5, RZ, 0x1f, R4 ;  /* 0x0000001fff057819 */ /* 0x000fe20000011404 */
[----:B------:R-:W-:Y:S01]  /*4b830*/  VIADD R6, R88, 0x9 ;  /* 0x0000000958067836 */ /* 0x000fe20000000000 */
[----:B------:R-:W-:Y:S02]  /*4b840*/  IADD3 R76, P0, PT, R4, R0, RZ ;  /* 0x00000000044c7210 */ /* 0x000fe40007f1e0ff */
[----:B------:R-:W-:Y:S01]  /*4b850*/  ISETP.LT.AND P6, PT, R63, UR6, !P4 ;  /* 0x000000063f007c0c */ /* 0x000fe2000e7c1270 */
[----:B------:R-:W1:Y:S02]  /*4b860*/  LDCU UR6, c[0x0][0x398] ;  /* 0x00007300ff0677ac */ /* 0x000e640008000800 */
[----:B------:R-:W-:Y:S01]  /*4b870*/  IMAD.X R77, R5, 0x1, R72, P0 ;  /* 0x00000001054d7824 */ /* 0x000fe200000e0648 */
[----:B-----5:R-:W-:Y:S01]  /*4b880*/  ISETP.GE.AND P0, PT, R6, UR4, PT ;  /* 0x0000000406007c0c */ /* 0x020fe2000bf06270 */
[----:B------:R-:W5:Y:S01]  /*4b890*/  LDCU UR4, c[0x0][0x39c] ;  /* 0x00007380ff0477ac */ /* 0x000f620008000800 */
[----:B------:R-:W-:-:S02]  /*4b8a0*/  F2FP.SATFINITE.E5M2.F32.PACK_AB_MERGE_C R6, R89, R74, RZ ;  /* 0x0000004a5906723e */ /* 0x000fc400048060ff */
[----:B------:R-:W-:Y:S01]  /*4b8b0*/  ISETP.LT.AND P4, PT, R65, UR10, !P4 ;  /* 0x0000000a41007c0c */ /* 0x000fe2000e781270 */
[----:B------:R-:W1:Y:S02]  /*4b8c0*/  LDCU UR10, c[0x0][0x398] ;  /* 0x00007300ff0a77ac */ /* 0x000e640008000800 */
[----:B------:R3:W-:Y:S01]  /*4b8d0*/  @P5 STG.E.U8 desc[UR14][R30.64], R6 ;  /* 0x000000061e005986 */ /* 0x0007e2000c10110e */
[----:B------:R-:W-:Y:S01]  /*4b8e0*/  ISETP.LT.AND P5, PT, R66, UR12, !P3 ;  /* 0x0000000c42007c0c */ /* 0x000fe2000dfa1270 */
[----:B------:R-:W1:Y:S01]  /*4b8f0*/  LDCU UR12, c[0x0][0x398] ;  /* 0x00007300ff0c77ac */ /* 0x000e620008000800 */
[----:B------:R-:W-:Y:S01]  /*4b900*/  PRMT R7, R9, 0x9910, RZ ;  /* 0x0000991009077816 */ /* 0x000fe200000000ff */
[----:B------:R3:W-:Y:S01]  /*4b910*/  @P6 STG.E.U8 desc[UR14][R32.64], R8 ;  /* 0x0000000820006986 */ /* 0x0007e2000c10110e */
[----:B0-----:R-:W-:Y:S01]  /*4b920*/  ISETP.LT.AND P6, PT, R67, UR8, !P3 ;  /* 0x0000000843007c0c */ /* 0x001fe2000dfc1270 */
[----:B------:R-:W0:Y:S01]  /*4b930*/  LDCU UR8, c[0x0][0x398] ;  /* 0x00007300ff0877ac */ /* 0x000e220008000800 */
[----:B---3--:R-:W-:-:S02]  /*4b940*/  F2FP.SATFINITE.E5M2.F32.PACK_AB_MERGE_C R10, R11, R10, RZ ;  /* 0x0000000a0b0a723e */ /* 0x008fc400048060ff */
[----:B------:R-:W-:Y:S01]  /*4b950*/  PRMT R9, R6, 0x9910, RZ ;  /* 0x0000991006097816 */ /* 0x000fe200000000ff */
[----:B------:R-:W-:Y:S02]  /*4b960*/  VIADD R6, R88, 0xa ;  /* 0x0000000a58067836 */ /* 0x000fe40000000000 */
[----:B------:R-:W-:Y:S01]  /*4b970*/  @P4 STG.E.U8 desc[UR14][R34.64], R10 ;  /* 0x0000000a22004986 */ /* 0x000fe2000c10110e */
[----:B------:R-:W-:Y:S02]  /*4b980*/  SHF.R.S32.HI R7, RZ, 0x8, R7 ;  /* 0x00000008ff077819 */ /* 0x000fe40000011407 */
[----:B-----5:R-:W-:Y:S01]  /*4b990*/  ISETP.GE.AND P4, PT, R6, UR4, PT ;  /* 0x0000000406007c0c */ /* 0x020fe2000bf86270 */
[----:B------:R-:W3:Y:S01]  /*4b9a0*/  LDCU UR4, c[0x0][0x39c] ;  /* 0x00007380ff0477ac */ /* 0x000ee20008000800 */
[----:B------:R-:W-:Y:S01]  /*4b9b0*/  SHF.R.S32.HI R6, RZ, 0x8, R9 ;  /* 0x00000008ff067819 */ /* 0x000fe20000011409 */
[----:B------:R5:W-:Y:S01]  /*4b9c0*/  @P5 STG.E.U8 desc[UR14][R36.64], R7 ;  /* 0x0000000724005986 */ /* 0x000be2000c10110e */
[----:B------:R-:W-:-:S02]  /*4b9d0*/  PRMT R8, R8, 0x9910, RZ ;  /* 0x0000991008087816 */ /* 0x000fc400000000ff */
[----:B-1----:R-:W-:Y:S01]  /*4b9e0*/  ISETP.LT.AND P5, PT, R63, UR6, !P3 ;  /* 0x000000063f007c0c */ /* 0x002fe2000dfa1270 */
[----:B------:R1:W-:Y:S01]  /*4b9f0*/  @P6 STG.E.U8 desc[UR14][R38.64], R6 ;  /* 0x0000000626006986 */ /* 0x0003e2000c10110e */
[----:B------:R-:W-:Y:S01]  /*4ba00*/  ISETP.LT.AND P6, PT, R65, UR10, !P3 ;  /* 0x0000000a41007c0c */ /* 0x000fe2000dfc1270 */
[----:B------:R-:W0:Y:S01]  /*4ba10*/  LDCU UR6, c[0x0][0x398] ;  /* 0x00007300ff0677ac */ /* 0x000e220008000800 */
[----:B------:R-:W-:Y:S01]  /*4ba20*/  ISETP.LT.AND P3, PT, R66, UR12, !P2 ;  /* 0x0000000c42007c0c */ /* 0x000fe2000d761270 */
[----:B------:R-:W4:Y:S01]  /*4ba30*/  LDL.LU.64 R30, [R1+0x1978] ;  /* 0x00197800011e7983 */ /* 0x000f220000300a00 */
[----:B------:R-:W0:Y:S03]  /*4ba40*/  LDCU UR10, c[0x0][0x398] ;  /* 0x00007300ff0a77ac */ /* 0x000e260008000800 */
[----:B------:R-:W4:Y:S01]  /*4ba50*/  LDL.LU.64 R32, [R1+0x1970] ;  /* 0x0019700001207983 */ /* 0x000f220000300a00 */
[----:B-----5:R-:W-:Y:S01]  /*4ba60*/  PRMT R7, R10, 0x9910, RZ ;  /* 0x000099100a077816 */ /* 0x020fe200000000ff */
[----:B------:R-:W5:Y:S01]  /*4ba70*/  LDCU UR12, c[0x0][0x398] ;  /* 0x00007300ff0c77ac */ /* 0x000f620008000800 */
[----:B-1----:R-:W-:Y:S01]  /*4ba80*/  IMAD.MOV.U32 R6, RZ, RZ, R8 ;  /* 0x000000ffff067224 */ /* 0x002fe200078e0008 */
[----:B------:R-:W4:Y:S01]  /*4ba90*/  LDL.LU.64 R34, [R1+0x1968] ;  /* 0x0019680001227983 */ /* 0x000f220000300a00 */
[----:B------:R-:W-:-:S03]  /*4baa0*/  SHF.R.S32.HI R7, RZ, 0x8, R7 ;  /* 0x00000008ff077819 */ /* 0x000fc60000011407 */
[----:B------:R-:W4:Y:S01]  /*4bab0*/  LDL.LU.64 R36, [R1+0x1960] ;  /* 0x0019600001247983 */ /* 0x000f220000300a00 */
[----:B------:R-:W-:-:S03]  /*4bac0*/  SHF.R.S32.HI R6, RZ, 0x8, R6 ;  /* 0x00000008ff067819 */ /* 0x000fc60000011406 */
[----:B------:R-:W4:Y:S01]  /*4bad0*/  LDL.LU R9, [R1+0x20] ;  /* 0x0000200001097983 */ /* 0x000f220000300800 */
[----:B------:R-:W-:-:S03]  /*4bae0*/  VIADD R8, R88, 0xb ;  /* 0x0000000b58087836 */ /* 0x000fc60000000000 */
[----:B------:R-:W4:Y:S04]  /*4baf0*/  LDL.LU R73, [R1+0x24] ;  /* 0x0000240001497983 */ /* 0x000f280000300800 */
[----:B------:R-:W5:Y:S04]  /*4bb00*/  LDL.LU.64 R38, [R1+0x1958] ;  /* 0x0019580001267983 */ /* 0x000f680000300a00 */
[----:B------:R-:W5:Y:S04]  /*4bb10*/  LDL.LU R10, [R1+0x124] ;  /* 0x00012400010a7983 */ /* 0x000f680000300800 */
[----:B------:R-:W5:Y:S04]  /*4bb20*/  LDL.LU R89, [R1+0x228] ;  /* 0x0002280001597983 */ /* 0x000f680000300800 */
[----:B------:R1:W-:Y:S04]  /*4bb30*/  @P5 STG.E.U8 desc[UR14][R40.64], R6 ;  /* 0x0000000628005986 */ /* 0x0003e8000c10110e */
[----:B------:R0:W-:Y:S01]  /*4bb40*/  @P6 STG.E.U8 desc[UR14][R42.64], R7 ;  /* 0x000000072a006986 */ /* 0x0001e2000c10110e */
[----:B--2---:R-:W-:-:S03]  /*4bb50*/  F2FP.SATFINITE.E5M2.F32.PACK_AB_MERGE_C R11, R64, R75, RZ ;  /* 0x0000004b400b723e */ /* 0x004fc600048060ff */
[----:B------:R-:W2:Y:S04]  /*4bb60*/  LDL.LU R64, [R1+0x22c] ;  /* 0x00022c0001407983 */ /* 0x000ea80000300800 */
[----:B-1----:R-:W2:Y:S04]  /*4bb70*/  LDL.LU.64 R40, [R1+0x1950] ;  /* 0x0019500001287983 */ /* 0x002ea80000300a00 */
[----:B0-----:R-:W2:Y:S04]  /*4bb80*/  LDL.LU.64 R42, [R1+0x1948] ;  /* 0x00194800012a7983 */ /* 0x001ea80000300a00 */
[----:B------:R0:W-:Y:S01]  /*4bb90*/  @P3 STG.E.U8 desc[UR14][R44.64], R11 ;  /* 0x0000000b2c003986 */ /* 0x0001e2000c10110e */
[----:B---3--:R-:W-:Y:S01]  /*4bba0*/  ISETP.GE.AND P3, PT, R8, UR4, PT ;  /* 0x0000000408007c0c */ /* 0x008fe2000bf66270 */
[----:B------:R-:W1:Y:S02]  /*4bbb0*/  LDCU UR4, c[0x0][0x398] ;  /* 0x00007300ff0477ac */ /* 0x000e640008000800 */
[----:B0-----:R-:W3:Y:S04]  /*4bbc0*/  LDL.LU.64 R44, [R1+0x1940] ;  /* 0x00194000012c7983 */ /* 0x001ee80000300a00 */
[----:B------:R-:W5:Y:S01]  /*4bbd0*/  LDL.LU R8, [R1+0x120] ;  /* 0x0001200001087983 */ /* 0x000f620000300800 */
[----:B------:R-:W-:-:S02]  /*4bbe0*/  IADD3 R6, P5, PT, R4, R2, RZ ;  /* 0x0000000204067210 */ /* 0x000fc40007fbe0ff */
[----:B------:R-:W-:Y:S01]  /*4bbf0*/  ISETP.LT.AND P6, PT, R67, UR6, !P2 ;  /* 0x0000000643007c0c */ /* 0x000fe2000d7c1270 */
[----:B------:R-:W0:Y:S02]  /*4bc00*/  LDCU UR6, c[0x0][0x39c] ;  /* 0x00007380ff0677ac */ /* 0x000e240008000800 */
[----:B------:R-:W-:Y:S01]  /*4bc10*/  IMAD.X R7, R5, 0x1, R71, P5 ;  /* 0x0000000105077824 */ /* 0x000fe200028e0647 */
[----:B------:R-:W-:-:S05]  /*4bc20*/  IADD3 R74, P5, PT, R4, R68, RZ ;  /* 0x00000044044a7210 */ /* 0x000fca0007fbe0ff */
[----:B------:R-:W-:Y:S01]  /*4bc30*/  IMAD.X R75, R5, 0x1, R3, P5 ;  /* 0x00000001054b7824 */ /* 0x000fe200028e0603 */
[----:B------:R-:W-:Y:S01]  /*4bc40*/  ISETP.LT.AND P5, PT, R63, UR8, !P2 ;  /* 0x000000083f007c0c */ /* 0x000fe2000d7a1270 */
[----:B------:R-:W0:Y:S01]  /*4bc50*/  LDCU UR8, c[0x0][0x398] ;  /* 0x00007300ff0877ac */ /* 0x000e220008000800 */
[----:B------:R-:W-:Y:S02]  /*4bc60*/  ISETP.LT.AND P2, PT, R65, UR10, !P2 ;  /* 0x0000000a41007c0c */ /* 0x000fe4000d741270 */
[----:B------:R-:W-:Y:S01]  /*4bc70*/  PRMT R11, R11, 0x9910, RZ ;  /* 0x000099100b0b7816 */ /* 0x000fe200000000ff */
[----:B------:R-:W0:Y:S01]  /*4bc80*/  LDCU UR10, c[0x0][0x398] ;  /* 0x00007300ff0a77ac */ /* 0x000e220008000800 */
[----:B------:R-:W-:Y:S02]  /*4bc90*/  F2FP.SATFINITE.E5M2.F32.PACK_AB_MERGE_C R12, R13, R12, RZ ;  /* 0x0000000c0d0c723e */ /* 0x000fe400048060ff */
[----:B----4-:R-:W-:Y:S02]  /*4bca0*/  F2FP.SATFINITE.E5M2.F32.PACK_AB_MERGE_C R9, R73, R9, RZ ;  /* 0x000000094909723e */ /* 0x010fe400048060ff */
[----:B-----5:R-:W-:Y:S01]  /*4bcb0*/  F2FP.SATFINITE.E5M2.F32.PACK_AB_MERGE_C R10, R10, R8, RZ ;  /* 0x000000080a0a723e */ /* 0x020fe200048060ff */
[----:B------:R-:W-:-:S04]  /*4bcc0*/  VIADD R8, R88, 0xc ;  /* 0x0000000c58087836 */ /* 0x000fc80000000000 */
[----:B------:R4:W-:Y:S01]  /*4bcd0*/  @P6 STG.E.U8 desc[UR14][R46.64], R10 ;  /* 0x0000000a2e006986 */ /* 0x0009e2000c10110e */
[----:B------:R-:W-:Y:S01]  /*4bce0*/  ISETP.LT.AND P6, PT, R66, UR12, !P0 ;  /* 0x0000000c42007c0c */ /* 0x000fe2000c7c1270 */
[----:B------:R-:W5:Y:S02]  /*4bcf0*/  LDCU UR12, c[0x0][0x398] ;  /* 0x00007300ff0c77ac */ /* 0x000f640008000800 */
[----:B------:R3:W-:Y:S01]  /*4bd00*/  @P5 STG.E.U8 desc[UR14][R48.64], R9 ;  /* 0x0000000930005986 */ /* 0x0007e2000c10110e */
[----:B0-----:R-:W-:Y:S01]  /*4bd10*/  ISETP.GE.AND P5, PT, R8, UR6, PT ;  /* 0x0000000608007c0c */ /* 0x001fe2000bfa6270 */
[----:B------:R-:W-:Y:S01]  /*4bd20*/  IMAD.MOV.U32 R8, RZ, RZ, R11 ;  /* 0x000000ffff087224 */ /* 0x000fe200078e000b */
[----:B--2---:R-:W-:Y:S01]  /*4bd30*/  F2FP.SATFINITE.E5M2.F32.PACK_AB_MERGE_C R89, R64, R89, RZ ;  /* 0x000000594059723e */ /* 0x004fe200048060ff */
[----:B------:R0:W-:Y:S01]  /*4bd40*/  @P2 STG.E.U8 desc[UR14][R50.64], R12 ;  /* 0x0000000c32002986 */ /* 0x0001e2000c10110e */
[----:B------:R-:W-:Y:S01]  /*4bd50*/  F2FP.SATFINITE.E5M2.F32.PACK_AB_MERGE_C R14, R15, R14, RZ ;  /* 0x0000000e0f0e723e */ /* 0x000fe200048060ff */
[----:B------:R-:W2:Y:S01]  /*4bd60*/  LDCU UR6, c[0x0][0x39c] ;  /* 0x00007380ff0677ac */ /* 0x000ea20008000800 */
[----:B------:R-:W-:Y:S01]  /*4bd70*/  SHF.R.S32.HI R8, RZ, 0x8, R8 ;  /* 0x00000008ff087819 */ /* 0x000fe20000011408 */
[----:B----4-:R-:W4:Y:S01]  /*4bd80*/  LDL.LU.64 R46, [R1+0x1938] ;  /* 0x00193800012e7983 */ /* 0x010f220000300a00 */
[----:B------:R-:W-:-:S02]  /*4bd90*/  PRMT R10, R10, 0x9910, RZ ;  /* 0x000099100a0a7816 */ /* 0x000fc400000000ff */
[----:B-1----:R-:W-:Y:S01]  /*4bda0*/  ISETP.LT.AND P2, PT, R67, UR4, !P0 ;  /* 0x0000000443007c0c */ /* 0x002fe2000c741270 */
[----:B------:R1:W-:Y:S01]  /*4bdb0*/  @P6 STG.E.U8 desc[UR14][R52.64], R8 ;  /* 0x0000000834006986 */ /* 0x0003e2000c10110e */
[----:B------:R-:W-:Y:S01]  /*4bdc0*/  ISETP.LT.AND P6, PT, R63, UR8, !P0 ;  /* 0x000000083f007c0c */ /* 0x000fe2000c7c1270 */
[----:B------:R-:W2:Y:S01]  /*4bdd0*/  LDCU UR4, c[0x0][0x39c] ;  /* 0x00007380ff0477ac */ /* 0x000ea20008000800 */
[----:B---3--:R-:W-:Y:S01]  /*4bde0*/  PRMT R9, R9, 0x9910, RZ ;  /* 0x0000991009097816 */ /* 0x008fe200000000ff */
[----:B------:R-:W3:Y:S01]  /*4bdf0*/  LDL.LU.64 R48, [R1+0x1930] ;  /* 0x0019300001307983 */ /* 0x000ee20000300a00 */
[----:B0-----:R-:W-:Y:S01]  /*4be00*/  PRMT R12, R12, 0x9910, RZ ;  /* 0x000099100c0c7816 */ /* 0x001fe200000000ff */
[----:B------:R-:W0:Y:S01]  /*4be10*/  LDCU UR8, c[0x0][0x398] ;  /* 0x00007300ff0877ac */ /* 0x000e220008000800 */
[----:B-1----:R-:W-:Y:S01]  /*4be20*/  IMAD.MOV.U32 R8, RZ, RZ, R10 ;  /* 0x000000ffff087224 */ /* 0x002fe200078e000a */
[----:B------:R-:W-:Y:S01]  /*4be30*/  ISETP.LT.AND P0, PT, R65, UR10, !P0 ;  /* 0x0000000a41007c0c */ /* 0x000fe2000c701270 */
[----:B------:R-:W1:Y:S01]  /*4be40*/  LDCU UR10, c[0x0][0x398] ;  /* 0x00007300ff0a77ac */ /* 0x000e620008000800 */
[----:B------:R-:W3:Y:S02]  /*4be50*/  LDL.LU.64 R50, [R1+0x1928] ;  /* 0x0019280001327983 */ /* 0x000ee40000300a00 */
[----:B------:R-:W-:-:S02]  /*4be60*/  SHF.R.S32.HI R8, RZ, 0x8, R8 ;  /* 0x00000008ff087819 */ /* 0x000fc40000011408 */
[----:B------:R-:W3:Y:S04]  /*4be70*/  LDL.LU.64 R52, [R1+0x1920] ;  /* 0x0019200001347983 */ /* 0x000ee80000300a00 */
[----:B------:R0:W-:Y:S01]  /*4be80*/  @P2 STG.E.U8 desc[UR14][R54.64], R8 ;  /* 0x0000000836002986 */ /* 0x0001e2000c10110e */
[----:B-----5:R-:W-:Y:S01]  /*4be90*/  ISETP.LT.AND P2, PT, R66, UR12, !P4 ;  /* 0x0000000c42007c0c */ /* 0x020fe2000e741270 */
[----:B------:R-:W5:Y:S02]  /*4bea0*/  LDCU UR12, c[0x0][0x398] ;  /* 0x00007300ff0c77ac */ /* 0x000f640008000800 */
[----:B------:R-:W3:Y:S04]  /*4beb0*/  LDL.LU R64, [R1+0x128] ;  /* 0x0001280001407983 */ /* 0x000ee80000300800 */
[----:B------:R-:W3:Y:S01]  /*4bec0*/  LDL.LU R73, [R1+0x12c] ;  /* 0x00012c0001497983 */ /* 0x000ee20000300800 */
[----:B0-----:R-:W-:Y:S01]  /*4bed0*/  SHF.R.S32.HI R8, RZ, 0x8, R9 ;  /* 0x00000008ff087819 */ /* 0x001fe20000011409 */
[----:B------:R-:W-:-:S02]  /*4bee0*/  IMAD.MOV.U32 R9, RZ, RZ, R12 ;  /* 0x000000ffff097224 */ /* 0x000fc400078e000c */
[----:B------:R-:W4:Y:S04]  /*4bef0*/  LDL.LU R13, [R1+0x2c] ;  /* 0x00002c00010d7983 */ /* 0x000f280000300800 */
[----:B------:R0:W-:Y:S01]  /*4bf00*/  @P6 STG.E.U8 desc[UR14][R56.64], R8 ;  /* 0x0000000838006986 */ /* 0x0001e2000c10110e */
[----:B------:R-:W-:Y:S02]  /*4bf10*/  SHF.R.S32.HI R9, RZ, 0x8, R9 ;  /* 0x00000008ff097819 */ /* 0x000fe40000011409 */
[C---:B------:R-:W-:Y:S01]  /*4bf20*/  IADD3 R10, P6, PT, R4.reuse, R70, RZ ;  /* 0x00000046040a7210 */ /* 0x040fe20007fde0ff */
[----:B------:R-:W-:Y:S01]  /*4bf30*/  VIADD R4, R4, UR28 ;  /* 0x0000001c04047c36 */ /* 0x000fe20008000000 */
[----:B------:R-:W4:Y:S01]  /*4bf40*/  LDL.LU.64 R54, [R1+0x1918] ;  /* 0x0019180001367983 */ /* 0x000f220000300a00 */
[----:B------:R-:W-:-:S02]  /*4bf50*/  VIADD R12, R88, 0xd ;  /* 0x0000000d580c7836 */ /* 0x000fc40000000000 */
[----:B------:R-:W-:Y:S01]  /*4bf60*/  IMAD.X R11, R5, 0x1, R69, P6 ;  /* 0x00000001050b7824 */ /* 0x000fe200030e0645 */
[----:B------:R2:W-:Y:S01]  /*4bf70*/  @P0 STG.E.U8 desc[UR14][R58.64], R9 ;  /* 0x000000093a000986 */ /* 0x0005e2000c10110e */
[----:B------:R-:W-:Y:S02]  /*4bf80*/  SHF.R.S32.HI R5, RZ, 0x1f, R4 ;  /* 0x0000001fff057819 */ /* 0x000fe40000011404 */
[----:B0-----:R-:W-:Y:S01]  /*4bf90*/  IADD3 R8, P0, PT, R4, R0, RZ ;  /* 0x0000000004087210 */ /* 0x001fe20007f1e0ff */
[----:B------:R-:W4:Y:S04]  /*4bfa0*/  LDL.LU.64 R56, [R1+0x1910] ;  /* 0x0019100001387983 */ /* 0x000f280000300a00 */
[----:B------:R0:W-:Y:S01]  /*4bfb0*/  @P2 STG.E.U8 desc[UR14][R60.64], R89 ;  /* 0x000000593c002986 */ /* 0x0001e2000c10110e */
[----:B-1----:R-:W-:Y:S01]  /*4bfc0*/  ISETP.LT.AND P2, PT, R63, UR10, !P4 ;  /* 0x0000000a3f007c0c */ /* 0x002fe2000e741270 */
[----:B------:R-:W1:Y:S02]  /*4bfd0*/  LDCU UR10, c[0x0][0x398] ;  /* 0x00007300ff0a77ac */ /* 0x000e640008000800 */
[----:B--2---:R-:W2:Y:S01]  /*4bfe0*/  LDL.LU.64 R58, [R1+0x1908] ;  /* 0x00190800013a7983 */ /* 0x004ea20000300a00 */
[----:B------:R-:W-:Y:S01]  /*4bff0*/  IMAD.X R9, R5, 0x1, R72, P0 ;  /* 0x0000000105097824 */ /* 0x000fe200000e0648 */
[----:B------:R-:W-:Y:S01]  /*4c000*/  ISETP.GE.AND P0, PT, R12, UR4, PT ;  /* 0x000000040c007c0c */ /* 0x000fe2000bf06270 */
[----:B------:R-:W1:Y:S01]  /*4c010*/  LDCU UR4, c[0x0][0x39c] ;  /* 0x00007380ff0477ac */ /* 0x000e620008000800 */
[----:B0-----:R-:W2:Y:S04]  /*4c020*/  LDL.LU.64 R60, [R1+0x1900] ;  /* 0x00190000013c7983 */ /* 0x001ea80000300a00 */
[----:B------:R-:W2:Y:S04]  /*4c030*/  LDL.LU R63, [R1+0x18f8] ;  /* 0x0018f800013f7983 */ /* 0x000ea80000300800 */
[----:B------:R-:W4:Y:S01]  /*4c040*/  LDL.LU R12, [R1+0x28] ;  /* 0x00002800010c7983 */ /* 0x000f220000300800 */
[----:B------:R-:W-:Y:S01]  /*4c050*/  ISETP.LT.AND P6, PT, R67, UR8, !P4 ;  /* 0x0000000843007c0c */ /* 0x000fe2000e7c1270 */
[----:B------:R-:W0:Y:S01]  /*4c060*/  LDCU UR8, c[0x0][0x398] ;  /* 0x00007300ff0877ac */ /* 0x000e220008000800 */
[----:B-----5:R-:W-:-:S02]  /*4c070*/  ISETP.LT.AND P4, PT, R65, UR12, !P4 ;  /* 0x0000000c41007c0c */ /* 0x020fc4000e781270 */
[----:B------:R-:W-:Y:S01]  /*4c080*/  PRMT R15, R89, 0x9910, RZ ;  /* 0x00009910590f7816 */ /* 0x000fe200000000ff */
[----:B------:R-:W5:Y:S01]  /*4c090*/  LDCU UR12, c[0x0][0x398] ;  /* 0x00007300ff0c77ac */ /* 0x000f620008000800 */
[----:B---3--:R-:W-:Y:S02]  /*4c0a0*/  F2FP.SATFINITE.E5M2.F32.PACK_AB_MERGE_C R73, R73, R64, RZ ;  /* 0x000000404949723e */ /* 0x008fe400048060ff */
[----:B------:R-:W3:Y:S04]  /*4c0b0*/  LDL.LU R64, [R1+0x18f4] ;  /* 0x0018f40001407983 */ /* 0x000ee80000300800 */
[----:B------:R-:W3:Y:S04]  /*4c0c0*/  LDL.LU R65, [R1+0x18f0] ;  /* 0x0018f00001417983 */ /* 0x000ee80000300800 */
[----:B------:R0:W-:Y:S04]  /*4c0d0*/  @P6 STG.E.U8 desc[UR14][R92.64], R73 ;  /* 0x000000495c006986 */ /* 0x0001e8000c10110e */
[----:B0-----:R-:W2:Y:S04]  /*4c0e0*/  LDL.LU R92, [R1+0x1e0] ;  /* 0x0001e000015c7983 */ /* 0x001ea80000300800 */
[----:B------:R-:W2:Y:S04]  /*4c0f0*/  LDL.LU R93, [R1+0x1e4] ;  /* 0x0001e400015d7983 */ /* 0x000ea80000300800 */
[----:B------:R-:W5:Y:S01]  /*4c100*/  LDL.LU R89, [R1+0x6cc] ;  /* 0x0006cc0001597983 */ /* 0x000f620000300800 */
[----:B----4-:R-:W-:-:S05]  /*4c110*/  F2FP.SATFINITE.E5M2.F32.PACK_AB_MERGE_C R13, R13, R12, RZ ;  /* 0x0000000c0d0d723e */ /* 0x010fca00048060ff */
[----:B------:R0:W-:Y:S04]  /*4c120*/  @P2 STG.E.U8 desc[UR14][R90.64], R13 ;  /* 0x0000000d5a002986 */ /* 0x0001e8000c10110e */
[----:B0-----:R-:W4:Y:S04]  /*4c130*/  LDL.LU R90, [R1+0x29c] ;  /* 0x00029c00015a7983 */ /* 0x001f280000300800 */
[----:B------:R-:W1:Y:S01]  /*4c140*/  LDL.LU R91, [R1+0x6d0] ;  /* 0x0006d000015b7983 */ /* 0x000e620000300800 */
[----:B------:R-:W-:Y:S01]  /*4c150*/  VIADD R12, R88, 0xe ;  /* 0x0000000e580c7836 */ /* 0x000fe20000000000 */
[----:B------:R-:W-:Y:S01]  /*4c160*/  ISETP.LT.AND P6, PT, R66, UR16, !P3 ;  /* 0x0000001042007c0c */ /* 0x000fe2000dfc1270 */
[----:B------:R-:W0:Y:S03]  /*4c170*/  LDCU UR16, c[0x0][0x398] ;  /* 0x00007300ff1077ac */ /* 0x000e260008000800 */
[----:B------:R-:W-:Y:S01]  /*4c180*/  ISETP.GE.AND P2, PT, R12, UR6, PT ;  /* 0x000000060c007c0c */ /* 0x000fe2000bf46270 */
[----:B------:R-:W-:Y:S01]  /*4c190*/  IMAD.MOV.U32 R12, RZ, RZ, R15 ;  /* 0x000000ffff0c7224 */ /* 0x000fe200078e000f */
[----:B------:R-:W-:Y:S01]  /*4c1a0*/  PRMT R73, R73, 0x9910, RZ ;  /* 0x0000991049497816 */ /* 0x000fe200000000ff */
[----:B------:R0:W-:Y:S01]  /*4c1b0*/  @P4 STG.E.U8 desc[UR14][R86.64], R14 ;  /* 0x0000000e56004986 */ /* 0x0001e2000c10110e */
[----:B------:R-:W-:Y:S01]  /*4c1c0*/  PRMT R13, R13, 0x9910, RZ ;  /* 0x000099100d0d7816 */ /* 0x000fe200000000ff */
[----:B------:R-:W1:Y:S01]  /*4c1d0*/  LDCU UR6, c[0x0][0x398] ;  /* 0x00007300ff0677ac */ /* 0x000e620008000800 */
[----:B------:R-:W-:Y:S01]  /*4c1e0*/  SHF.R.S32.HI R12, RZ, 0x8, R12 ;  /* 0x00000008ff0c7819 */ /* 0x000fe2000001140c */
[----:B------:R-:W2:Y:S01]  /*4c1f0*/  LDL.LU R15, [R1+0x234] ;  /* 0x00023400010f7983 */ /* 0x000ea20000300800 */
[----:B------:R-:W-:Y:S01]  /*4c200*/  ISETP.LT.AND P4, PT, R67, UR8, !P3 ;  /* 0x0000000843007c0c */ /* 0x000fe2000df81270 */
[----:B------:R-:W1:Y:S02]  /*4c210*/  LDCU UR8, c[0x0][0x398] ;  /* 0x00007300ff0877ac */ /* 0x000e640008000800 */
[----:B------:R0:W-:Y:S01]  /*4c220*/  @P6 STG.E.U8 desc[UR14][R84.64], R12 ;  /* 0x0000000c54006986 */ /* 0x0001e2000c10110e */
[----:B------:R-:W-:-:S03]  /*4c230*/  SHF.R.S32.HI R13, RZ, 0x8, R13 ;  /* 0x00000008ff0d7819 */ /* 0x000fc6000001140d */
[----:B0-----:R-:W2:Y:S01]  /*4c240*/  LDL.LU R86, [R1+0x26c] ;  /* 0x00026c0001567983 */ /* 0x001ea20000300800 */
[----:B------:R-:W-:-:S03]  /*4c250*/  PRMT R14, R14, 0x9910, RZ ;  /* 0x000099100e0e7816 */ /* 0x000fc600000000ff */
[----:B------:R-:W4:Y:S01]  /*4c260*/  LDL.LU R87, [R1+0x298] ;  /* 0x0002980001577983 */ /* 0x000f220000300800 */
[----:B------:R-:W-:-:S03]  /*4c270*/  IMAD.MOV.U32 R12, RZ, RZ, R73 ;  /* 0x000000ffff0c7224 */ /* 0x000fc600078e0049 */
[----:B------:R-:W2:Y:S02]  /*4c280*/  LDL.LU R84, [R1+0x34] ;  /* 0x0000340001547983 */ /* 0x000ea40000300800 */
[----:B------:R-:W-:Y:S02]  /*4c290*/  SHF.R.S32.HI R12, RZ, 0x8, R12 ;  /* 0x00000008ff0c7819 */ /* 0x000fe4000001140c */
[----:B------:R-:W2:Y:S04]  /*4c2a0*/  LDL.LU R85, [R1+0x268] ;  /* 0x0002680001557983 */ /* 0x000ea80000300800 */
[----:B------:R-:W2:Y:S04]  /*4c2b0*/  LDL.LU R73, [R1+0x23c] ;  /* 0x00023c0001497983 */ /* 0x000ea80000300800 */
[----:B------:R0:W-:Y:S04]  /*4c2c0*/  @P4 STG.E.U8 desc[UR14][R82.64], R12 ;  /* 0x0000000c52004986 */ /* 0x0001e8000c10110e */
[----:B0-----:R-:W2:Y:S01]  /*4c2d0*/  LDL.LU R82, [R1+0x238] ;  /* 0x0002380001527983 */ /* 0x001ea20000300800 */
[----:B------:R-:W-:-:S03]  /*4c2e0*/  IMAD.MOV.U32 R12, RZ, RZ, R14 ;  /* 0x000000ffff0c7224 */ /* 0x000fc600078e000e */
[----:B------:R-:W3:Y:S04]  /*4c2f0*/  LDL.LU R83, [R1+0x30] ;  /* 0x0000300001537983 */ /* 0x000ee80000300800 */
[----:B------:R-:W4:Y:S01]  /*4c300*/  LDL.LU R14, [R1+0x134] ;  /* 0x00013400010e7983 */ /* 0x000f220000300800 */
[----:B-1----:R-:W-:Y:S01]  /*4c310*/  ISETP.LT.AND P6, PT, R91, UR10, !P3 ;  /* 0x0000000a5b007c0c */ /* 0x002fe2000dfc1270 */
[----:B------:R-:W0:-:S12]  /*4c320*/  LDCU UR10, c[0x0][0x398] ;  /* 0x00007300ff0a77ac */ /* 0x000e180008000800 */
[----:B------:R1:W-:Y:S04]  /*4c330*/  @P6 STG.E.U8 desc[UR14][R80.64], R13 ;  /* 0x0000000d50006986 */ /* 0x0003e8000c10110e */
[----:B-1----:R-:W4:Y:S04]  /*4c340*/  LDL.LU R80, [R1+0x230] ;  /* 0x0002300001507983 */ /* 0x002f280000300800 */
[----:B------:R-:W4:Y:S01]  /*4c350*/  LDL.LU R81, [R1+0x130] ;  /* 0x0001300001517983 */ /* 0x000f220000300800 */
[----:B--2---:R-:W-:Y:S02]  /*4c360*/  F2FP.SATFINITE.E5M2.F32.PACK_AB_MERGE_C R73, R73, R82, RZ ;  /* 0x000000524949723e */ /* 0x004fe400048060ff */
[----:B---3--:R-:W-:-:S02]  /*4c370*/  F2FP.SATFINITE.E5M2.F32.PACK_AB_MERGE_C R13, R84, R83, RZ ;  /* 0x00000053540d723e */ /* 0x008fc400048060ff */
[----:B-----5:R-:W-:Y:S01]  /*4c380*/  ISETP.LT.AND P3, PT, R89, UR12, !P3 ;  /* 0x0000000c59007c0c */ /* 0x020fe2000df61270 */
[----:B------:R-:W1:Y:S01]  /*4c390*/  LDCU UR12, c[0x0][0x398] ;  /* 0x00007300ff0c77ac */ /* 0x000e620008000800 */
[----:B------:R-:W-:Y:S02]  /*4c3a0*/  SHF.R.S32.HI R12, RZ, 0x8, R12 ;  /* 0x00000008ff0c7819 */ /* 0x000fe4000001140c */
[----:B------:R-:W-:Y:S01]  /*4c3b0*/  ISETP.LT.AND P4, PT, R66, UR6, !P5 ;  /* 0x0000000642007c0c */ /* 0x000fe2000ef81270 */
[----:B------:R-:W2:Y:S01]  /*4c3c0*/  LDCU UR6, c[0x0][0x398] ;  /* 0x00007300ff0677ac */ /* 0x000ea20008000800 */
[----:B------:R-:W-:Y:S01]  /*4c3d0*/  ISETP.LT.AND P6, PT, R67, UR8, !P5 ;  /* 0x0000000843007c0c */ /* 0x000fe2000efc1270 */
[----:B------:R-:W3:Y:S06]  /*4c3e0*/  LDCU UR8, c[0x0][0x398] ;  /* 0x00007300ff0877ac */ /* 0x000eec0008000800 */
[----:B------:R5:W-:Y:S01]  /*4c3f0*/  @P3 STG.E.U8 desc[UR14][R78.64], R12 ;  /* 0x0000000c4e003986 */ /* 0x000be2000c10110e */
[----:B------:R-:W-:Y:S01]  /*4c400*/  ISETP.LT.AND P3, PT, R91, UR16, !P5 ;  /* 0x000000105b007c0c */ /* 0x000fe2000ef61270 */
[----:B------:R-:W1:Y:S01]  /*4c410*/  LDCU UR16, c[0x0][0x398] ;  /* 0x00007300ff1077ac */ /* 0x000e620008000800 */
[----:B0-----:R-:W-:-:S02]  /*4c420*/  ISETP.LT.AND P5, PT, R89, UR10, !P5 ;  /* 0x0000000a59007c0c */ /* 0x001fc4000efa1270 */
[----:B------:R-:W-:Y:S01]  /*4c430*/  F2FP.SATFINITE.E5M2.F32.PACK_AB_MERGE_C R16, R17, R16, RZ ;  /* 0x000000101110723e */ /* 0x000fe200048060ff */
[----:B------:R-:W0:Y:S01]  /*4c440*/  LDCU UR10, c[0x0][0x398] ;  /* 0x00007300ff0a77ac */ /* 0x000e220008000800 */
[----:B----4-:R-:W-:Y:S02]  /*4c450*/  F2FP.SATFINITE.E5M2.F32.PACK_AB_MERGE_C R14, R14, R81, RZ ;  /* 0x000000510e0e723e */ /* 0x010fe400048060ff */
[----:B------:R-:W4:Y:S04]  /*4c460*/  LDL.LU R81, [R1+0x138] ;  /* 0x0001380001517983 */ /* 0x000f280000300800 */
[----:B------:R-:W4:Y:S04]  /*4c470*/  LDL.LU R82, [R1+0x13c] ;  /* 0x00013c0001527983 */ /* 0x000f280000300800 */
[----:B------:R-:W4:Y:S04]  /*4c480*/  LDL.LU R83, [R1+0x38] ;  /* 0x0000380001537983 */ /* 0x000f280000300800 */
[----:B------:R-:W4:Y:S01]  /*4c490*/  LDL.LU R84, [R1+0x3c] ;  /* 0x00003c0001547983 */ /* 0x000f220000300800 */
[----:B------:R-:W-:Y:S01]  /*4c4a0*/  F2FP.SATFINITE.E5M2.F32.PACK_AB_MERGE_C R15, R15, R80, RZ ;  /* 0x000000500f0f723e */ /* 0x000fe200048060ff */
[----:B-----5:R-:W-:-:S02]  /*4c4b0*/  VIADD R12, R88, 0xf ;  /* 0x0000000f580c7836 */ /* 0x020fc40000000000 */
[----:B------:R-:W5:Y:S04]  /*4c4c0*/  LDL.LU R79, [R1+0x240] ;  /* 0x00024000014f7983 */ /* 0x000f680000300800 */
[----:B------:R-:W-:Y:S04]  /*4c4d0*/  @P4 STG.E.U8 desc[UR14][R76.64], R15 ;  /* 0x0000000f4c004986 */ /* 0x000fe8000c10110e */
[----:B------:R0:W-:Y:S01]  /*4c4e0*/  @P6 STG.E.U8 desc[UR14][R6.64], R14 ;  /* 0x0000000e06006986 */ /* 0x0001e2000c10110e */
[----:B------:R-:W-:Y:S01]  /*4c4f0*/  ISETP.GE.AND P4, PT, R12, UR4, PT ;  /* 0x000000040c007c0c */ /* 0x000fe2000bf86270 */
[----:B------:R-:W1:Y:S02]  /*4c500*/  LDCU UR4, c[0x0][0x398] ;  /* 0x00007300ff0477ac */ /* 0x000e640008000800 */
[----:B------:R-:W-:Y:S01]  /*4c510*/  @P3 STG.E.U8 desc[UR14][R74.64], R13 ;  /* 0x0000000d4a003986 */ /* 0x000fe2000c10110e */
[----:B--2---:R-:W-:Y:S01]  /*4c520*/  ISETP.LT.AND P3, PT, R66, UR6, !P0 ;  /* 0x0000000642007c0c */ /* 0x004fe2000c761270 */
[----:B------:R-:W2:Y:S02]  /*4c530*/  LDCU UR6, c[0x0][0x398] ;  /* 0x00007300ff0677ac */ /* 0x000ea40008000800 */
[----:B------:R-:W5:Y:S01]  /*4c540*/  LDL.LU R80, [R1+0x244] ;  /* 0x0002440001507983 */ /* 0x000f620000300800 */
[----:B0-----:R-:W-:-:S05]  /*4c550*/  IADD3 R6, P6, PT, R4, R2, RZ ;  /* 0x0000000204067210 */ /* 0x001fca0007fde0ff */
[----:B------:R-:W-:Y:S01]  /*4c560*/  IMAD.X R7, R5, 0x1, R71, P6 ;  /* 0x0000000105077824 */ /* 0x000fe200030e0647 */
[----:B---3--:R-:W-:Y:S02]  /*4c570*/  ISETP.LT.AND P6, PT, R67, UR8, !P0 ;  /* 0x0000000843007c0c */ /* 0x008fe4000c7c1270 */
[----:B------:R-:W-:Y:S02]  /*4c580*/  PRMT R12, R15, 0x9910, RZ ;  /* 0x000099100f0c7816 */ /* 0x000fe400000000ff */
[----:B------:R-:W-:Y:S01]  /*4c590*/  PRMT R14, R14, 0x9910, RZ ;  /* 0x000099100e0e7816 */ /* 0x000fe200000000ff */
[----:B------:R0:W-:Y:S01]  /*4c5a0*/  @P5 STG.E.U8 desc[UR14][R10.64], R16 ;  /* 0x000000100a005986 */ /* 0x0001e2000c10110e */
[----:B------:R-:W-:Y:S01]  /*4c5b0*/  SHF.R.S32.HI R12, RZ, 0x8, R12 ;  /* 0x00000008ff0c7819 */ /* 0x000fe2000001140c */
[----:B------:R-:W3:Y:S04]  /*4c5c0*/  LDCU UR8, c[0x0][0x398] ;  /* 0x00007300ff0877ac */ /* 0x000ee80008000800 */
[----:B------:R-:W-:Y:S01]  /*4c5d0*/  @P3 STG.E.U8 desc[UR14][R8.64], R12 ;  /* 0x0000000c08003986 */ /* 0x000fe2000c10110e */
[----:B0-----:R-:W-:-:S02]  /*4c5e0*/  SHF.R.S32.HI R10, RZ, 0x8, R14 ;  /* 0x00000008ff0a7819 */ /* 0x001fc4000001140e */
[----:B-1----:R-:W-:Y:S01]  /*4c5f0*/  ISETP.LT.AND P3, PT, R91, UR4, !P0 ;  /* 0x000000045b007c0c */ /* 0x002fe2000c761270 */
[----:B------:R-:W0:Y:S02]  /*4c600*/  LDCU UR4, c[0x0][0x39c] ;  /* 0x00007380ff0477ac */ /* 0x000e240008000800 */
[----:B------:R1:W-:Y:S01]  /*4c610*/  @P6 STG.E.U8 desc[UR14][R6.64], R10 ;  /* 0x0000000a06006986 */ /* 0x0003e2000c10110e */
[----:B--2---:R-:W-:Y:S01]  /*4c620*/  ISETP.LT.AND P0, PT, R89, UR6, !P0 ;  /* 0x0000000659007c0c */ /* 0x004fe2000c701270 */
[----:B------:R-:W2:Y:S01]  /*4c630*/  LDCU UR6, c[0x0][0x39c] ;  /* 0x00007380ff0677ac */ /* 0x000ea20008000800 */
[----:B------:R-:W-:Y:S02]  /*4c640*/  PRMT R11, R16, 0x9910, RZ ;  /* 0x00009910100b7816 */ /* 0x000fe400000000ff */
[----:B-1----:R-:W-:Y:S02]  /*4c650*/  IADD3 R6, P5, PT, R4, R68, RZ ;  /* 0x0000004404067210 */ /* 0x002fe40007fbe0ff */
[----:B------:R-:W-:-:S03]  /*4c660*/  PRMT R10, R13, 0x9910, RZ ;  /* 0x000099100d0a7816 */ /* 0x000fc600000000ff */
[C---:B------:R-:W-:Y:S01]  /*4c670*/  IMAD.X R7, R5.reuse, 0x1, R3, P5 ;  /* 0x0000000105077824 */ /* 0x040fe200028e0603 */
[C---:B------:R-:W-:Y:S02]  /*4c680*/  IADD3 R8, P5, PT, R4.reuse, R70, RZ ;  /* 0x0000004604087210 */ /* 0x040fe40007fbe0ff */
[----:B------:R-:W-:Y:S01]  /*4c690*/  SHF.R.S32.HI R10, RZ, 0x8, R10 ;  /* 0x00000008ff0a7819 */ /* 0x000fe2000001140a */
[----:B------:R-:W-:Y:S01]  /*4c6a0*/  VIADD R4, R4, UR28 ;  /* 0x0000001c04047c36 */ /* 0x000fe20008000000 */
[----:B------:R-:W-:Y:S01]  /*4c6b0*/  SHF.R.S32.HI R11, RZ, 0x8, R11 ;  /* 0x00000008ff0b7819 */ /* 0x000fe2000001140b */
[----:B------:R-:W-:Y:S02]  /*4c6c0*/  IMAD.X R9, R5, 0x1, R69, P5 ;  /* 0x0000000105097824 */ /* 0x000fe400028e0645 */
[----:B------:R-:W-:Y:S04]  /*4c6d0*/  @P3 STG.E.U8 desc[UR14][R6.64], R10 ;  /* 0x0000000a06003986 */ /* 0x000fe8000c10110e */
[----:B------:R1:W-:Y:S01]  /*4c6e0*/  @P0 STG.E.U8 desc[UR14][R8.64], R11 ;  /* 0x0000000b08000986 */ /* 0x0003e2000c10110e */
[----:B------:R-:W-:-:S02]  /*4c6f0*/  IADD3 R12, P0, PT, R4, R0, RZ ;  /* 0x00000000040c7210 */ /* 0x000fc40007f1e0ff */
[----:B-1----:R-:W-:-:S05]  /*4c700*/  SHF.R.S32.HI R8, RZ, 0x1f, R4 ;  /* 0x0000001fff087819 */ /* 0x002fca0000011404 */
[----:B------:R-:W-:Y:S01]  /*4c710*/  IMAD.X R13, R8, 0x1, R72, P0 ;  /* 0x00000001080d7824 */ /* 0x000fe200000e0648 */
[----:B---3--:R-:W-:Y:S02]  /*4c720*/  ISETP.LT.AND P0, PT, R66, UR8, !P2 ;  /* 0x0000000842007c0c */ /* 0x008fe4000d701270 */
[----:B----4-:R-:W-:-:S11]  /*4c730*/  F2FP.SATFINITE.E5M2.F32.PACK_AB_MERGE_C R17, R82, R81, RZ ;  /* 0x000000515211723e */ /* 0x010fd600048060ff */
[----:B------:R1:W-:Y:S01]  /*4c740*/  @P0 STG.E.U8 desc[UR14][R12.64], R73 ;  /* 0x000000490c000986 */ /* 0x0003e2000c10110e */
[C---:B------:R-:W-:Y:S01]  /*4c750*/  IADD3 R6, P5, PT, R4.reuse, R2, RZ ;  /* 0x0000000204067210 */ /* 0x040fe20007fbe0ff */
[C---:B------:R-:W-:Y:S01]  /*4c760*/  VIADD R5, R4.reuse, UR28 ;  /* 0x0000001c04057c36 */ /* 0x040fe20008000000 */
[C---:B------:R-:W-:Y:S01]  /*4c770*/  IADD3 R14, P3, PT, R4.reuse, R68, RZ ;  /* 0x00000044040e7210 */ /* 0x040fe20007f7e0ff */
[----:B------:R-:W3:Y:S01]  /*4c780*/  LDL.LU R81, [R1+0x140] ;  /* 0x0001400001517983 */ /* 0x000ee20000300800 */
[----:B------:R-:W-:Y:S01]  /*4c790*/  IADD3 R10, P6, PT, R4, R70, RZ ;  /* 0x00000046040a7210 */ /* 0x000fe20007fde0ff */
[----:B------:R-:W4:Y:S02]  /*4c7a0*/  LDCU UR8, c[0x0][0x398] ;  /* 0x00007300ff0877ac */ /* 0x000f240008000800 */
[----:B------:R-:W3:Y:S01]  /*4c7b0*/  LDL.LU R82, [R1+0x144] ;  /* 0x0001440001527983 */ /* 0x000ee20000300800 */
[----:B-1----:R-:W-:-:S03]  /*4c7c0*/  F2FP.SATFINITE.E5M2.F32.PACK_AB_MERGE_C R13, R84, R83, RZ ;  /* 0x00000053540d723e */ /* 0x002fc600048060ff */
[----:B------:R-:W3:Y:S04]  /*4c7d0*/  LDL.LU R83, [R1+0x40] ;  /* 0x0000400001537983 */ /* 0x000ee80000300800 */
[----:B------:R-:W3:Y:S01]  /*4c7e0*/  LDL.LU R84, [R1+0x44] ;  /* 0x0000440001547983 */ /* 0x000ee20000300800 */
[C---:B------:R-:W-:Y:S01]  /*4c7f0*/  IMAD.X R7, R8.reuse, 0x1, R71, P5 ;  /* 0x0000000108077824 */ /* 0x040fe200028e0647 */
[----:B------:R-:W-:Y:S01]  /*4c800*/  SHF.R.S32.HI R16, RZ, 0x1f, R5 ;  /* 0x0000001fff107819 */ /* 0x000fe20000011405 */
[C---:B------:R-:W-:Y:S01]  /*4c810*/  IMAD.X R15, R8.reuse, 0x1, R3, P3 ;  /* 0x00000001080f7824 */ /* 0x040fe200018e0603 */
[----:B------:R-:W-:Y:S01]  /*4c820*/  ISETP.LT.AND P5, PT, R67, UR10, !P2 ;  /* 0x0000000a43007c0c */ /* 0x000fe2000d7a1270 */
[----:B------:R-:W-:Y:S01]  /*4c830*/  IMAD.X R11, R8, 0x1, R69, P6 ;  /* 0x00000001080b7824 */ /* 0x000fe200030e0645 */
[----:B------:R-:W-:Y:S01]  /*4c840*/  IADD3 R8, P3, PT, R5, R0, RZ ;  /* 0x0000000005087210 */ /* 0x000fe20007f7e0ff */
[----:B------:R-:W-:Y:S01]  /*4c850*/  VIADD R4, R88, 0x10 ;  /* 0x0000001058047836 */ /* 0x000fe20000000000 */
[----:B------:R-:W-:Y:S01]  /*4c860*/  PRMT R12, R73, 0x9910, RZ ;  /* 0x00009910490c7816 */ /* 0x000fe200000000ff */
[----:B------:R-:W1:Y:S02]  /*4c870*/  LDCU UR10, c[0x0][0x398] ;  /* 0x00007300ff0a77ac */ /* 0x000e640008000800 */
[----:B------:R-:W-:Y:S01]  /*4c880*/  IMAD.X R9, R16, 0x1, R72, P3 ;  /* 0x0000000110097824 */ /* 0x000fe200018e0648 */
[----:B0-----:R-:W-:Y:S01]  /*4c890*/  ISETP.GE.AND P3, PT, R4, UR4, PT ;  /* 0x0000000404007c0c */ /* 0x001fe2000bf66270 */
[----:B------:R-:W-:Y:S01]  /*4c8a0*/  VIADD R4, R88, 0x11 ;  /* 0x0000001158047836 */ /* 0x000fe20000000000 */
[----:B------:R-:W0:Y:S03]  /*4c8b0*/  LDCU UR4, c[0x0][0x398] ;  /* 0x00007300ff0477ac */ /* 0x000e260008000800 */
[----:B------:R1:W-:Y:S01]  /*4c8c0*/  @P5 STG.E.U8 desc[UR14][R6.64], R17 ;  /* 0x0000001106005986 */ /* 0x0003e2000c10110e */
[----:B--2---:R-:W-:Y:S01]  /*4c8d0*/  ISETP.GE.AND P0, PT, R4, UR6, PT ;  /* 0x0000000604007c0c */ /* 0x004fe2000bf06270 */
[----:B------:R-:W2:Y:S01]  /*4c8e0*/  LDCU UR6, c[0x0][0x398] ;  /* 0x00007300ff0677ac */ /* 0x000ea20008000800 */
[----:B------:R-:W-:-:S02]  /*4c8f0*/  ISETP.LT.AND P6, PT, R91, UR12, !P2 ;  /* 0x0000000c5b007c0c */ /* 0x000fc4000d7c1270 */
[----:B------:R-:W-:Y:S01]  /*4c900*/  ISETP.LT.AND P2, PT, R89, UR16, !P2 ;  /* 0x0000001059007c0c */ /* 0x000fe2000d741270 */
[----:B------:R-:W0:Y:S01]  /*4c910*/  LDCU UR12, c[0x0][0x398] ;  /* 0x00007300ff0c77ac */ /* 0x000e220008000800 */
[----:B-1----:R-:W-:Y:S01]  /*4c920*/  IADD3 R6, P5, PT, R5, R2, RZ ;  /* 0x0000000205067210 */ /* 0x002fe20007fbe0ff */
[----:B------:R-:W1:Y:S04]  /*4c930*/  LDCU UR16, c[0x0][0x398] ;  /* 0x00007300ff1077ac */ /* 0x000e680008000800 */
[----:B------:R-:W-:Y:S01]  /*4c940*/  IMAD.X R7, R16, 0x1, R71, P5 ;  /* 0x0000000110077824 */ /* 0x000fe200028e0647 */
[----:B----4-:R-:W-:Y:S02]  /*4c950*/  ISETP.LT.AND P5, PT, R66, UR8, !P4 ;  /* 0x0000000842007c0c */ /* 0x010fe4000e7a1270 */
[----:B------:R-:W-:Y:S01]  /*4c960*/  F2FP.SATFINITE.E5M2.F32.PACK_AB_MERGE_C R18, R19, R18, RZ ;  /* 0x000000121312723e */ /* 0x000fe200048060ff */
[----:B------:R4:W-:Y:S01]  /*4c970*/  @P6 STG.E.U8 desc[UR14][R14.64], R13 ;  /* 0x0000000d0e006986 */ /* 0x0009e2000c10110e */
[----:B------:R-:W-:Y:S01]  /*4c980*/  SHF.R.S32.HI R12, RZ, 0x8, R12 ;  /* 0x00000008ff0c7819 */ /* 0x000fe2000001140c */
[----:B------:R-:W1:Y:S01]  /*4c990*/  LDCU UR8, c[0x0][0x398] ;  /* 0x00007300ff0877ac */ /* 0x000e620008000800 */
[----:B0-----:R-:W-:Y:S01]  /*4c9a0*/  ISETP.LT.AND P6, PT, R67, UR4, !P4 ;  /* 0x0000000443007c0c */ /* 0x001fe2000e7c1270 */
[----:B------:R0:W-:Y:S01]  /*4c9b0*/  @P2 STG.E.U8 desc[UR14][R10.64], R18 ;  /* 0x000000120a002986 */ /* 0x0001e2000c10110e */
[----:B--2---:R-:W-:Y:S01]  /*4c9c0*/  ISETP.LT.AND P2, PT, R91, UR6, !P4 ;  /* 0x000000065b007c0c */ /* 0x004fe2000e741270 */
[----:B------:R-:W2:Y:S01]  /*4c9d0*/  LDCU UR4, c[0x0][0x39c] ;  /* 0x00007380ff0477ac */ /* 0x000ea20008000800 */
[----:B------:R-:W-:-:S03]  /*4c9e0*/  PRMT R4, R17, 0x9910, RZ ;  /* 0x0000991011047816 */ /* 0x000fc600000000ff */
[----:B------:R-:W-:Y:S01]  /*4c9f0*/  @P5 STG.E.U8 desc[UR14][R8.64], R12 ;  /* 0x0000000c08005986 */ /* 0x000fe2000c10110e */
[----:B----4-:R-:W-:Y:S01]  /*4ca00*/  PRMT R13, R13, 0x9910, RZ ;  /* 0x000099100d0d7816 */ /* 0x010fe200000000ff */
[----:B------:R-:W4:Y:S01]  /*4ca10*/  LDCU UR6, c[0x0][0x39c] ;  /* 0x00007380ff0677ac */ /* 0x000f220008000800 */
[----:B0-----:R-:W-:Y:S02]  /*4ca20*/  IADD3 R10, P5, PT, R5, R68, RZ ;  /* 0x00000044050a7210 */ /* 0x001fe40007fbe0ff */
[----:B------:R-:W-:Y:S02]  /*4ca30*/  SHF.R.S32.HI R4, RZ, 0x8, R4 ;  /* 0x00000008ff047819 */ /* 0x000fe40000011404 */
[----:B------:R-:W-:Y:S01]  /*4ca40*/  SHF.R.S32.HI R13, RZ, 0x8, R13 ;  /* 0x00000008ff0d7819 */ /* 0x000fe2000001140d */
[----:B------:R-:W-:Y:S01]  /*4ca50*/  IMAD.X R11, R16, 0x1, R3, P5 ;  /* 0x00000001100b7824 */ /* 0x000fe200028e0603 */
[----:B-----5:R-:W-:Y:S01]  /*4ca60*/  F2FP.SATFINITE.E5M2.F32.PACK_AB_MERGE_C R14, R80, R79, RZ ;  /* 0x0000004f500e723e */ /* 0x020fe200048060ff */
[----:B------:R-:W-:Y:S04]  /*4ca70*/  @P6 STG.E.U8 desc[UR14][R6.64], R4 ;  /* 0x0000000406006986 */ /* 0x000fe8000c10110e */
[----:B------:R3:W-:Y:S04]  /*4ca80*/  @P2 STG.E.U8 desc[UR14][R10.64], R13 ;  /* 0x0000000d0a002986 */ /* 0x0007e8000c10110e */
[----:B------:R-:W5:Y:S04]  /*4ca90*/  LDL.LU R79, [R1+0x248] ;  /* 0x00024800014f7983 */ /* 0x000f680000300800 */
[----:B------:R-:W5:Y:S01]  /*4caa0*/  LDL.LU R80, [R1+0x24c] ;  /* 0x00024c0001507983 */ /* 0x000f620000300800 */
[----:B---3--:R-:W-:-:S03]  /*4cab0*/  F2FP.SATFINITE.E5M2.F32.PACK_AB_MERGE_C R13, R82, R81, RZ ;  /* 0x00000051520d723e */ /* 0x008fc600048060ff */
[----:B------:R-:W3:Y:S04]  /*4cac0*/  LDL.LU R81, [R1+0x148] ;  /* 0x0001480001517983 */ /* 0x000ee80000300800 */
[----:B------:R-:W3:Y:S01]  /*4cad0*/  LDL.LU R82, [R1+0x14c] ;  /* 0x00014c0001527983 */ /* 0x000ee20000300800 */
[----:B------:R-:W-:-:S03]  /*4cae0*/  F2FP.SATFINITE.E5M2.F32.PACK_AB_MERGE_C R11, R84, R83, RZ ;  /* 0x00000053540b723e */ /* 0x000fc600048060ff */
[----:B------:R-:W3:Y:S04]  /*4caf0*/  LDL.LU R83, [R1+0x48] ;  /* 0x0000480001537983 */ /* 0x000ee80000300800 */
[----:B------:R-:W3:Y:S01]  /*4cb00*/  LDL.LU R84, [R1+0x4c] ;  /* 0x00004c0001547983 */ /* 0x000ee20000300800 */
[----:B------:R-:W-:Y:S01]  /*4cb10*/  PRMT R18, R18, 0x9910, RZ ;  /* 0x0000991012127816 */ /* 0x000fe200000000ff */
[----:B------:R-:W-:Y:S01]  /*4cb20*/  VIADD R4, R5, UR28 ;  /* 0x0000001c05047c36 */ /* 0x000fe20008000000 */
[----:B------:R-:W-:Y:S01]  /*4cb30*/  ISETP.LT.AND P4, PT, R89, UR10, !P4 ;  /* 0x0000000a59007c0c */ /* 0x000fe2000e781270 */
[----:B------:R-:W0:Y:S01]  /*4cb40*/  LDCU UR10, c[0x0][0x398] ;  /* 0x00007300ff0a77ac */ /* 0x000e220008000800 */
[----:B------:R-:W-:Y:S01]  /*4cb50*/  IADD3 R8, P6, PT, R5, R70, RZ ;  /* 0x0000004605087210 */ /* 0x000fe20007fde0ff */
[----:B------:R-:W-:Y:S01]  /*4cb60*/  IMAD.MOV.U32 R5, RZ, RZ, R18 ;  /* 0x000000ffff057224 */ /* 0x000fe200078e0012 */
[----:B-1----:R-:W-:Y:S01]  /*4cb70*/  ISETP.LT.AND P5, PT, R66, UR8, !P3 ;  /* 0x0000000842007c0c */ /* 0x002fe2000dfa1270 */
[----:B------:R-:W1:Y:S01]  /*4cb80*/  LDCU UR8, c[0x0][0x398] ;  /* 0x00007300ff0877ac */ /* 0x000e620008000800 */
[----:B------:R-:W-:Y:S01]  /*4cb90*/  SHF.R.S32.HI R12, RZ, 0x1f, R4 ;  /* 0x0000001fff0c7819 */ /* 0x000fe20000011404 */
[----:B------:R-:W-:Y:S01]  /*4cba0*/  IMAD.X R9, R16, 0x1, R69, P6 ;  /* 0x0000000110097824 */ /* 0x000fe200030e0645 */
[----:B------:R-:W-:Y:S01]  /*4cbb0*/  IADD3 R6, P6, PT, R4, R0, RZ ;  /* 0x0000000004067210 */ /* 0x000fe20007fde0ff */
[----:B------:R-:W3:Y:S01]  /*4cbc0*/  LDL.LU R75, [R1+0x250] ;  /* 0x00025000014b7983 */ /* 0x000ee20000300800 */
[----:B------:R-:W-:-:S03]  /*4cbd0*/  SHF.R.S32.HI R5, RZ, 0x8, R5 ;  /* 0x00000008ff057819 */ /* 0x000fc60000011405 */
[----:B------:R-:W-:Y:S01]  /*4cbe0*/  IMAD.X R7, R12, 0x1, R72, P6 ;  /* 0x000000010c077824 */ /* 0x000fe200030e0648 */
[----:B------:R-:W-:Y:S01]  /*4cbf0*/  ISETP.LT.AND P2, PT, R67, UR12, !P3 ;  /* 0x0000000c43007c0c */ /* 0x000fe2000df41270 */
[----:B------:R0:W-:Y:S01]  /*4cc00*/  @P4 STG.E.U8 desc[UR14][R8.64], R5 ;  /* 0x0000000508004986 */ /* 0x0001e2000c10110e */
[----:B------:R-:W-:Y:S01]  /*4cc10*/  F2FP.SATFINITE.E5M2.F32.PACK_AB_MERGE_C R20, R21, R20, RZ ;  /* 0x000000141514723e */ /* 0x000fe200048060ff */
[----:B------:R-:W2:Y:S02]  /*4cc20*/  LDCU UR12, c[0x0][0x398] ;  /* 0x00007300ff0c77ac */ /* 0x000ea40008000800 */
[----:B------:R4:W-:Y:S01]  /*4cc30*/  @P5 STG.E.U8 desc[UR14][R6.64], R14 ;  /* 0x0000000e06005986 */ /* 0x0009e2000c10110e */
[----:B------:R-:W-:Y:S01]  /*4cc40*/  ISETP.LT.AND P5, PT, R91, UR16, !P3 ;  /* 0x000000105b007c0c */ /* 0x000fe2000dfa1270 */
[----:B------:R-:W3:Y:S02]  /*4cc50*/  LDCU UR16, c[0x0][0x398] ;  /* 0x00007300ff1077ac */ /* 0x000ee40008000800 */
[----:B------:R-:W3:Y:S01]  /*4cc60*/  LDL.LU R76, [R1+0x254] ;  /* 0x00025400014c7983 */ /* 0x000ee20000300800 */
[----:B0-----:R-:W-:Y:S01]  /*4cc70*/  IADD3 R8, P6, PT, R4, R2, RZ ;  /* 0x0000000204087210 */ /* 0x001fe20007fde0ff */
[----:B------:R-:W-:Y:S01]  /*4cc80*/  VIADD R5, R88, 0x12 ;  /* 0x0000001258057836 */ /* 0x000fe20000000000 */
[----:B-1----:R-:W-:Y:S01]  /*4cc90*/  ISETP.LT.AND P3, PT, R89, UR8, !P3 ;  /* 0x0000000859007c0c */ /* 0x002fe2000df61270 */
[----:B------:R-:W3:Y:S01]  /*4cca0*/  LDL.LU R77, [R1+0x150] ;  /* 0x00015000014d7983 */ /* 0x000ee20000300800 */
[----:B------:R-:W0:Y:S01]  /*4ccb0*/  LDCU UR8, c[0x0][0x398] ;  /* 0x00007300ff0877ac */ /* 0x000e220008000800 */
[----:B------:R-:W-:Y:S01]  /*4ccc0*/  IMAD.X R9, R12, 0x1, R71, P6 ;  /* 0x000000010c097824 */ /* 0x000fe200030e0647 */
[----:B----4-:R-:W-:Y:S01]  /*4ccd0*/  IADD3 R6, P6, PT, R4, R68, RZ ;  /* 0x0000004404067210 */ /* 0x010fe20007fde0ff */
[----:B------:R-:W4:Y:S01]  /*4cce0*/  LDL.LU R78, [R1+0x154] ;  /* 0x00015400014e7983 */ /* 0x000f220000300800 */
[----:B--2---:R-:W-:Y:S01]  /*4ccf0*/  ISETP.GE.AND P4, PT, R5, UR4, PT ;  /* 0x0000000405007c0c */ /* 0x004fe2000bf86270 */
[----:B------:R-:W-:Y:S01]  /*4cd00*/  VIADD R5, R88, 0x13 ;  /* 0x0000001358057836 */ /* 0x000fe20000000000 */
[----:B------:R-:W1:Y:S01]  /*4cd10*/  LDCU UR4, c[0x0][0x398] ;  /* 0x00007300ff0477ac */ /* 0x000e620008000800 */
[----:B------:R-:W-:Y:S01]  /*4cd20*/  IMAD.X R7, R12, 0x1, R3, P6 ;  /* 0x000000010c077824 */ /* 0x000fe200030e0603 */
[----:B------:R2:W-:Y:S02]  /*4cd30*/  @P2 STG.E.U8 desc[UR14][R8.64], R13 ;  /* 0x0000000d08002986 */ /* 0x0005e4000c10110e */
[----:B------:R-:W-:Y:S01]  /*4cd40*/  ISETP.GE.AND P2, PT, R5, UR6, PT ;  /* 0x0000000605007c0c */ /* 0x000fe2000bf46270 */
[----:B------:R-:W-:Y:S01]  /*4cd50*/  VIADD R5, R4, UR28 ;  /* 0x0000001c04057c36 */ /* 0x000fe20008000000 */
[----:B------:R0:W-:Y:S01]  /*4cd60*/  @P5 STG.E.U8 desc[UR14][R6.64], R11 ;  /* 0x0000000b06005986 */ /* 0x0001e2000c10110e */
[----:B------:R-:W-:Y:S01]  /*4cd70*/  ISETP.LT.AND P5, PT, R66, UR10, !P0 ;  /* 0x0000000a42007c0c */ /* 0x000fe2000c7a1270 */
[----:B------:R-:W1:Y:S01]  /*4cd80*/  LDCU UR6, c[0x0][0x398] ;  /* 0x00007300ff0677ac */ /* 0x000e620008000800 */
[----:B--2---:R-:W-:Y:S01]  /*4cd90*/  IADD3 R8, P6, PT, R4, R70, RZ ;  /* 0x0000004604087210 */ /* 0x004fe20007fde0ff */
[----:B------:R-:W2:Y:S01]  /*4cda0*/  LDCU UR10, c[0x0][0x398] ;  /* 0x00007300ff0a77ac */ /* 0x000ea20008000800 */
[----:B------:R-:W-:-:S03]  /*4cdb0*/  SHF.R.S32.HI R10, RZ, 0x1f, R5 ;  /* 0x0000001fff0a7819 */ /* 0x000fc60000011405 */
[----:B------:R-:W-:Y:S01]  /*4cdc0*/  IMAD.X R9, R12, 0x1, R69, P6 ;  /* 0x000000010c097824 */ /* 0x000fe200030e0645 */
[----:B0-----:R-:W-:Y:S02]  /*4cdd0*/  IADD3 R6, P6, PT, R5, R0, RZ ;  /* 0x0000000005067210 */ /* 0x001fe40007fde0ff */
[----:B------:R-:W-:-:S03]  /*4cde0*/  PRMT R4, R14, 0x9910, RZ ;  /* 0x000099100e047816 */ /* 0x000fc600000000ff */
[----:B------:R-:W-:Y:S01]  /*4cdf0*/  IMAD.X R7, R10, 0x1, R72, P6 ;  /* 0x000000010a077824 */ /* 0x000fe200030e0648 */
[----:B------:R-:W-:Y:S02]  /*4ce00*/  SHF.R.S32.HI R4, RZ, 0x8, R4 ;  /* 0x00000008ff047819 */ /* 0x000fe40000011404 */
[----:B------:R-:W-:Y:S01]  /*4ce10*/  PRMT R13, R13, 0x9910, RZ ;  /* 0x000099100d0d7816 */ /* 0x000fe200000000ff */
[----:B------:R-:W-:Y:S01]  /*4ce20*/  @P3 STG.E.U8 desc[UR14][R8.64], R20 ;  /* 0x0000001408003986 */ /* 0x000fe2000c10110e */
[----:B-----5:R-:W-:-:S03]  /*4ce30*/  F2FP.SATFINITE.E5M2.F32.PACK_AB_MERGE_C R14, R80, R79, RZ ;  /* 0x0000004f500e723e */ /* 0x020fc600048060ff */
[----:B------:R0:W-:Y:S04]  /*4ce40*/  @P5 STG.E.U8 desc[UR14][R6.64], R4 ;  /* 0x0000000406005986 */ /* 0x0001e8000c10110e */
[----:B------:R-:W5:Y:S04]  /*4ce50*/  LDL.LU R79, [R1+0x258] ;  /* 0x00025800014f7983 */ /* 0x000f680000300800 */
[----:B------:R-:W5:Y:S01]  /*4ce60*/  LDL.LU R80, [R1+0x25c] ;  /* 0x00025c0001507983 */ /* 0x000f620000300800 */
[----:B0-----:R-:W-:Y:S01]  /*4ce70*/  PRMT R4, R11, 0x9910, RZ ;  /* 0x000099100b047816 */ /* 0x001fe200000000ff */
[----:B------:R-:W-:Y:S01]  /*4ce80*/  IMAD.MOV.U32 R11, RZ, RZ, R13 ;  /* 0x000000ffff0b7224 */ /* 0x000fe200078e000d */
[----:B---3--:R-:W-:-:S02]  /*4ce90*/  F2FP.SATFINITE.E5M2.F32.PACK_AB_MERGE_C R12, R82, R81, RZ ;  /* 0x00000051520c723e */ /* 0x008fc400048060ff */
[----:B------:R-:W3:Y:S04]  /*4cea0*/  LDL.LU R81, [R1+0x158] ;  /* 0x0001580001517983 */ /* 0x000ee80000300800 */
[----:B------:R-:W3:Y:S01]  /*4ceb0*/  LDL.LU R82, [R1+0x15c] ;  /* 0x00015c0001527983 */ /* 0x000ee20000300800 */
[----:B------:R-:W-:-:S03]  /*4cec0*/  F2FP.SATFINITE.E5M2.F32.PACK_AB_MERGE_C R13, R84, R83, RZ ;  /* 0x00000053540d723e */ /* 0x000fc600048060ff */
[----:B------:R-:W3:Y:S04]  /*4ced0*/  LDL.LU R83, [R1+0x50] ;  /* 0x0000500001537983 */ /* 0x000ee80000300800 */
[----:B------:R-:W3:Y:S01]  /*4cee0*/  LDL.LU R84, [R1+0x54] ;  /* 0x0000540001547983 */ /* 0x000ee20000300800 */
[----:B------:R-:W-:Y:S02]  /*4cef0*/  IADD3 R8, P6, PT, R5, R2, RZ ;  /* 0x0000000205087210 */ /* 0x000fe40007fde0ff */
[----:B-1----:R-:W-:Y:S01]  /*4cf00*/  ISETP.LT.AND P5, PT, R67, UR4, !P0 ;  /* 0x0000000443007c0c */ /* 0x002fe2000c7a1270 */
[----:B------:R-:W0:Y:S01]  /*4cf10*/  LDCU UR4, c[0x0][0x39c] ;  /* 0x00007380ff0477ac */ /* 0x000e220008000800 */
[----:B------:R-:W-:Y:S01]  /*4cf20*/  ISETP.LT.AND P3, PT, R91, UR6, !P0 ;  /* 0x000000065b007c0c */ /* 0x000fe2000c761270 */
[----:B------:R-:W-:Y:S01]  /*4cf30*/  IMAD.X R9, R10, 0x1, R71, P6 ;  /* 0x000000010a097824 */ /* 0x000fe200030e0647 */
[----:B------:R-:W-:Y:S01]  /*4cf40*/  IADD3 R6, P6, PT, R5, R68, RZ ;  /* 0x0000004405067210 */ /* 0x000fe20007fde0ff */
[----:B------:R-:W1:Y:S01]  /*4cf50*/  LDCU UR6, c[0x0][0x398] ;  /* 0x00007300ff0677ac */ /* 0x000e620008000800 */
[----:B------:R-:W-:-:S02]  /*4cf60*/  SHF.R.S32.HI R11, RZ, 0x8, R11 ;  /* 0x00000008ff0b7819 */ /* 0x000fc4000001140b */
[----:B------:R-:W-:Y:S01]  /*4cf70*/  SHF.R.S32.HI R4, RZ, 0x8, R4 ;  /* 0x00000008ff047819 */ /* 0x000fe20000011404 */
[----:B------:R-:W-:Y:S01]  /*4cf80*/  IMAD.X R7, R10, 0x1, R3, P6 ;  /* 0x000000010a077824 */ /* 0x000fe200030e0603 */
[----:B------:R-:W-:Y:S01]  /*4cf90*/  ISETP.LT.AND P0, PT, R89, UR8, !P0 ;  /* 0x0000000859007c0c */ /* 0x000fe2000c701270 */
[----:B------:R-:W0:Y:S02]  /*4cfa0*/  LDCU UR8, c[0x0][0x398] ;  /* 0x00007300ff0877ac */ /* 0x000e240008000800 */
[----:B------:R1:W-:Y:S04]  /*4cfb0*/  @P5 STG.E.U8 desc[UR14][R8.64], R11 ;  /* 0x0000000b08005986 */ /* 0x0003e8000c10110e */
[----:B------:R0:W-:Y:S01]  /*4cfc0*/  @P3 STG.E.U8 desc[UR14][R6.64], R4 ;  /* 0x0000000406003986 */ /* 0x0001e2000c10110e */
[----:B--2---:R-:W-:Y:S01]  /*4cfd0*/  ISETP.LT.AND P5, PT, R66, UR10, !P4 ;  /* 0x0000000a42007c0c */ /* 0x004fe2000e7a1270 */
[----:B------:R-:W2:Y:S01]  /*4cfe0*/  LDCU UR10, c[0x0][0x398] ;  /* 0x00007300ff0a77ac */ /* 0x000ea20008000800 */
[----:B-1----:R-:W-:-:S02]  /*4cff0*/  IADD3 R8, P3, PT, R5, R70, RZ ;  /* 0x0000004605087210 */ /* 0x002fc40007f7e0ff */
[----:B------:R-:W-:Y:S01]  /*4d000*/  PRMT R11, R20, 0x9910, RZ ;  /* 0x00009910140b7816 */ /* 0x000fe200000000ff */
[----:B0-----:R-:W-:Y:S02]  /*4d010*/  VIADD R4, R5, UR28 ;  /* 0x0000001c05047c36 */ /* 0x001fe40008000000 */
[----:B------:R-:W-:Y:S02]  /*4d020*/  VIADD R7, R88, 0x14 ;  /* 0x0000001458077836 */ /* 0x000fe40000000000 */
[----:B------:R-:W-:Y:S01]  /*4d030*/  IMAD.X R9, R10, 0x1, R69, P3 ;  /* 0x000000010a097824 */ /* 0x000fe200018e0645 */
[----:B------:R-:W-:Y:S02]  /*4d040*/  SHF.R.S32.HI R5, RZ, 0x1f, R4 ;  /* 0x0000001fff057819 */ /* 0x000fe40000011404 */
[----:B------:R-:W-:Y:S02]  /*4d050*/  IADD3 R6, P6, PT, R4, R0, RZ ;  /* 0x0000000004067210 */ /* 0x000fe40007fde0ff */
[----:B------:R-:W-:-:S02]  /*4d060*/  SHF.R.S32.HI R10, RZ, 0x8, R11 ;  /* 0x00000008ff0a7819 */ /* 0x000fc4000001140b */
[----:B------:R-:W-:Y:S01]  /*4d070*/  ISETP.GE.AND P3, PT, R7, UR4, PT ;  /* 0x0000000407007c0c */ /* 0x000fe2000bf66270 */
[----:B------:R-:W-:Y:S01]  /*4d080*/  IMAD.X R7, R5, 0x1, R72, P6 ;  /* 0x0000000105077824 */ /* 0x000fe200030e0648 */
[----:B------:R-:W-:Y:S01]  /*4d090*/  F2FP.SATFINITE.E5M2.F32.PACK_AB_MERGE_C R22, R23, R22, RZ ;  /* 0x000000161716723e */ /* 0x000fe200048060ff */
[----:B------:R0:W-:Y:S01]  /*4d0a0*/  @P0 STG.E.U8 desc[UR14][R8.64], R10 ;  /* 0x0000000a08000986 */ /* 0x0001e2000c10110e */
[----:B------:R-:W-:Y:S01]  /*4d0b0*/  ISETP.LT.AND P0, PT, R91, UR6, !P4 ;  /* 0x000000065b007c0c */ /* 0x000fe2000e701270 */
[----:B------:R-:W1:Y:S02]  /*4d0c0*/  LDCU UR6, c[0x0][0x39c] ;  /* 0x00007380ff0677ac */ /* 0x000e640008000800 */
[----:B------:R1:W-:Y:S01]  /*4d0d0*/  @P5 STG.E.U8 desc[UR14][R6.64], R14 ;  /* 0x0000000e06005986 */ /* 0x0003e2000c10110e */
[----:B------:R-:W-:Y:S01]  /*4d0e0*/  ISETP.LT.AND P5, PT, R67, UR12, !P4 ;  /* 0x0000000c43007c0c */ /* 0x000fe2000e7a1270 */
[----:B------:R-:W1:Y:S01]  /*4d0f0*/  LDCU UR12, c[0x0][0x398] ;  /* 0x00007300ff0c77ac */ /* 0x000e620008000800 */
[----:B------:R-:W2:Y:S01]  /*4d100*/  LDCU UR4, c[0x0][0x39c] ;  /* 0x00007380ff0477ac */ /* 0x000ea20008000800 */
[----:B0-----:R-:W-:-:S05]  /*4d110*/  IADD3 R10, P6, PT, R4, R2, RZ ;  /* 0x00000002040a7210 */ /* 0x001fca0007fde0ff */
[----:B------:R-:W-:Y:S01]  /*4d120*/  IMAD.X R11, R5, 0x1, R71, P6 ;  /* 0x00000001050b7824 */ /* 0x000fe200030e0647 */
[C---:B------:R-:W-:Y:S02]  /*4d130*/  IADD3 R8, P6, PT, R4.reuse, R68, RZ ;  /* 0x0000004404087210 */ /* 0x040fe40007fde0ff */
[----:B------:R-:W-:Y:S01]  /*4d140*/  ISETP.LT.AND P4, PT, R89, UR16, !P4 ;  /* 0x0000001059007c0c */ /* 0x000fe2000e781270 */
[----:B------:R-:W0:Y:S02]  /*4d150*/  LDCU UR16, c[0x0][0x398] ;  /* 0x00007300ff1077ac */ /* 0x000e240008000800 */
[----:B------:R-:W-:Y:S01]  /*4d160*/  IMAD.X R9, R5, 0x1, R3, P6 ;  /* 0x0000000105097824 */ /* 0x000fe200030e0603 */
[C---:B-1----:R-:W-:Y:S01]  /*4d170*/  IADD3 R6, P6, PT, R4.reuse, R70, RZ ;  /* 0x0000004604067210 */ /* 0x042fe20007fde0ff */
[----:B------:R1:W-:Y:S01]  /*4d180*/  @P5 STG.E.U8 desc[UR14][R10.64], R12 ;  /* 0x0000000c0a005986 */ /* 0x0003e2000c10110e */
[----:B------:R-:W-:Y:S01]  /*4d190*/  VIADD R4, R4, UR28 ;  /* 0x0000001c04047c36 */ /* 0x000fe20008000000 */
[----:B------:R-:W-:-:S02]  /*4d1a0*/  PRMT R14, R14, 0x9910, RZ ;  /* 0x000099100e0e7816 */ /* 0x000fc400000000ff */
[----:B------:R-:W-:Y:S01]  /*4d1b0*/  IMAD.X R7, R5, 0x1, R69, P6 ;  /* 0x0000000105077824 */ /* 0x000fe200030e0645 */
[----:B------:R0:W-:Y:S01]  /*4d1c0*/  @P0 STG.E.U8 desc[UR14][R8.64], R13 ;  /* 0x0000000d08000986 */ /* 0x0001e2000c10110e */
[----:B------:R-:W-:Y:S01]  /*4d1d0*/  ISETP.LT.AND P0, PT, R66, UR8, !P2 ;  /* 0x0000000842007c0c */ /* 0x000fe2000d701270 */
[----:B------:R-:W3:Y:S01]  /*4d1e0*/  LDCU UR8, c[0x0][0x398] ;  /* 0x00007300ff0877ac */ /* 0x000ee20008000800 */
[----:B--2---:R-:W-:Y:S01]  /*4d1f0*/  ISETP.LT.AND P5, PT, R67, UR10, !P2 ;  /* 0x0000000a43007c0c */ /* 0x004fe2000d7a1270 */
[----:B------:R2:W-:Y:S01]  /*4d200*/  @P4 STG.E.U8 desc[UR14][R6.64], R22 ;  /* 0x0000001606004986 */ /* 0x0005e2000c10110e */
[----:B------:R-:W-:Y:S01]  /*4d210*/  SHF.R.S32.HI R5, RZ, 0x1f, R4 ;  /* 0x0000001fff057819 */ /* 0x000fe20000011404 */
[----:B------:R-:W3:Y:S01]  /*4d220*/  LDCU UR10, c[0x0][0x398] ;  /* 0x00007300ff0a77ac */ /* 0x000ee20008000800 */
[----:B-1----:R-:W-:Y:S01]  /*4d230*/  PRMT R11, R12, 0x9910, RZ ;  /* 0x000099100c0b7816 */ /* 0x002fe200000000ff */
[----:B------:R-:W-:Y:S01]  /*4d240*/  IMAD.MOV.U32 R12, RZ, RZ, R14 ;  /* 0x000000ffff0c7224 */ /* 0x000fe200078e000e */
[----:B0-----:R-:W-:-:S02]  /*4d250*/  IADD3 R8, P4, PT, R4, R0, RZ ;  /* 0x0000000004087210 */ /* 0x001fc40007f9e0ff */
[----:B--2---:R-:W-:-:S03]  /*4d260*/  IADD3 R6, P6, PT, R4, R2, RZ ;  /* 0x0000000204067210 */ /* 0x004fc60007fde0ff */
[C---:B------:R-:W-:Y:S01]  /*4d270*/  IMAD.X R9, R5.reuse, 0x1, R72, P4 ;  /* 0x0000000105097824 */ /* 0x040fe200020e0648 */
[----:B------:R-:W-:Y:S02]  /*4d280*/  SHF.R.S32.HI R12, RZ, 0x8, R12 ;  /* 0x00000008ff0c7819 */ /* 0x000fe4000001140c */
[----:B------:R-:W-:Y:S01]  /*4d290*/  SHF.R.S32.HI R11, RZ, 0x8, R11 ;  /* 0x00000008ff0b7819 */ /* 0x000fe2000001140b */
[----:B------:R-:W-:Y:S02]  /*4d2a0*/  IMAD.X R7, R5, 0x1, R71, P6 ;  /* 0x0000000105077824 */ /* 0x000fe400030e0647 */
[----:B------:R-:W-:Y:S04]  /*4d2b0*/  @P0 STG.E.U8 desc[UR14][R8.64], R12 ;  /* 0x0000000c08000986 */ /* 0x000fe8000c10110e */
[----:B------:R3:W-:Y:S02]  /*4d2c0*/  @P5 STG.E.U8 desc[UR14][R6.64], R11 ;  /* 0x0000000b06005986 */ /* 0x0007e4000c10110e */
[----:B---3--:R-:W-:-:S02]  /*4d2d0*/  F2FP.SATFINITE.E5M2.F32.PACK_AB_MERGE_C R11, R84, R83, RZ ;  /* 0x00000053540b723e */ /* 0x008fc400048060ff */
[----:B------:R-:W2:Y:S04]  /*4d2e0*/  LDL.LU R83, [R1+0x58] ;  /* 0x0000580001537983 */ /* 0x000ea80000300800 */
[----:B------:R-:W2:Y:S01]  /*4d2f0*/  LDL.LU R84, [R1+0x5c] ;  /* 0x00005c0001547983 */ /* 0x000ea20000300800 */
[----:B------:R-:W-:Y:S01]  /*4d300*/  ISETP.LT.AND P6, PT, R91, UR12, !P2 ;  /* 0x0000000c5b007c0c */ /* 0x000fe2000d7c1270 */
[----:B------:R-:W-:Y:S01]  /*4d310*/  VIADD R7, R88, 0x16 ;  /* 0x0000001658077836 */ /* 0x000fe20000000000 */
[----:B------:R-:W-:Y:S01]  /*4d320*/  IADD3 R6, P5, PT, R4, R68, RZ ;  /* 0x0000004404067210 */ /* 0x000fe20007fbe0ff */
[----:B------:R-:W-:Y:S01]  /*4d330*/  VIADD R10, R88, 0x15 ;  /* 0x00000015580a7836 */ /* 0x000fe20000000000 */
[----:B------:R-:W-:Y:S01]  /*4d340*/  PRMT R8, R13, 0x9910, RZ ;  /* 0x000099100d087816 */ /* 0x000fe200000000ff */
[----:B------:R-:W0:Y:S01]  /*4d350*/  LDCU UR12, c[0x0][0x398] ;  /* 0x00007300ff0c77ac */ /* 0x000e220008000800 */
[----:B------:R-:W-:Y:S01]  /*4d360*/  ISETP.GE.AND P0, PT, R7, UR6, PT ;  /* 0x0000000607007c0c */ /* 0x000fe2000bf06270 */
[----:B------:R-:W-:Y:S01]  /*4d370*/  IMAD.X R7, R5, 0x1, R3, P5 ;  /* 0x0000000105077824 */ /* 0x000fe200028e0603 */
[----:B------:R-:W-:Y:S01]  /*4d380*/  SHF.R.S32.HI R8, RZ, 0x8, R8 ;  /* 0x00000008ff087819 */ /* 0x000fe20000011408 */
[----:B------:R-:W1:Y:S01]  /*4d390*/  LDCU UR6, c[0x0][0x398] ;  /* 0x00007300ff0677ac */ /* 0x000e620008000800 */
[----:B------:R-:W-:-:S03]  /*4d3a0*/  ISETP.LT.AND P5, PT, R89, UR16, !P2 ;  /* 0x0000001059007c0c */ /* 0x000fc6000d7a1270 */
[----:B------:R3:W-:Y:S01]  /*4d3b0*/  @P6 STG.E.U8 desc[UR14][R6.64], R8 ;  /* 0x0000000806006986 */ /* 0x0007e2000c10110e */
[----:B------:R-:W-:Y:S01]  /*4d3c0*/  PRMT R9, R22, 0x9910, RZ ;  /* 0x0000991016097816 */ /* 0x000fe200000000ff */
[----:B------:R-:W0:Y:S03]  /*4d3d0*/  LDCU UR16, c[0x0][0x398] ;  /* 0x00007300ff1077ac */ /* 0x000e260008000800 */
[----:B------:R-:W-:Y:S02]  /*4d3e0*/  SHF.R.S32.HI R9, RZ, 0x8, R9 ;  /* 0x00000008ff097819 */ /* 0x000fe40000011409 */
[C---:B---3--:R-:W-:Y:S01]  /*4d3f0*/  IADD3 R6, P2, PT, R4.reuse, R70, RZ ;  /* 0x0000004604067210 */ /* 0x048fe20007f5e0ff */
[----:B------:R-:W-:-:S04]  /*4d400*/  VIADD R4, R4, UR28 ;  /* 0x0000001c04047c36 */ /* 0x000fc80008000000 */
[----:B------:R-:W-:Y:S01]  /*4d410*/  IMAD.X R7, R5, 0x1, R69, P2 ;  /* 0x0000000105077824 */ /* 0x000fe200010e0645 */
[----:B------:R-:W-:Y:S02]  /*4d420*/  SHF.R.S32.HI R5, RZ, 0x1f, R4 ;  /* 0x0000001fff057819 */ /* 0x000fe40000011404 */
[----:B------:R-:W-:Y:S02]  /*4d430*/  IADD3 R8, P6, PT, R4, R0, RZ ;  /* 0x0000000004087210 */ /* 0x000fe40007fde0ff */
[----:B------:R-:W-:Y:S01]  /*4d440*/  ISETP.LT.AND P2, PT, R66, UR8, !P3 ;  /* 0x0000000842007c0c */ /* 0x000fe2000df41270 */
[----:B------:R3:W-:Y:S01]  /*4d450*/  @P5 STG.E.U8 desc[UR14][R6.64], R9 ;  /* 0x0000000906005986 */ /* 0x0007e2000c10110e */
[----:B------:R-:W-:Y:S01]  /*4d460*/  ISETP.LT.AND P5, PT, R67, UR10, !P3 ;  /* 0x0000000a43007c0c */ /* 0x000fe2000dfa1270 */
[----:B------:R-:W0:Y:S01]  /*4d470*/  LDCU UR8, c[0x0][0x398] ;  /* 0x00007300ff0877ac */ /* 0x000e220008000800 */
[----:B------:R-:W-:Y:S02]  /*4d480*/  F2FP.SATFINITE.E5M2.F32.PACK_AB_MERGE_C R12, R76, R75, RZ ;  /* 0x0000004b4c0c723e */ /* 0x000fe400048060ff */
[----:B----4-:R-:W-:Y:S01]  /*4d490*/  F2FP.SATFINITE.E5M2.F32.PACK_AB_MERGE_C R13, R78, R77, RZ ;  /* 0x0000004d4e0d723e */ /* 0x010fe200048060ff */
[----:B------:R-:W4:Y:S01]  /*4d4a0*/  LDCU UR10, c[0x0][0x398] ;  /* 0x00007300ff0a77ac */ /* 0x000f220008000800 */
[----:B---3--:R-:W-:Y:S01]  /*4d4b0*/  IMAD.X R9, R5, 0x1, R72, P6 ;  /* 0x0000000105097824 */ /* 0x008fe200030e0648 */
[----:B------:R-:W-:-:S05]  /*4d4c0*/  IADD3 R6, P6, PT, R4, R2, RZ ;  /* 0x0000000204067210 */ /* 0x000fca0007fde0ff */
[----:B------:R-:W-:Y:S01]  /*4d4d0*/  IMAD.X R7, R5, 0x1, R71, P6 ;  /* 0x0000000105077824 */ /* 0x000fe200030e0647 */
[----:B-1----:R-:W-:Y:S01]  /*4d4e0*/  ISETP.LT.AND P6, PT, R91, UR6, !P3 ;  /* 0x000000065b007c0c */ /* 0x002fe2000dfc1270 */
[----:B------:R-:W-:Y:S01]  /*4d4f0*/  @P2 STG.E.U8 desc[UR14][R8.64], R12 ;  /* 0x0000000c08002986 */ /* 0x000fe2000c10110e */
[----:B------:R-:W-:Y:S01]  /*4d500*/  ISETP.GE.AND P4, PT, R10, UR4, PT ;  /* 0x000000040a007c0c */ /* 0x000fe2000bf86270 */
[----:B------:R-:W1:Y:S02]  /*4d510*/  LDCU UR4, c[0x0][0x39c] ;  /* 0x00007380ff0477ac */ /* 0x000e640008000800 */
[----:B------:R3:W-:Y:S01]  /*4d520*/  @P5 STG.E.U8 desc[UR14][R6.64], R13 ;  /* 0x0000000d06005986 */ /* 0x0007e2000c10110e */
[----:B0-----:R-:W-:Y:S01]  /*4d530*/  ISETP.LT.AND P3, PT, R89, UR8, !P3 ;  /* 0x0000000859007c0c */ /* 0x001fe2000df61270 */
[----:B------:R-:W-:Y:S01]  /*4d540*/  VIADD R10, R88, 0x17 ;  /* 0x00000017580a7836 */ /* 0x000fe20000000000 */
[----:B------:R-:W-:Y:S01]  /*4d550*/  F2FP.SATFINITE.E5M2.F32.PACK_AB_MERGE_C R24, R25, R24, RZ ;  /* 0x000000181918723e */ /* 0x000fe200048060ff */
[----:B------:R-:W0:Y:S01]  /*4d560*/  LDCU UR6, c[0x0][0x398] ;  /* 0x00007300ff0677ac */ /* 0x000e220008000800 */
[----:B-----5:R-:W-:-:S02]  /*4d570*/  F2FP.SATFINITE.E5M2.F32.PACK_AB_MERGE_C R14, R80, R79, RZ ;  /* 0x0000004f500e723e */ /* 0x020fc400048060ff */
[----:B------:R-:W5:Y:S01]  /*4d580*/  LDL.LU R79, [R1+0x260] ;  /* 0x00026000014f7983 */ /* 0x000f620000300800 */
[----:B------:R-:W-:Y:S01]  /*4d590*/  F2FP.SATFINITE.E5M2.F32.PACK_AB_MERGE_C R15, R82, R81, RZ ;  /* 0x00000051520f723e */ /* 0x000fe200048060ff */
[----:B------:R-:W0:Y:S02]  /*4d5a0*/  LDCU UR8, c[0x0][0x398] ;  /* 0x00007300ff0877ac */ /* 0x000e240008000800 */
[----:B------:R-:W5:Y:S01]  /*4d5b0*/  LDL.LU R80, [R1+0x264] ;  /* 0x0002640001507983 */ /* 0x000f620000300800 */
[----:B---3--:R-:W-:-:S03]  /*4d5c0*/  IADD3 R6, P5, PT, R4, R68, RZ ;  /* 0x0000004404067210 */ /* 0x008fc60007fbe0ff */
[----:B------:R-:W3:Y:S02]  /*4d5d0*/  LDL.LU R81, [R1+0x160] ;  /* 0x0001600001517983 */ /* 0x000ee40000300800 */
[----:B------:R-:W-:Y:S01]  /*4d5e0*/  IMAD.X R7, R5, 0x1, R3, P5 ;  /* 0x0000000105077824 */ /* 0x000fe200028e0603 */
[----:B-1----:R-:W-:Y:S01]  /*4d5f0*/  ISETP.GE.AND P2, PT, R10, UR4, PT ;  /* 0x000000040a007c0c */ /* 0x002fe2000bf46270 */
[----:B------:R-:W3:Y:S04]  /*4d600*/  LDL.LU R82, [R1+0x164] ;  /* 0x0001640001527983 */ /* 0x000ee80000300800 */
[----:B------:R-:W-:Y:S01]  /*4d610*/  @P6 STG.E.U8 desc[UR14][R6.64], R11 ;  /* 0x0000000b06006986 */ /* 0x000fe2000c10110e */
[----:B------:R-:W-:Y:S01]  /*4d620*/  IADD3 R8, P6, PT, R4, R70, RZ ;  /* 0x0000004604087210 */ /* 0x000fe20007fde0ff */
[----:B------:R-:W1:Y:S01]  /*4d630*/  LDCU UR4, c[0x0][0x398] ;  /* 0x00007300ff0477ac */ /* 0x000e620008000800 */
[----:B------:R-:W-:-:S03]  /*4d640*/  PRMT R10, R12, 0x9910, RZ ;  /* 0x000099100c0a7816 */ /* 0x000fc600000000ff */
[----:B------:R-:W-:-:S05]  /*4d650*/  IMAD.X R9, R5, 0x1, R69, P6 ;  /* 0x0000000105097824 */ /* 0x000fca00030e0645 */
[----:B------:R0:W-:Y:S02]  /*4d660*/  @P3 STG.E.U8 desc[UR14][R8.64], R24 ;  /* 0x0000001808003986 */ /* 0x0001e4000c10110e */
[----:B0-----:R-:W-:Y:S02]  /*4d670*/  SHF.R.S32.HI R8, RZ, 0x8, R10 ;  /* 0x00000008ff087819 */ /* 0x001fe4000001140a */
[----:B------:R-:W-:Y:S02]  /*4d680*/  PRMT R10, R11, 0x9910, RZ ;  /* 0x000099100b0a7816 */ /* 0x000fe400000000ff */
[----:B--2---:R-:W-:Y:S02]  /*4d690*/  F2FP.SATFINITE.E5M2.F32.PACK_AB_MERGE_C R11, R84, R83, RZ ;  /* 0x00000053540b723e */ /* 0x004fe400048060ff */
[----:B------:R-:W2:Y:S04]  /*4d6a0*/  LDL.LU R83, [R1+0x60] ;  /* 0x0000600001537983 */ /* 0x000ea80000300800 */
[----:B------:R-:W2:Y:S01]  /*4d6b0*/  LDL.LU R84, [R1+0x64] ;  /* 0x0000640001547983 */ /* 0x000ea20000300800 */
[----:B------:R-:W-:Y:S01]  /*4d6c0*/  VIADD R4, R4, UR28 ;  /* 0x0000001c04047c36 */ /* 0x000fe20008000000 */
[----:B----4-:R-:W-:Y:S01]  /*4d6d0*/  ISETP.LT.AND P5, PT, R66, UR10, !P4 ;  /* 0x0000000a42007c0c */ /* 0x010fe2000e7a1270 */
[----:B------:R-:W0:Y:S03]  /*4d6e0*/  LDCU UR10, c[0x0][0x398] ;  /* 0x00007300ff0a77ac */ /* 0x000e260008000800 */
[----:B------:R-:W-:-:S02]  /*4d6f0*/  SHF.R.S32.HI R5, RZ, 0x1f, R4 ;  /* 0x0000001fff057819 */ /* 0x000fc40000011404 */
[----:B------:R-:W-:Y:S02]  /*4d700*/  IADD3 R6, P6, PT, R4, R0, RZ ;  /* 0x0000000004067210 */ /* 0x000fe40007fde0ff */
[----:B------:R-:W-:-:S03]  /*4d710*/  PRMT R13, R13, 0x9910, RZ ;  /* 0x000099100d0d7816 */ /* 0x000fc600000000ff */
[----:B------:R-:W-:Y:S01]  /*4d720*/  IMAD.X R7, R5, 0x1, R72, P6 ;  /* 0x0000000105077824 */ /* 0x000fe200030e0648 */
[----:B-1----:R-:W-:Y:S01]  /*4d730*/  ISETP.LT.AND P3, PT, R67, UR4, !P4 ;  /* 0x0000000443007c0c */ /* 0x002fe2000e761270 */
[----:B------:R-:W1:Y:S03]  /*4d740*/  LDCU UR4, c[0x0][0x39c] ;  /* 0x00007380ff0477ac */ /* 0x000e660008000800 */
[----:B------:R4:W-:Y:S01]  /*4d750*/  @P5 STG.E.U8 desc[UR14][R6.64], R8 ;  /* 0x0000000806005986 */ /* 0x0009e2000c10110e */
[----:B------:R-:W-:Y:S01]  /*4d760*/  ISETP.LT.AND P5, PT, R91, UR6, !P4 ;  /* 0x000000065b007c0c */ /* 0x000fe2000e7a1270 */
[----:B------:R-:W0:Y:S01]  /*4d770*/  LDCU UR6, c[0x0][0x39c] ;  /* 0x00007380ff0677ac */ /* 0x000e220008000800 */
[----:B----4-:R-:W-:Y:S01]  /*4d780*/  IADD3 R8, P6, PT, R4, R2, RZ ;  /* 0x0000000204087210 */ /* 0x010fe20007fde0ff */
[----:B------:R-:W-:-:S04]  /*4d790*/  IMAD.MOV.U32 R7, RZ, RZ, R13 ;  /* 0x000000ffff077224 */ /* 0x000fc800078e000d */
[----:B------:R-:W-:Y:S01]  /*4d7a0*/  IMAD.X R9, R5, 0x1, R71, P6 ;  /* 0x0000000105097824 */ /* 0x000fe200030e0647 */
[----:B------:R-:W-:Y:S02]  /*4d7b0*/  SHF.R.S32.HI R7, RZ, 0x8, R7 ;  /* 0x00000008ff077819 */ /* 0x000fe40000011407 */
[----:B------:R-:W-:-:S03]  /*4d7c0*/  IADD3 R6, P6, PT, R4, R68, RZ ;  /* 0x0000004404067210 */ /* 0x000fc60007fde0ff */
[----:B------:R4:W-:Y:S01]  /*4d7d0*/  @P3 STG.E.U8 desc[UR14][R8.64], R7 ;  /* 0x0000000708003986 */ /* 0x0009e2000c10110e */
[----:B------:R-:W-:Y:S02]  /*4d7e0*/  PRMT R24, R24, 0x9910, RZ ;  /* 0x0000991018187816 */ /* 0x000fe400000000ff */
[----:B0-----:R-:W-:Y:S01]  /*4d7f0*/  ISETP.LT.AND P3, PT, R66, UR10, !P0 ;  /* 0x0000000a42007c0c */ /* 0x001fe2000c761270 */
[----:B------:R-:W0:Y:S01]  /*4d800*/  LDCU UR10, c[0x0][0x398] ;  /* 0x00007300ff0a77ac */ /* 0x000e220008000800 */
[----:B----4-:R-:W-:Y:S01]  /*4d810*/  IMAD.X R7, R5, 0x1, R3, P6 ;  /* 0x0000000105077824 */ /* 0x010fe200030e0603 */
[----:B------:R-:W-:Y:S02]  /*4d820*/  SHF.R.S32.HI R8, RZ, 0x8, R10 ;  /* 0x00000008ff087819 */ /* 0x000fe4000001140a */
[----:B------:R-:W-:Y:S01]  /*4d830*/  ISETP.LT.AND P6, PT, R89, UR8, !P4 ;  /* 0x0000000859007c0c */ /* 0x000fe2000e7c1270 */
[----:B------:R-:W-:Y:S01]  /*4d840*/  VIADD R10, R88, 0x18 ;  /* 0x00000018580a7836 */ /* 0x000fe20000000000 */
[----:B------:R-:W-:Y:S01]  /*4d850*/  F2FP.SATFINITE.E5M2.F32.PACK_AB_MERGE_C R26, R27, R26, RZ ;  /* 0x0000001a1b1a723e */ /* 0x000fe200048060ff */
[----:B------:R4:W-:Y:S01]  /*4d860*/  @P5 STG.E.U8 desc[UR14][R6.64], R8 ;  /* 0x0000000806005986 */ /* 0x0009e2000c10110e */
[----:B------:R-:W0:Y:S01]  /*4d870*/  LDCU UR8, c[0x0][0x398] ;  /* 0x00007300ff0877ac */ /* 0x000e220008000800 */
[----:B----4-:R-:W-:Y:S01]  /*4d880*/  IADD3 R8, P4, PT, R4, R70, RZ ;  /* 0x0000004604087210 */ /* 0x010fe20007f9e0ff */
[----:B------:R-:W-:-:S02]  /*4d890*/  IMAD.MOV.U32 R7, RZ, RZ, R24 ;  /* 0x000000ffff077224 */ /* 0x000fc400078e0018 */
[----:B------:R-:W-:Y:S02]  /*4d8a0*/  VIADD R4, R4, UR28 ;  /* 0x0000001c04047c36 */ /* 0x000fe40008000000 */
[----:B------:R-:W-:Y:S01]  /*4d8b0*/  IMAD.X R9, R5, 0x1, R69, P4 ;  /* 0x0000000105097824 */ /* 0x000fe200020e0645 */
[----:B------:R-:W-:Y:S02]  /*4d8c0*/  SHF.R.S32.HI R7, RZ, 0x8, R7 ;  /* 0x00000008ff077819 */ /* 0x000fe40000011407 */
[----:B------:R-:W-:Y:S02]  /*4d8d0*/  SHF.R.S32.HI R5, RZ, 0x1f, R4 ;  /* 0x0000001fff057819 */ /* 0x000fe40000011404 */
[----:B------:R-:W-:Y:S02]  /*4d8e0*/  IADD3 R6, P5, PT, R4, R0, RZ ;  /* 0x0000000004067210 */ /* 0x000fe40007fbe0ff */
[----:B------:R-:W-:Y:S01]  /*4d8f0*/  ISETP.LT.AND P4, PT, R67, UR12, !P0 ;  /* 0x0000000c43007c0c */ /* 0x000fe2000c781270 */
[----:B------:R4:W-:Y:S01]  /*4d900*/  @P6 STG.E.U8 desc[UR14][R8.64], R7 ;  /* 0x0000000708006986 */ /* 0x0009e2000c10110e */
[----:B---3--:R-:W-:Y:S01]  /*4d910*/  F2FP.SATFINITE.E5M2.F32.PACK_AB_MERGE_C R12, R82, R81, RZ ;  /* 0x00000051520c723e */ /* 0x008fe200048060ff */
[----:B------:R-:W3:Y:S01]  /*4d920*/  LDCU UR12, c[0x0][0x398] ;  /* 0x00007300ff0c77ac */ /* 0x000ee20008000800 */
[----:B----4-:R-:W-:Y:S01]  /*4d930*/  IADD3 R8, P6, PT, R4, R2, RZ ;  /* 0x0000000204087210 */ /* 0x010fe20007fde0ff */
[----:B------:R-:W-:-:S04]  /*4d940*/  IMAD.X R7, R5, 0x1, R72, P5 ;  /* 0x0000000105077824 */ /* 0x000fc800028e0648 */
[----:B------:R-:W-:Y:S01]  /*4d950*/  IMAD.X R9, R5, 0x1, R71, P6 ;  /* 0x0000000105097824 */ /* 0x000fe200030e0647 */
[----:B------:R4:W-:Y:S01]  /*4d960*/  @P3 STG.E.U8 desc[UR14][R6.64], R14 ;  /* 0x0000000e06003986 */ /* 0x0009e2000c10110e */
[----:B------:R-:W-:Y:S01]  /*4d970*/  ISETP.LT.AND P5, PT, R91, UR16, !P0 ;  /* 0x000000105b007c0c */ /* 0x000fe2000c7a1270 */
[----:B------:R-:W0:Y:S01]  /*4d980*/  LDCU UR16, c[0x0][0x398] ;  /* 0x00007300ff1077ac */ /* 0x000e220008000800 */
[----:B------:R-:W-:Y:S01]  /*4d990*/  ISETP.LT.AND P0, PT, R89, UR18, !P0 ;  /* 0x0000001259007c0c */ /* 0x000fe2000c701270 */
[----:B------:R1:W-:Y:S01]  /*4d9a0*/  @P4 STG.E.U8 desc[UR14][R8.64], R15 ;  /* 0x0000000f08004986 */ /* 0x0003e2000c10110e */
[----:B----4-:R-:W-:Y:S01]  /*4d9b0*/  VIADD R7, R88, 0x19 ;  /* 0x0000001958077836 */ /* 0x010fe20000000000 */
[C---:B------:R-:W-:Y:S01]  /*4d9c0*/  IADD3 R6, P6, PT, R4.reuse, R68, RZ ;  /* 0x0000004404067210 */ /* 0x040fe20007fde0ff */
[----:B------:R-:W4:Y:S03]  /*4d9d0*/  LDCU UR18, c[0x0][0x398] ;  /* 0x00007300ff1277ac */ /* 0x000f260008000800 */
[----:B------:R-:W-:Y:S01]  /*4d9e0*/  ISETP.GE.AND P4, PT, R7, UR6, PT ;  /* 0x0000000607007c0c */ /* 0x000fe2000bf86270 */
[----:B------:R-:W-:Y:S01]  /*4d9f0*/  IMAD.X R7, R5, 0x1, R3, P6 ;  /* 0x0000000105077824 */ /* 0x000fe200030e0603 */
[----:B-1----:R-:W-:Y:S01]  /*4da00*/  IADD3 R8, P6, PT, R4, R70, RZ ;  /* 0x0000004604087210 */ /* 0x002fe20007fde0ff */
[----:B------:R-:W1:Y:S01]  /*4da10*/  LDCU UR6, c[0x0][0x398] ;  /* 0x00007300ff0677ac */ /* 0x000e620008000800 */
[----:B------:R-:W-:-:S03]  /*4da20*/  ISETP.GE.AND P3, PT, R10, UR4, PT ;  /* 0x000000040a007c0c */ /* 0x000fc6000bf66270 */
[----:B------:R-:W-:Y:S01]  /*4da30*/  IMAD.X R9, R5, 0x1, R69, P6 ;  /* 0x0000000105097824 */ /* 0x000fe200030e0645 */
[----:B------:R-:W-:Y:S01]  /*4da40*/  PRMT R10, R14, 0x9910, RZ ;  /* 0x000099100e0a7816 */ /* 0x000fe200000000ff */
[----:B------:R-:W-:Y:S01]  /*4da50*/  @P5 STG.E.U8 desc[UR14][R6.64], R11 ;  /* 0x0000000b06005986 */ /* 0x000fe2000c10110e */
[----:B--2---:R-:W-:-:S03]  /*4da60*/  F2FP.SATFINITE.E5M2.F32.PACK_AB_MERGE_C R13, R84, R83, RZ ;  /* 0x00000053540d723e */ /* 0x004fc600048060ff */
[----:B------:R2:W-:Y:S01]  /*4da70*/  @P0 STG.E.U8 desc[UR14][R8.64], R26 ;  /* 0x0000001a08000986 */ /* 0x0005e2000c10110e */
[----:B------:R-:W-:Y:S01]  /*4da80*/  VIADD R4, R4, UR28 ;  /* 0x0000001c04047c36 */ /* 0x000fe20008000000 */
[----:B------:R-:W0:Y:S02]  /*4da90*/  LDCU UR4, c[0x0][0x39c] ;  /* 0x00007380ff0477ac */ /* 0x000e240008000800 */
[----:B------:R-:W3:Y:S04]  /*4daa0*/  LDL.LU R83, [R1+0x168] ;  /* 0x0001680001537983 */ /* 0x000ee80000300800 */
[----:B------:R-:W3:Y:S01]  /*4dab0*/  LDL.LU R84, [R1+0x16c] ;  /* 0x00016c0001547983 */ /* 0x000ee20000300800 */
[----:B--2---:R-:W-:Y:S02]  /*4dac0*/  SHF.R.S32.HI R8, RZ, 0x8, R10 ;  /* 0x00000008ff087819 */ /* 0x004fe4000001140a */
[----:B------:R-:W-:-:S02]  /*4dad0*/  PRMT R10, R15, 0x9910, RZ ;  /* 0x000099100f0a7816 */ /* 0x000fc400000000ff */
[----:B------:R-:W-:Y:S02]  /*4dae0*/  F2FP.SATFINITE.E5M2.F32.PACK_AB_MERGE_C R15, R86, R85, RZ ;  /* 0x00000055560f723e */ /* 0x000fe400048060ff */
[----:B------:R-:W2:Y:S04]  /*4daf0*/  LDL.LU R85, [R1+0x68] ;  /* 0x0000680001557983 */ /* 0x000ea80000300800 */
[----:B------:R-:W2:Y:S01]  /*4db00*/  LDL.LU R86, [R1+0x6c] ;  /* 0x00006c0001567983 */ /* 0x000ea20000300800 */
[----:B0-----:R-:W-:Y:S01]  /*4db10*/  ISETP.LT.AND P5, PT, R66, UR8, !P2 ;  /* 0x0000000842007c0c */ /* 0x001fe2000d7a1270 */
[----:B------:R-:W0:Y:S01]  /*4db20*/  LDCU UR8, c[0x0][0x398] ;  /* 0x00007300ff0877ac */ /* 0x000e220008000800 */
[----:B------:R-:W-:Y:S01]  /*4db30*/  SHF.R.S32.HI R5, RZ, 0x1f, R4 ;  /* 0x0000001fff057819 */ /* 0x000fe20000011404 */
[----:B------:R-:W4:Y:S01]  /*4db40*/  LDL.LU R81, [R1+0x270] ;  /* 0x0002700001517983 */ /* 0x000f220000300800 */
[----:B------:R-:W-:-:S02]  /*4db50*/  IADD3 R6, P6, PT, R4, R0, RZ ;  /* 0x0000000004067210 */ /* 0x000fc40007fde0ff */
[----:B-1----:R-:W-:Y:S01]  /*4db60*/  ISETP.LT.AND P0, PT, R67, UR6, !P2 ;  /* 0x0000000643007c0c */ /* 0x002fe2000d701270 */
[----:B------:R-:W1:Y:S01]  /*4db70*/  LDCU UR6, c[0x0][0x398] ;  /* 0x00007300ff0677ac */ /* 0x000e620008000800 */
[----:B------:R-:W-:Y:S01]  /*4db80*/  SHF.R.S32.HI R10, RZ, 0x8, R10 ;  /* 0x00000008ff0a7819 */ /* 0x000fe2000001140a */
[----:B------:R-:W-:Y:S01]  /*4db90*/  IMAD.X R7, R5, 0x1, R72, P6 ;  /* 0x0000000105077824 */ /* 0x000fe200030e0648 */
[----:B------:R-:W-:Y:S01]  /*4dba0*/  PRMT R11, R11, 0x9910, RZ ;  /* 0x000099100b0b7816 */ /* 0x000fe200000000ff */
[----:B------:R-:W4:Y:S04]  /*4dbb0*/  LDL.LU R82, [R1+0x274] ;  /* 0x0002740001527983 */ /* 0x000f280000300800 */
[----:B------:R0:W-:Y:S01]  /*4dbc0*/  @P5 STG.E.U8 desc[UR14][R6.64], R8 ;  /* 0x0000000806005986 */ /* 0x0001e2000c10110e */
[----:B------:R-:W-:Y:S01]  /*4dbd0*/  ISETP.LT.AND P5, PT, R91, UR10, !P2 ;  /* 0x0000000a5b007c0c */ /* 0x000fe2000d7a1270 */
[----:B------:R-:W1:Y:S01]  /*4dbe0*/  LDCU UR10, c[0x0][0x398] ;  /* 0x00007300ff0a77ac */ /* 0x000e620008000800 */
[----:B0-----:R-:W-:Y:S01]  /*4dbf0*/  IADD3 R8, P6, PT, R4, R2, RZ ;  /* 0x0000000204087210 */ /* 0x001fe20007fde0ff */
[----:B------:R-:W-:-:S04]  /*4dc00*/  VIADD R7, R88, 0x1a ;  /* 0x0000001a58077836 */ /* 0x000fc80000000000 */
[----:B------:R-:W-:Y:S01]  /*4dc10*/  IMAD.X R9, R5, 0x1, R71, P6 ;  /* 0x0000000105097824 */ /* 0x000fe200030e0647 */
[----:B------:R-:W-:-:S04]  /*4dc20*/  IADD3 R6, P6, PT, R4, R68, RZ ;  /* 0x0000004404067210 */ /* 0x000fc80007fde0ff */
[----:B------:R0:W-:Y:S01]  /*4dc30*/  @P0 STG.E.U8 desc[UR14][R8.64], R10 ;  /* 0x0000000a08000986 */ /* 0x0001e2000c10110e */
[----:B------:R-:W-:Y:S01]  /*4dc40*/  ISETP.GE.AND P0, PT, R7, UR4, PT ;  /* 0x0000000407007c0c */ /* 0x000fe2000bf06270 */
[----:B------:R-:W-:Y:S01]  /*4dc50*/  IMAD.X R7, R5, 0x1, R3, P6 ;  /* 0x0000000105077824 */ /* 0x000fe200030e0603 */
[----:B------:R-:W-:Y:S01]  /*4dc60*/  ISETP.LT.AND P2, PT, R89, UR8, !P2 ;  /* 0x0000000859007c0c */ /* 0x000fe2000d741270 */
[----:B------:R-:W1:Y:S01]  /*4dc70*/  LDCU UR8, c[0x0][0x398] ;  /* 0x00007300ff0877ac */ /* 0x000e620008000800 */
[----:B-----5:R-:W-:Y:S01]  /*4dc80*/  F2FP.SATFINITE.E5M2.F32.PACK_AB_MERGE_C R14, R80, R79, RZ ;  /* 0x0000004f500e723e */ /* 0x020fe200048060ff */
[----:B------:R-:W5:Y:S01]  /*4dc90*/  LDCU UR4, c[0x0][0x39c] ;  /* 0x00007380ff0477ac */ /* 0x000f620008000800 */
[----:B0-----:R-:W-:-:S05]  /*4dca0*/  SHF.R.S32.HI R8, RZ, 0x8, R11 ;  /* 0x00000008ff087819 */ /* 0x001fca000001140b */
[----:B------:R0:W-:Y:S01]  /*4dcb0*/  @P5 STG.E.U8 desc[UR14][R6.64], R8 ;  /* 0x0000000806005986 */ /* 0x0001e2000c10110e */
[----:B-1----:R-:W-:Y:S01]  /*4dcc0*/  ISETP.LT.AND P5, PT, R66, UR6, !P3 ;  /* 0x0000000642007c0c */ /* 0x002fe2000dfa1270 */
[----:B------:R-:W1:Y:S01]  /*4dcd0*/  LDCU UR6, c[0x0][0x398] ;  /* 0x00007300ff0677ac */ /* 0x000e620008000800 */
[----:B------:R-:W-:Y:S02]  /*4dce0*/  PRMT R11, R26, 0x9910, RZ ;  /* 0x000099101a0b7816 */ /* 0x000fe400000000ff */
[C---:B0-----:R-:W-:Y:S01]  /*4dcf0*/  IADD3 R8, P6, PT, R4.reuse, R70, RZ ;  /* 0x0000004604087210 */ /* 0x041fe20007fde0ff */
[----:B------:R-:W-:-:S04]  /*4dd00*/  VIADD R4, R4, UR28 ;  /* 0x0000001c04047c36 */ /* 0x000fc80008000000 */
[----:B------:R-:W-:Y:S01]  /*4dd10*/  IMAD.X R9, R5, 0x1, R69, P6 ;  /* 0x0000000105097824 */ /* 0x000fe200030e0645 */
[----:B------:R-:W-:Y:S02]  /*4dd20*/  SHF.R.S32.HI R10, RZ, 0x1f, R4 ;  /* 0x0000001fff0a7819 */ /* 0x000fe40000011404 */
[----:B------:R-:W-:Y:S02]  /*4dd30*/  IADD3 R6, P6, PT, R4, R0, RZ ;  /* 0x0000000004067210 */ /* 0x000fe40007fde0ff */
[----:B------:R-:W-:-:S03]  /*4dd40*/  SHF.R.S32.HI R11, RZ, 0x8, R11 ;  /* 0x00000008ff0b7819 */ /* 0x000fc6000001140b */
[----:B------:R-:W-:Y:S02]  /*4dd50*/  IMAD.X R7, R10, 0x1, R72, P6 ;  /* 0x000000010a077824 */ /* 0x000fe400030e0648 */
[----:B------:R0:W-:Y:S01]  /*4dd60*/  @P2 STG.E.U8 desc[UR14][R8.64], R11 ;  /* 0x0000000b08002986 */ /* 0x0001e2000c10110e */
[----:B------:R-:W-:Y:S01]  /*4dd70*/  ISETP.LT.AND P2, PT, R67, UR10, !P3 ;  /* 0x0000000a43007c0c */ /* 0x000fe2000df41270 */
[----:B------:R-:W-:Y:S01]  /*4dd80*/  VIADD R5, R88, 0x1b ;  /* 0x0000001b58057836 */ /* 0x000fe20000000000 */
[----:B------:R-:W1:Y:S01]  /*4dd90*/  LDCU UR10, c[0x0][0x398] ;  /* 0x00007300ff0a77ac */ /* 0x000e620008000800 */
[----:B------:R5:W-:Y:S01]  /*4dda0*/  @P5 STG.E.U8 desc[UR14][R6.64], R14 ;  /* 0x0000000e06005986 */ /* 0x000be2000c10110e */
[----:B------:R-:W-:Y:S01]  /*4ddb0*/  ISETP.LT.AND P5, PT, R91, UR8, !P3 ;  /* 0x000000085b007c0c */ /* 0x000fe2000dfa1270 */
[----:B------:R-:W1:Y:S01]  /*4ddc0*/  LDCU UR8, c[0x0][0x398] ;  /* 0x00007300ff0877ac */ /* 0x000e620008000800 */
[----:B0-----:R-:W-:-:S05]  /*4ddd0*/  IADD3 R8, P6, PT, R4, R2, RZ ;  /* 0x0000000204087210 */ /* 0x001fca0007fde0ff */
[----:B------:R-:W-:Y:S01]  /*4dde0*/  IMAD.X R9, R10, 0x1, R71, P6 ;  /* 0x000000010a097824 */ /* 0x000fe200030e0647 */
[----:B-----5:R-:W-:-:S04]  /*4ddf0*/  IADD3 R6, P6, PT, R4, R68, RZ ;  /* 0x0000004404067210 */ /* 0x020fc80007fde0ff */
[----:B------:R0:W-:Y:S01]  /*4de00*/  @P2 STG.E.U8 desc[UR14][R8.64], R12 ;  /* 0x0000000c08002986 */ /* 0x0001e2000c10110e */
[----:B------:R-:W-:Y:S01]  /*4de10*/  IMAD.X R7, R10, 0x1, R3, P6 ;  /* 0x000000010a077824 */ /* 0x000fe200030e0603 */
[----:B------:R-:W-:Y:S01]  /*4de20*/  ISETP.GE.AND P2, PT, R5, UR4, PT ;  /* 0x0000000405007c0c */ /* 0x000fe2000bf46270 */
[----:B------:R-:W5:Y:S01]  /*4de30*/  LDCU UR4, c[0x0][0x398] ;  /* 0x00007300ff0477ac */ /* 0x000f620008000800 */
[----:B-1----:R-:W-:Y:S01]  /*4de40*/  ISETP.LT.AND P3, PT, R89, UR6, !P3 ;  /* 0x0000000659007c0c */ /* 0x002fe2000df61270 */
[----:B------:R-:W-:Y:S01]  /*4de50*/  VIADD R5, R4, UR28 ;  /* 0x0000001c04057c36 */ /* 0x000fe20008000000 */
[----:B------:R1:W-:Y:S01]  /*4de60*/  @P5 STG.E.U8 desc[UR14][R6.64], R13 ;  /* 0x0000000d06005986 */ /* 0x0003e2000c10110e */
[----:B------:R-:W-:Y:S01]  /*4de70*/  ISETP.LT.AND P5, PT, R66, UR8, !P4 ;  /* 0x0000000842007c0c */ /* 0x000fe2000e7a1270 */
[----:B------:R-:W2:Y:S01]  /*4de80*/  LDCU UR6, c[0x0][0x398] ;  /* 0x00007300ff0677ac */ /* 0x000ea20008000800 */
[----:B0-----:R-:W-:Y:S01]  /*4de90*/  IADD3 R8, P6, PT, R4, R70, RZ ;  /* 0x0000004604087210 */ /* 0x001fe20007fde0ff */
[----:B------:R-:W0:Y:S01]  /*4dea0*/  LDCU UR8, c[0x0][0x398] ;  /* 0x00007300ff0877ac */ /* 0x000e220008000800 */
[----:B------:R-:W-:-:S03]  /*4deb0*/  SHF.R.S32.HI R11, RZ, 0x1f, R5 ;  /* 0x0000001fff0b7819 */ /* 0x000fc60000011405 */
[----:B------:R-:W-:Y:S01]  /*4dec0*/  IMAD.X R9, R10, 0x1, R69, P6 ;  /* 0x000000010a097824 */ /* 0x000fe200030e0645 */
[----:B-1----:R-:W-:Y:S02]  /*4ded0*/  IADD3 R6, P6, PT, R5, R0, RZ ;  /* 0x0000000005067210 */ /* 0x002fe40007fde0ff */
[----:B------:R-:W-:Y:S02]  /*4dee0*/  PRMT R4, R14, 0x9910, RZ ;  /* 0x000099100e047816 */ /* 0x000fe400000000ff */
[----:B------:R-:W-:Y:S01]  /*4def0*/  F2FP.SATFINITE.E5M2.F32.PACK_AB_MERGE_C R28, R29, R28, RZ ;  /* 0x0000001c1d1c723e */ /* 0x000fe200048060ff */
[----:B------:R-:W-:Y:S01]  /*4df00*/  IMAD.X R7, R11, 0x1, R72, P6 ;  /* 0x000000010b077824 */ /* 0x000fe200030e0648 */
[----:B------:R-:W-:-:S03]  /*4df10*/  SHF.R.S32.HI R4, RZ, 0x8, R4 ;  /* 0x00000008ff047819 */ /* 0x000fc60000011404 */
[----:B------:R1:W-:Y:S01]  /*4df20*/  @P3 STG.E.U8 desc[UR14][R8.64], R28 ;  /* 0x0000001c08003986 */ /* 0x0003e2000c10110e */
[----:B------:R-:W-:Y:S01]  /*4df30*/  ISETP.LT.AND P3, PT, R91, UR10, !P4 ;  /* 0x0000000a5b007c0c */ /* 0x000fe2000e761270 */
[----:B------:R-:W0:Y:S02]  /*4df40*/  LDCU UR10, c[0x0][0x398] ;  /* 0x00007300ff0a77ac */ /* 0x000e240008000800 */
[----:B------:R0:W-:Y:S01]  /*4df50*/  @P5 STG.E.U8 desc[UR14][R6.64], R4 ;  /* 0x0000000406005986 */ /* 0x0001e2000c10110e */
[----:B-----5:R-:W-:Y:S01]  /*4df60*/  ISETP.LT.AND P5, PT, R67, UR4, !P4 ;  /* 0x0000000443007c0c */ /* 0x020fe2000e7a1270 */
[----:B------:R-:W5:Y:S01]  /*4df70*/  LDCU UR4, c[0x0][0x39c] ;  /* 0x00007380ff0477ac */ /* 0x000f620008000800 */
[----:B-1----:R-:W-:Y:S02]  /*4df80*/  IADD3 R8, P6, PT, R5, R2, RZ ;  /* 0x0000000205087210 */ /* 0x002fe40007fde0ff */
[----:B------:R-:W-:-:S03]  /*4df90*/  PRMT R10, R12, 0x9910, RZ ;  /* 0x000099100c0a7816 */ /* 0x000fc600000000ff */
[----:B------:R-:W-:Y:S01]  /*4dfa0*/  IMAD.X R9, R11, 0x1, R71, P6 ;  /* 0x000000010b097824 */ /* 0x000fe200030e0647 */
[----:B0-----:R-:W-:Y:S02]  /*4dfb0*/  IADD3 R6, P6, PT, R5, R68, RZ ;  /* 0x0000004405067210 */ /* 0x001fe40007fde0ff */
[----:B------:R-:W-:Y:S02]  /*4dfc0*/  PRMT R4, R13, 0x9910, RZ ;  /* 0x000099100d047816 */ /* 0x000fe400000000ff */
[----:B------:R-:W-:Y:S01]  /*4dfd0*/  SHF.R.S32.HI R10, RZ, 0x8, R10 ;  /* 0x00000008ff0a7819 */ /* 0x000fe2000001140a */
[----:B------:R-:W-:Y:S01]  /*4dfe0*/  IMAD.X R7, R11, 0x1, R3, P6 ;  /* 0x000000010b077824 */ /* 0x000fe200030e0603 */
[----:B------:R-:W-:-:S03]  /*4dff0*/  SHF.R.S32.HI R4, RZ, 0x8, R4 ;  /* 0x00000008ff047819 */ /* 0x000fc60000011404 */
[----:B------:R0:W-:Y:S04]  /*4e000*/  @P5 STG.E.U8 desc[UR14][R8.64], R10 ;  /* 0x0000000a08005986 */ /* 0x0001e8000c10110e */
[----:B------:R1:W-:Y:S01]  /*4e010*/  @P3 STG.E.U8 desc[UR14][R6.64], R4 ;  /* 0x0000000406003986 */ /* 0x0003e2000c10110e */
[C---:B0-----:R-:W-:Y:S01]  /*4e020*/  IADD3 R10, P3, PT, R5.reuse, R70, RZ ;  /* 0x00000046050a7210 */ /* 0x041fe20007f7e0ff */
[----:B-1----:R-:W-:-:S04]  /*4e030*/  VIADD R4, R5, UR28 ;  /* 0x0000001c05047c36 */ /* 0x002fc80008000000 */
[----:B------:R-:W-:Y:S01]  /*4e040*/  IMAD.X R11, R11, 0x1, R69, P3 ;  /* 0x000000010b0b7824 */ /* 0x000fe200018e0645 */
[----:B------:R-:W-:Y:S02]  /*4e050*/  SHF.R.S32.HI R5, RZ, 0x1f, R4 ;  /* 0x0000001fff057819 */ /* 0x000fe40000011404 */
[----:B------:R-:W-:Y:S01]  /*4e060*/  IADD3 R8, P3, PT, R4, R0, RZ ;  /* 0x0000000004087210 */ /* 0x000fe20007f7e0ff */
[----:B------:R-:W-:-:S04]  /*4e070*/  VIADD R12, R88, 0x1c ;  /* 0x0000001c580c7836 */ /* 0x000fc80000000000 */
[----:B------:R-:W-:Y:S01]  /*4e080*/  IMAD.X R9, R5, 0x1, R72, P3 ;  /* 0x0000000105097824 */ /* 0x000fe200018e0648 */
[----:B------:R-:W-:-:S05]  /*4e090*/  IADD3 R6, P3, PT, R4, R2, RZ ;  /* 0x0000000204067210 */ /* 0x000fca0007f7e0ff */
[----:B------:R-:W-:Y:S01]  /*4e0a0*/  IMAD.X R7, R5, 0x1, R71, P3 ;  /* 0x0000000105077824 */ /* 0x000fe200018e0647 */
[----:B-----5:R-:W-:Y:S01]  /*4e0b0*/  ISETP.GE.AND P3, PT, R12, UR4, PT ;  /* 0x000000040c007c0c */ /* 0x020fe2000bf66270 */
[----:B------:R-:W0:Y:S01]  /*4e0c0*/  LDCU UR4, c[0x0][0x398] ;  /* 0x00007300ff0477ac */ /* 0x000e220008000800 */
[----:B---3--:R-:W-:Y:S02]  /*4e0d0*/  F2FP.SATFINITE.E5M2.F32.PACK_AB_MERGE_C R14, R84, R83, RZ ;  /* 0x00000053540e723e */ /* 0x008fe400048060ff */
[----:B------:R-:W3:Y:S04]  /*4e0e0*/  LDL.LU R83, [R1+0x170] ;  /* 0x0001700001537983 */ /* 0x000ee80000300800 */
[----:B------:R-:W3:Y:S01]  /*4e0f0*/  LDL.LU R84, [R1+0x174] ;  /* 0x0001740001547983 */ /* 0x000ee20000300800 */
[----:B--2---:R-:W-:-:S03]  /*4e100*/  F2FP.SATFINITE.E5M2.F32.PACK_AB_MERGE_C R12, R86, R85, RZ ;  /* 0x00000055560c723e */ /* 0x004fc600048060ff */
[----:B------:R-:W2:Y:S04]  /*4e110*/  LDL.LU R85, [R1+0x70] ;  /* 0x0000700001557983 */ /* 0x000ea80000300800 */
[----:B------:R-:W2:Y:S01]  /*4e120*/  LDL.LU R86, [R1+0x74] ;  /* 0x0000740001567983 */ /* 0x000ea20000300800 */
[----:B------:R-:W-:Y:S01]  /*4e130*/  ISETP.LT.AND P4, PT, R89, UR6, !P4 ;  /* 0x0000000659007c0c */ /* 0x000fe2000e781270 */
[----:B------:R-:W1:Y:S01]  /*4e140*/  LDCU UR6, c[0x0][0x39c] ;  /* 0x00007380ff0677ac */ /* 0x000e620008000800 */
[----:B------:R-:W-:Y:S02]  /*4e150*/  ISETP.LT.AND P5, PT, R66, UR8, !P0 ;  /* 0x0000000842007c0c */ /* 0x000fe4000c7a1270 */
[----:B------:R-:W-:Y:S01]  /*4e160*/  PRMT R13, R28, 0x9910, RZ ;  /* 0x000099101c0d7816 */ /* 0x000fe200000000ff */
[----:B------:R-:W5:Y:S01]  /*4e170*/  LDCU UR8, c[0x0][0x398] ;  /* 0x00007300ff0877ac */ /* 0x000f620008000800 */
[----:B------:R-:W-:-:S02]  /*4e180*/  ISETP.LT.AND P6, PT, R67, UR12, !P0 ;  /* 0x0000000c43007c0c */ /* 0x000fc4000c7c1270 */
[----:B------:R-:W-:Y:S01]  /*4e190*/  SHF.R.S32.HI R13, RZ, 0x8, R13 ;  /* 0x00000008ff0d7819 */ /* 0x000fe2000001140d */
[----:B------:R-:W0:Y:S04]  /*4e1a0*/  LDCU UR12, c[0x0][0x398] ;  /* 0x00007300ff0c77ac */ /* 0x000e280008000800 */
[----:B------:R-:W-:Y:S01]  /*4e1b0*/  @P4 STG.E.U8 desc[UR14][R10.64], R13 ;  /* 0x0000000d0a004986 */ /* 0x000fe2000c10110e */
[----:B------:R-:W-:Y:S01]  /*4e1c0*/  ISETP.LT.AND P4, PT, R89, UR16, !P0 ;  /* 0x0000001059007c0c */ /* 0x000fe2000c781270 */
[----:B------:R-:W0:Y:S02]  /*4e1d0*/  LDCU UR16, c[0x0][0x398] ;  /* 0x00007300ff1077ac */ /* 0x000e240008000800 */
[----:B------:R1:W-:Y:S01]  /*4e1e0*/  @P5 STG.E.U8 desc[UR14][R8.64], R15 ;  /* 0x0000000f08005986 */ /* 0x0003e2000c10110e */
[----:B------:R-:W-:Y:S01]  /*4e1f0*/  ISETP.LT.AND P5, PT, R91, UR10, !P0 ;  /* 0x0000000a5b007c0c */ /* 0x000fe2000c7a1270 */
[----:B------:R-:W0:Y:S02]  /*4e200*/  LDCU UR10, c[0x0][0x398] ;  /* 0x00007300ff0a77ac */ /* 0x000e240008000800 */
[----:B------:R4:W-:Y:S01]  /*4e210*/  @P6 STG.E.U8 desc[UR14][R6.64], R14 ;  /* 0x0000000e06006986 */ /* 0x0009e2000c10110e */
[----:B-1----:R-:W-:Y:S01]  /*4e220*/  IADD3 R8, P0, PT, R4, R68, RZ ;  /* 0x0000004404087210 */ /* 0x002fe20007f1e0ff */
[----:B----4-:R-:W-:Y:S01]  /*4e230*/  VIADD R7, R88, 0x1d ;  /* 0x0000001d58077836 */ /* 0x010fe20000000000 */
[----:B------:R-:W-:-:S03]  /*4e240*/  IADD3 R6, P6, PT, R4, R70, RZ ;  /* 0x0000004604067210 */ /* 0x000fc60007fde0ff */
[----:B------:R-:W-:Y:S02]  /*4e250*/  IMAD.X R9, R5, 0x1, R3, P0 ;  /* 0x0000000105097824 */ /* 0x000fe400000e0603 */
[----:B------:R-:W-:Y:S01]  /*4e260*/  VIADD R4, R4, UR28 ;  /* 0x0000001c04047c36 */ /* 0x000fe20008000000 */
[----:B------:R-:W-:Y:S01]  /*4e270*/  ISETP.GE.AND P0, PT, R7, UR6, PT ;  /* 0x0000000607007c0c */ /* 0x000fe2000bf06270 */
[----:B------:R-:W-:Y:S01]  /*4e280*/  IMAD.X R7, R5, 0x1, R69, P6 ;  /* 0x0000000105077824 */ /* 0x000fe200030e0645 */
[----:B------:R-:W-:Y:S01]  /*4e290*/  F2FP.SATFINITE.E5M2.F32.PACK_AB_MERGE_C R30, R31, R30, RZ ;  /* 0x0000001e1f1e723e */ /* 0x000fe200048060ff */
[----:B------:R1:W-:Y:S01]  /*4e2a0*/  @P5 STG.E.U8 desc[UR14][R8.64], R12 ;  /* 0x0000000c08005986 */ /* 0x0003e2000c10110e */
[----:B------:R-:W-:Y:S01]  /*4e2b0*/  SHF.R.S32.HI R5, RZ, 0x1f, R4 ;  /* 0x0000001fff057819 */ /* 0x000fe20000011404 */
[----:B------:R-:W4:Y:S01]  /*4e2c0*/  LDCU UR6, c[0x0][0x398] ;  /* 0x00007300ff0677ac */ /* 0x000f220008000800 */
[----:B0-----:R-:W-:Y:S01]  /*4e2d0*/  ISETP.LT.AND P5, PT, R66, UR4, !P2 ;  /* 0x0000000442007c0c */ /* 0x001fe2000d7a1270 */
[----:B------:R0:W-:Y:S01]  /*4e2e0*/  @P4 STG.E.U8 desc[UR14][R6.64], R30 ;  /* 0x0000001e06004986 */ /* 0x0001e2000c10110e */
[----:B-----5:R-:W-:Y:S01]  /*4e2f0*/  ISETP.LT.AND P4, PT, R67, UR8, !P2 ;  /* 0x0000000843007c0c */ /* 0x020fe2000d781270 */
[----:B------:R-:W5:Y:S01]  /*4e300*/  LDCU UR8, c[0x0][0x398] ;  /* 0x00007300ff0877ac */ /* 0x000f620008000800 */
[----:B------:R-:W-:-:S02]  /*4e310*/  PRMT R11, R15, 0x9910, RZ ;  /* 0x000099100f0b7816 */ /* 0x000fc400000000ff */
[----:B------:R-:W-:Y:S01]  /*4e320*/  PRMT R10, R14, 0x9910, RZ ;  /* 0x000099100e0a7816 */ /* 0x000fe200000000ff */
[----:B------:R-:W2:Y:S01]  /*4e330*/  LDCU UR4, c[0x0][0x39c] ;  /* 0x00007380ff0477ac */ /* 0x000ea20008000800 */
[----:B-1----:R-:W-:-:S05]  /*4e340*/  IADD3 R8, P6, PT, R4, R0, RZ ;  /* 0x0000000004087210 */ /* 0x002fca0007fde0ff */
[C---:B------:R-:W-:Y:S01]  /*4e350*/  IMAD.X R9, R5.reuse, 0x1, R72, P6 ;  /* 0x0000000105097824 */ /* 0x040fe200030e0648 */
[----:B0-----:R-:W-:Y:S02]  /*4e360*/  IADD3 R6, P6, PT, R4, R2, RZ ;  /* 0x0000000204067210 */ /* 0x001fe40007fde0ff */
[----:B------:R-:W-:Y:S02]  /*4e370*/  SHF.R.S32.HI R11, RZ, 0x8, R11 ;  /* 0x00000008ff0b7819 */ /* 0x000fe4000001140b */
[----:B------:R-:W-:Y:S01]  /*4e380*/  SHF.R.S32.HI R10, RZ, 0x8, R10 ;  /* 0x00000008ff0a7819 */ /* 0x000fe2000001140a */
[----:B------:R-:W-:Y:S02]  /*4e390*/  IMAD.X R7, R5, 0x1, R71, P6 ;  /* 0x0000000105077824 */ /* 0x000fe400030e0647 */
[----:B------:R-:W-:Y:S04]  /*4e3a0*/  @P5 STG.E.U8 desc[UR14][R8.64], R11 ;  /* 0x0000000b08005986 */ /* 0x000fe8000c10110e */
[----:B------:R0:W-:Y:S01]  /*4e3b0*/  @P4 STG.E.U8 desc[UR14][R6.64], R10 ;  /* 0x0000000a06004986 */ /* 0x0001e2000c10110e */
[----:B----4-:R-:W-:Y:S01]  /*4e3c0*/  ISETP.LT.AND P4, PT, R91, UR6, !P2 ;  /* 0x000000065b007c0c */ /* 0x010fe2000d781270 */
[----:B------:R-:W1:Y:S01]  /*4e3d0*/  LDCU UR6, c[0x0][0x39c] ;  /* 0x00007380ff0677ac */ /* 0x000e620008000800 */
[----:B------:R-:W-:-:S02]  /*4e3e0*/  ISETP.LT.AND P2, PT, R89, UR10, !P2 ;  /* 0x0000000a59007c0c */ /* 0x000fc4000d741270 */
[----:B------:R-:W-:Y:S01]  /*4e3f0*/  PRMT R13, R12, 0x9910, RZ ;  /* 0x000099100c0d7816 */ /* 0x000fe200000000ff */
[----:B------:R-:W4:Y:S01]  /*4e400*/  LDCU UR10, c[0x0][0x398] ;  /* 0x00007300ff0a77ac */ /* 0x000f220008000800 */
[----:B0-----:R-:W-:Y:S02]  /*4e410*/  IADD3 R10, P6, PT, R4, R68, RZ ;  /* 0x00000044040a7210 */ /* 0x001fe40007fde0ff */
[----:B------:R-:W-:-:S03]  /*4e420*/  PRMT R12, R30, 0x9910, RZ ;  /* 0x000099101e0c7816 */ /* 0x000fc600000000ff */
[C---:B------:R-:W-:Y:S01]  /*4e430*/  IMAD.X R11, R5.reuse, 0x1, R3, P6 ;  /* 0x00000001050b7824 */ /* 0x040fe200030e0603 */
[----:B------:R-:W-:Y:S02]  /*4e440*/  IADD3 R8, P6, PT, R4, R70, RZ ;  /* 0x0000004604087210 */ /* 0x000fe40007fde0ff */
[----:B------:R-:W-:Y:S02]  /*4e450*/  SHF.R.S32.HI R13, RZ, 0x8, R13 ;  /* 0x00000008ff0d7819 */ /* 0x000fe4000001140d */
[----:B------:R-:W-:Y:S01]  /*4e460*/  SHF.R.S32.HI R12, RZ, 0x8, R12 ;  /* 0x00000008ff0c7819 */ /* 0x000fe2000001140c */
[----:B------:R-:W-:Y:S01]  /*4e470*/  IMAD.X R9, R5, 0x1, R69, P6 ;  /* 0x0000000105097824 */ /* 0x000fe200030e0645 */
[----:B------:R-:W-:Y:S01]  /*4e480*/  F2FP.SATFINITE.E5M2.F32.PACK_AB_MERGE_C R14, R82, R81, RZ ;  /* 0x00000051520e723e */ /* 0x000fe200048060ff */
[----:B------:R-:W-:Y:S04]  /*4e490*/  @P4 STG.E.U8 desc[UR14][R10.64], R13 ;  /* 0x0000000d0a004986 */ /* 0x000fe8000c10110e */
[----:B------:R3:W-:Y:S04]  /*4e4a0*/  @P2 STG.E.U8 desc[UR14][R8.64], R12 ;  /* 0x0000000c08002986 */ /* 0x0007e8000c10110e */
[----:B------:R-:W4:Y:S04]  /*4e4b0*/  LDL.LU R81, [R1+0x278] ;  /* 0x0002780001517983 */ /* 0x000f280000300800 */
[----:B------:R-:W4:Y:S01]  /*4e4c0*/  LDL.LU R82, [R1+0x27c] ;  /* 0x00027c0001527983 */ /* 0x000f220000300800 */
[----:B---3--:R-:W-:-:S03]  /*4e4d0*/  F2FP.SATFINITE.E5M2.F32.PACK_AB_MERGE_C R12, R84, R83, RZ ;  /* 0x00000053540c723e */ /* 0x008fc600048060ff */
[----:B------:R-:W3:Y:S04]  /*4e4e0*/  LDL.LU R83, [R1+0x178] ;  /* 0x0001780001537983 */ /* 0x000ee80000300800 */
[----:B------:R-:W3:Y:S01]  /*4e4f0*/  LDL.LU R84, [R1+0x17c] ;  /* 0x00017c0001547983 */ /* 0x000ee20000300800 */
[----:B--2---:R-:W-:-:S03]  /*4e500*/  F2FP.SATFINITE.E5M2.F32.PACK_AB_MERGE_C R11, R86, R85, RZ ;  /* 0x00000055560b723e */ /* 0x004fc600048060ff */
[----:B------:R-:W2:Y:S04]  /*4e510*/  LDL.LU R85, [R1+0x78] ;  /* 0x0000780001557983 */ /* 0x000ea80000300800 */
[----:B------:R-:W2:Y:S01]  /*4e520*/  LDL.LU R86, [R1+0x7c] ;  /* 0x00007c0001567983 */ /* 0x000ea20000300800 */
[----:B------:R-:W-:Y:S01]  /*4e530*/  VIADD R6, R4, UR28 ;  /* 0x0000001c04067c36 */ /* 0x000fe20008000000 */
[----:B------:R-:W-:Y:S01]  /*4e540*/  ISETP.LT.AND P5, PT, R66, UR12, !P3 ;  /* 0x0000000c42007c0c */ /* 0x000fe2000dfa1270 */
[----:B------:R-:W-:Y:S01]  /*4e550*/  VIADD R10, R88, 0x1f ;  /* 0x0000001f580a7836 */ /* 0x000fe20000000000 */
[----:B-----5:R-:W-:Y:S01]  /*4e560*/  ISETP.LT.AND P2, PT, R67, UR8, !P3 ;  /* 0x0000000843007c0c */ /* 0x020fe2000df41270 */
[----:B------:R-:W0:Y:S01]  /*4e570*/  LDCU UR8, c[0x0][0x398] ;  /* 0x00007300ff0877ac */ /* 0x000e220008000800 */
[----:B------:R-:W-:Y:S01]  /*4e580*/  SHF.R.S32.HI R7, RZ, 0x1f, R6 ;  /* 0x0000001fff077819 */ /* 0x000fe20000011406 */
[----:B------:R-:W5:Y:S01]  /*4e590*/  LDL.LU R77, [R1+0x280] ;  /* 0x00028000014d7983 */ /* 0x000f620000300800 */
[C---:B------:R-:W-:Y:S01]  /*4e5a0*/  IADD3 R4, P6, PT, R6.reuse, R0, RZ ;  /* 0x0000000006047210 */ /* 0x040fe20007fde0ff */
[----:B------:R-:W0:Y:S01]  /*4e5b0*/  LDCU UR12, c[0x0][0x398] ;  /* 0x00007300ff0c77ac */ /* 0x000e220008000800 */
[----:B------:R-:W-:Y:S01]  /*4e5c0*/  F2FP.SATFINITE.E5M2.F32.PACK_AB_MERGE_C R32, R33, R32, RZ ;  /* 0x000000202120723e */ /* 0x000fe200048060ff */
[----:B------:R-:W5:Y:S02]  /*4e5d0*/  LDL.LU R78, [R1+0x284] ;  /* 0x00028400014e7983 */ /* 0x000f640000300800 */
[----:B------:R-:W-:Y:S01]  /*4e5e0*/  IMAD.X R5, R7, 0x1, R72, P6 ;  /* 0x0000000107057824 */ /* 0x000fe200030e0648 */
[----:B------:R-:W-:Y:S01]  /*4e5f0*/  IADD3 R8, P6, PT, R6, R2, RZ ;  /* 0x0000000206087210 */ /* 0x000fe20007fde0ff */
[----:B------:R-:W5:Y:S04]  /*4e600*/  LDL.LU R79, [R1+0x180] ;  /* 0x00018000014f7983 */ /* 0x000f680000300800 */
[----:B------:R0:W-:Y:S01]  /*4e610*/  @P5 STG.E.U8 desc[UR14][R4.64], R14 ;  /* 0x0000000e04005986 */ /* 0x0001e2000c10110e */
[----:B------:R-:W-:Y:S01]  /*4e620*/  ISETP.LT.AND P5, PT, R91, UR16, !P3 ;  /* 0x000000105b007c0c */ /* 0x000fe2000dfa1270 */
[----:B------:R-:W-:Y:S01]  /*4e630*/  IMAD.X R9, R7, 0x1, R71, P6 ;  /* 0x0000000107097824 */ /* 0x000fe200030e0647 */
[----:B------:R-:W1:Y:S01]  /*4e640*/  LDCU UR16, c[0x0][0x398] ;  /* 0x00007300ff1077ac */ /* 0x000e620008000800 */
[----:B------:R-:W5:Y:S01]  /*4e650*/  LDL.LU R80, [R1+0x184] ;  /* 0x0001840001507983 */ /* 0x000f620000300800 */
[----:B0-----:R-:W-:-:S05]  /*4e660*/  VIADD R4, R88, 0x1e ;  /* 0x0000001e58047836 */ /* 0x001fca0000000000 */
[----:B------:R-:W-:Y:S01]  /*4e670*/  ISETP.GE.AND P4, PT, R4, UR4, PT ;  /* 0x0000000404007c0c */ /* 0x000fe2000bf86270 */
[----:B------:R0:W-:Y:S01]  /*4e680*/  @P2 STG.E.U8 desc[UR14][R8.64], R12 ;  /* 0x0000000c08002986 */ /* 0x0001e2000c10110e */
[C---:B------:R-:W-:Y:S01]  /*4e690*/  IADD3 R4, P6, PT, R6.reuse, R68, RZ ;  /* 0x0000004406047210 */ /* 0x040fe20007fde0ff */
[----:B------:R-:W2:Y:S04]  /*4e6a0*/  LDCU UR4, c[0x0][0x398] ;  /* 0x00007300ff0477ac */ /* 0x000ea80008000800 */
[----:B------:R-:W-:Y:S01]  /*4e6b0*/  IMAD.X R5, R7, 0x1, R3, P6 ;  /* 0x0000000107057824 */ /* 0x000fe200030e0603 */
[----:B------:R-:W-:Y:S01]  /*4e6c0*/  ISETP.LT.AND P3, PT, R89, UR8, !P3 ;  /* 0x0000000859007c0c */ /* 0x000fe2000df61270 */
[----:B------:R-:W2:Y:S03]  /*4e6d0*/  LDCU UR8, c[0x0][0x398] ;  /* 0x00007300ff0877ac */ /* 0x000ea60008000800 */
[----:B------:R4:W-:Y:S01]  /*4e6e0*/  @P5 STG.E.U8 desc[UR14][R4.64], R11 ;  /* 0x0000000b04005986 */ /* 0x0009e2000c10110e */
[----:B0-----:R-:W-:-:S02]  /*4e6f0*/  IADD3 R8, P6, PT, R6, R70, RZ ;  /* 0x0000004606087210 */ /* 0x001fc40007fde0ff */
[----:B----4-:R-:W-:Y:S01]  /*4e700*/  ISETP.LT.AND P5, PT, R66, UR10, !P0 ;  /* 0x0000000a42007c0c */ /* 0x010fe2000c7a1270 */
[----:B------:R-:W0:Y:S01]  /*4e710*/  LDCU UR10, c[0x0][0x398] ;  /* 0x00007300ff0a77ac */ /* 0x000e220008000800 */
[----:B-1----:R-:W-:Y:S01]  /*4e720*/  ISETP.GE.AND P2, PT, R10, UR6, PT ;  /* 0x000000060a007c0c */ /* 0x002fe2000bf46270 */
[----:B------:R-:W-:Y:S01]  /*4e730*/  IMAD.X R9, R7, 0x1, R69, P6 ;  /* 0x0000000107097824 */ /* 0x000fe200030e0645 */
[----:B------:R-:W-:Y:S01]  /*4e740*/  PRMT R12, R12, 0x9910, RZ ;  /* 0x000099100c0c7816 */ /* 0x000fe200000000ff */
[----:B------:R-:W1:Y:S01]  /*4e750*/  LDCU UR6, c[0x0][0x398] ;  /* 0x00007300ff0677ac */ /* 0x000e620008000800 */
[----:B------:R-:W-:Y:S01]  /*4e760*/  VIADD R5, R6, UR28 ;  /* 0x0000001c06057c36 */ /* 0x000fe20008000000 */
[----:B------:R-:W-:-:S04]  /*4e770*/  PRMT R4, R14, 0x9910, RZ ;  /* 0x000099100e047816 */ /* 0x000fc800000000ff */
[----:B------:R-:W-:Y:S02]  /*4e780*/  SHF.R.S32.HI R10, RZ, 0x1f, R5 ;  /* 0x0000001fff0a7819 */ /* 0x000fe40000011405 */
[----:B------:R-:W-:Y:S02]  /*4e790*/  IADD3 R6, P6, PT, R5, R0, RZ ;  /* 0x0000000005067210 */ /* 0x000fe40007fde0ff */
[----:B------:R-:W-:-:S03]  /*4e7a0*/  SHF.R.S32.HI R4, RZ, 0x8, R4 ;  /* 0x00000008ff047819 */ /* 0x000fc60000011404 */
[----:B------:R-:W-:Y:S01]  /*4e7b0*/  IMAD.X R7, R10, 0x1, R72, P6 ;  /* 0x000000010a077824 */ /* 0x000fe200030e0648 */
[----:B------:R-:W-:Y:S04]  /*4e7c0*/  @P3 STG.E.U8 desc[UR14][R8.64], R32 ;  /* 0x0000002008003986 */ /* 0x000fe8000c10110e */
[----:B------:R4:W-:Y:S02]  /*4e7d0*/  @P5 STG.E.U8 desc[UR14][R6.64], R4 ;  /* 0x0000000406005986 */ /* 0x0009e4000c10110e */
[----:B----4-:R-:W-:Y:S01]  /*4e7e0*/  PRMT R4, R11, 0x9910, RZ ;  /* 0x000099100b047816 */ /* 0x010fe200000000ff */
[----:B------:R-:W-:Y:S01]  /*4e7f0*/  IMAD.MOV.U32 R11, RZ, RZ, R12 ;  /* 0x000000ffff0b7224 */ /* 0x000fe200078e000c */
[----:B------:R-:W-:Y:S02]  /*4e800*/  F2FP.SATFINITE.E5M2.F32.PACK_AB_MERGE_C R13, R82, R81, RZ ;  /* 0x00000051520d723e */ /* 0x000fe400048060ff */
        /* <DEDUP_REMOVED lines=8> */
[----:B------:R-:W-:Y:S02]  /*4e890*/  IADD3 R8, P6, PT, R5, R2, RZ ;  /* 0x0000000205087210 */ /* 0x000fe40007fde0ff */
[----:B------:R-:W-:Y:S01]  /*4e8a0*/  ISETP.LT.AND P5, PT, R67, UR4, !P0 ;  /* 0x0000000443007c0c */ /* 0x000fe2000c7a1270 */
[----:B------:R-:W5:Y:S01]  /*4e8b0*/  LDCU UR4, c[0x0][0x39c] ;  /* 0x00007380ff0477ac */ /* 0x000f620008000800 */
[----:B-1----:R-:W-:Y:S01]  /*4e8c0*/  ISETP.LT.AND P3, PT, R91, UR6, !P0 ;  /* 0x000000065b007c0c */ /* 0x002fe2000c761270 */
[----:B------:R-:W-:Y:S01]  /*4e8d0*/  IMAD.X R9, R10, 0x1, R71, P6 ;  /* 0x000000010a097824 */ /* 0x000fe200030e0647 */
[----:B------:R-:W-:Y:S01]  /*4e8e0*/  IADD3 R6, P6, PT, R5, R68, RZ ;  /* 0x0000004405067210 */ /* 0x000fe20007fde0ff */
[----:B------:R-:W1:Y:S01]  /*4e8f0*/  LDCU UR6, c[0x0][0x398] ;  /* 0x00007300ff0677ac */ /* 0x000e620008000800 */
[----:B------:R-:W-:-:S02]  /*4e900*/  SHF.R.S32.HI R11, RZ, 0x8, R11 ;  /* 0x00000008ff0b7819 */ /* 0x000fc4000001140b */
[----:B------:R-:W-:Y:S01]  /*4e910*/  SHF.R.S32.HI R4, RZ, 0x8, R4 ;  /* 0x00000008ff047819 */ /* 0x000fe20000011404 */
[----:B------:R-:W-:Y:S01]  /*4e920*/  IMAD.X R7, R10, 0x1, R3, P6 ;  /* 0x000000010a077824 */ /* 0x000fe200030e0603 */
[----:B------:R-:W-:Y:S01]  /*4e930*/  ISETP.LT.AND P0, PT, R89, UR8, !P0 ;  /* 0x0000000859007c0c */ /* 0x000fe2000c701270 */
[----:B------:R-:W1:Y:S02]  /*4e940*/  LDCU UR8, c[0x0][0x398] ;  /* 0x00007300ff0877ac */ /* 0x000e640008000800 */
[----:B------:R5:W-:Y:S04]  /*4e950*/  @P5 STG.E.U8 desc[UR14][R8.64], R11 ;  /* 0x0000000b08005986 */ /* 0x000be8000c10110e */
[----:B------:R1:W-:Y:S01]  /*4e960*/  @P3 STG.E.U8 desc[UR14][R6.64], R4 ;  /* 0x0000000406003986 */ /* 0x0003e2000c10110e */
[----:B0-----:R-:W-:Y:S01]  /*4e970*/  ISETP.LT.AND P5, PT, R66, UR10, !P4 ;  /* 0x0000000a42007c0c */ /* 0x001fe2000e7a1270 */
[----:B------:R-:W0:Y:S01]  /*4e980*/  LDCU UR10, c[0x0][0x398] ;  /* 0x00007300ff0a77ac */ /* 0x000e220008000800 */
[----:B-----5:R-:W-:-:S02]  /*4e990*/  IADD3 R8, P3, PT, R5, R70, RZ ;  /* 0x0000004605087210 */ /* 0x020fc40007f7e0ff */
[----:B------:R-:W-:Y:S01]  /*4e9a0*/  PRMT R11, R32, 0x9910, RZ ;  /* 0x00009910200b7816 */ /* 0x000fe200000000ff */
[----:B-1----:R-:W-:Y:S02]  /*4e9b0*/  VIADD R4, R5, UR28 ;  /* 0x0000001c05047c36 */ /* 0x002fe40008000000 */
        /* <DEDUP_REMOVED lines=10> */
[----:B------:R-:W5:Y:S02]  /*4ea60*/  LDCU UR6, c[0x0][0x39c] ;  /* 0x00007380ff0677ac */ /* 0x000f640008000800 */
[----:B------:R0:W-:Y:S01]  /*4ea70*/  @P5 STG.E.U8 desc[UR14][R6.64], R13 ;  /* 0x0000000d06005986 */ /* 0x0001e2000c10110e */
[----:B------:R-:W-:Y:S01]  /*4ea80*/  ISETP.LT.AND P5, PT, R67, UR12, !P4 ;  /* 0x0000000c43007c0c */ /* 0x000fe2000e7a1270 */
[----:B------:R-:W0:Y:S01]  /*4ea90*/  LDCU UR12, c[0x0][0x398] ;  /* 0x00007300ff0c77ac */ /* 0x000e220008000800 */
[----:B------:R-:W2:Y:S01]  /*4eaa0*/  LDCU UR4, c[0x0][0x39c] ;  /* 0x00007380ff0477ac */ /* 0x000ea20008000800 */
[----:B-1----:R-:W-:-:S05]  /*4eab0*/  IADD3 R10, P6, PT, R4, R2, RZ ;  /* 0x00000002040a7210 */ /* 0x002fca0007fde0ff */
[----:B------:R-:W-:Y:S01]  /*4eac0*/  IMAD.X R11, R5, 0x1, R71, P6 ;  /* 0x00000001050b7824 */ /* 0x000fe200030e0647 */
[C---:B------:R-:W-:Y:S02]  /*4ead0*/  IADD3 R8, P6, PT, R4.reuse, R68, RZ ;  /* 0x0000004404087210 */ /* 0x040fe40007fde0ff */
[----:B------:R-:W-:Y:S01]  /*4eae0*/  ISETP.LT.AND P4, PT, R89, UR16, !P4 ;  /* 0x0000001059007c0c */ /* 0x000fe2000e781270 */
[----:B------:R-:W1:Y:S02]  /*4eaf0*/  LDCU UR16, c[0x0][0x398] ;  /* 0x00007300ff1077ac */ /* 0x000e640008000800 */
[C---:B------:R-:W-:Y:S01]  /*4eb00*/  IMAD.X R9, R5.reuse, 0x1, R3, P6 ;  /* 0x0000000105097824 */ /* 0x040fe200030e0603 */
[C---:B0-----:R-:W-:Y:S01]  /*4eb10*/  IADD3 R6, P6, PT, R4.reuse, R70, RZ ;  /* 0x0000004604067210 */ /* 0x041fe20007fde0ff */
[----:B------:R0:W-:Y:S04]  /*4eb20*/  @P5 STG.E.U8 desc[UR14][R10.64], R12 ;  /* 0x0000000c0a005986 */ /* 0x0001e8000c10110e */
[----:B------:R-:W-:Y:S01]  /*4eb30*/  IMAD.X R7, R5, 0x1, R69, P6 ;  /* 0x0000000105077824 */ /* 0x000fe200030e0645 */
[----:B------:R-:W-:Y:S01]  /*4eb40*/  @P0 STG.E.U8 desc[UR14][R8.64], R14 ;  /* 0x0000000e08000986 */ /* 0x000fe2000c10110e */
[----:B------:R-:W-:-:S03]  /*4eb50*/  VIADD R4, R4, UR28 ;  /* 0x0000001c04047c36 */ /* 0x000fc60008000000 */
[----:B------:R1:W-:Y:S01]  /*4eb60*/  @P4 STG.E.U8 desc[UR14][R6.64], R34 ;  /* 0x0000002206004986 */ /* 0x0003e2000c10110e */
[----:B------:R-:W-:Y:S01]  /*4eb70*/  ISETP.LT.AND P0, PT, R66, UR8, !P2 ;  /* 0x0000000842007c0c */ /* 0x000fe2000d701270 */
[----:B------:R-:W2:Y:S01]  /*4eb80*/  LDCU UR8, c[0x0][0x398] ;  /* 0x00007300ff0877ac */ /* 0x000ea20008000800 */
[----:B------:R-:W-:Y:S02]  /*4eb90*/  ISETP.LT.AND P5, PT, R67, UR10, !P2 ;  /* 0x0000000a43007c0c */ /* 0x000fe4000d7a1270 */
[----:B0-----:R-:W-:Y:S01]  /*4eba0*/  PRMT R11, R12, 0x9910, RZ ;  /* 0x000099100c0b7816 */ /* 0x001fe200000000ff */
[----:B------:R-:W0:Y:S01]  /*4ebb0*/  LDCU UR10, c[0x0][0x398] ;  /* 0x00007300ff0a77ac */ /* 0x000e220008000800 */
[----:B------:R-:W-:Y:S02]  /*4ebc0*/  SHF.R.S32.HI R5, RZ, 0x1f, R4 ;  /* 0x0000001fff057819 */ /* 0x000fe40000011404 */
[----:B-1----:R-:W-:Y:S02]  /*4ebd0*/  PRMT R6, R13, 0x9910, RZ ;  /* 0x000099100d067816 */ /* 0x002fe400000000ff */
[----:B------:R-:W-:-:S03]  /*4ebe0*/  IADD3 R8, P4, PT, R4, R0, RZ ;  /* 0x0000000004087210 */ /* 0x000fc60007f9e0ff */
[----:B------:R-:W-:Y:S01]  /*4ebf0*/  IMAD.MOV.U32 R12, RZ, RZ, R6 ;  /* 0x000000ffff0c7224 */ /* 0x000fe200078e0006 */
[----:B------:R-:W-:Y:S01]  /*4ec00*/  IADD3 R6, P6, PT, R4, R2, RZ ;  /* 0x0000000204067210 */ /* 0x000fe20007fde0ff */
[C---:B------:R-:W-:Y:S01]  /*4ec10*/  IMAD.X R9, R5.reuse, 0x1, R72, P4 ;  /* 0x0000000105097824 */ /* 0x040fe200020e0648 */
[----:B------:R-:W-:Y:S02]  /*4ec20*/  SHF.R.S32.HI R11, RZ, 0x8, R11 ;  /* 0x00000008ff0b7819 */ /* 0x000fe4000001140b */
[----:B------:R-:W-:Y:S01]  /*4ec30*/  SHF.R.S32.HI R12, RZ, 0x8, R12 ;  /* 0x00000008ff0c7819 */ /* 0x000fe2000001140c */
[----:B------:R-:W-:-:S04]  /*4ec40*/  IMAD.X R7, R5, 0x1, R71, P6 ;  /* 0x0000000105077824 */ /* 0x000fc800030e0647 */
[----:B------:R-:W-:Y:S04]  /*4ec50*/  @P0 STG.E.U8 desc[UR14][R8.64], R12 ;  /* 0x0000000c08000986 */ /* 0x000fe8000c10110e */
[----:B------:R2:W-:Y:S02]  /*4ec60*/  @P5 STG.E.U8 desc[UR14][R6.64], R11 ;  /* 0x0000000b06005986 */ /* 0x0005e4000c10110e */
[----:B--2---:R-:W-:Y:S02]  /*4ec70*/  F2FP.SATFINITE.E5M2.F32.PACK_AB_MERGE_C R11, R86, R85, RZ ;  /* 0x00000055560b723e */ /* 0x004fe400048060ff */
[----:B------:R-:W2:Y:S04]  /*4ec80*/  LDL.LU R85, [R1+0x88] ;  /* 0x0000880001557983 */ /* 0x000ea80000300800 */
[----:B------:R-:W2:Y:S01]  /*4ec90*/  LDL.LU R86, [R1+0x8c] ;  /* 0x00008c0001567983 */ /* 0x000ea20000300800 */
[----:B------:R-:W-:Y:S01]  /*4eca0*/  ISETP.LT.AND P6, PT, R91, UR12, !P2 ;  /* 0x0000000c5b007c0c */ /* 0x000fe2000d7c1270 */
[----:B------:R-:W-:Y:S01]  /*4ecb0*/  VIADD R7, R88, 0x22 ;  /* 0x0000002258077836 */ /* 0x000fe20000000000 */
[----:B------:R-:W-:Y:S01]  /*4ecc0*/  IADD3 R6, P5, PT, R4, R68, RZ ;  /* 0x0000004404067210 */ /* 0x000fe20007fbe0ff */
[----:B------:R-:W-:Y:S01]  /*4ecd0*/  VIADD R10, R88, 0x21 ;  /* 0x00000021580a7836 */ /* 0x000fe20000000000 */
[----:B------:R-:W-:Y:S01]  /*4ece0*/  PRMT R8, R14, 0x9910, RZ ;  /* 0x000099100e087816 */ /* 0x000fe200000000ff */
[----:B------:R-:W1:Y:S01]  /*4ecf0*/  LDCU UR12, c[0x0][0x398] ;  /* 0x00007300ff0c77ac */ /* 0x000e620008000800 */
[----:B-----5:R-:W-:Y:S01]  /*4ed00*/  ISETP.GE.AND P0, PT, R7, UR6, PT ;  /* 0x0000000607007c0c */ /* 0x020fe2000bf06270 */
[----:B------:R-:W-:Y:S01]  /*4ed10*/  IMAD.X R7, R5, 0x1, R3, P5 ;  /* 0x0000000105077824 */ /* 0x000fe200028e0603 */
[----:B------:R-:W-:Y:S01]  /*4ed20*/  SHF.R.S32.HI R8, RZ, 0x8, R8 ;  /* 0x00000008ff087819 */ /* 0x000fe20000011408 */
[----:B------:R-:W5:Y:S01]  /*4ed30*/  LDCU UR6, c[0x0][0x398] ;  /* 0x00007300ff0677ac */ /* 0x000f620008000800 */
[----:B------:R-:W-:-:S03]  /*4ed40*/  ISETP.LT.AND P5, PT, R89, UR16, !P2 ;  /* 0x0000001059007c0c */ /* 0x000fc6000d7a1270 */
[----:B------:R0:W-:Y:S01]  /*4ed50*/  @P6 STG.E.U8 desc[UR14][R6.64], R8 ;  /* 0x0000000806006986 */ /* 0x0001e2000c10110e */
[----:B------:R-:W-:Y:S01]  /*4ed60*/  PRMT R9, R34, 0x9910, RZ ;  /* 0x0000991022097816 */ /* 0x000fe200000000ff */
[----:B------:R-:W1:Y:S03]  /*4ed70*/  LDCU UR16, c[0x0][0x398] ;  /* 0x00007300ff1077ac */ /* 0x000e660008000800 */
[----:B------:R-:W-:Y:S02]  /*4ed80*/  SHF.R.S32.HI R9, RZ, 0x8, R9 ;  /* 0x00000008ff097819 */ /* 0x000fe40000011409 */
[C---:B0-----:R-:W-:Y:S01]  /*4ed90*/  IADD3 R6, P2, PT, R4.reuse, R70, RZ ;  /* 0x0000004604067210 */ /* 0x041fe20007f5e0ff */
[----:B------:R-:W-:-:S04]  /*4eda0*/  VIADD R4, R4, UR28 ;  /* 0x0000001c04047c36 */ /* 0x000fc80008000000 */
[----:B------:R-:W-:Y:S01]  /*4edb0*/  IMAD.X R7, R5, 0x1, R69, P2 ;  /* 0x0000000105077824 */ /* 0x000fe200010e0645 */
[----:B------:R-:W-:Y:S02]  /*4edc0*/  SHF.R.S32.HI R5, RZ, 0x1f, R4 ;  /* 0x0000001fff057819 */ /* 0x000fe40000011404 */
[----:B------:R-:W-:Y:S02]  /*4edd0*/  IADD3 R8, P6, PT, R4, R0, RZ ;  /* 0x0000000004087210 */ /* 0x000fe40007fde0ff */
[----:B------:R-:W-:Y:S01]  /*4ede0*/  ISETP.LT.AND P2, PT, R66, UR8, !P3 ;  /* 0x0000000842007c0c */ /* 0x000fe2000df41270 */
[----:B------:R0:W-:Y:S01]  /*4edf0*/  @P5 STG.E.U8 desc[UR14][R6.64], R9 ;  /* 0x0000000906005986 */ /* 0x0001e2000c10110e */
[----:B------:R-:W-:Y:S01]  /*4ee00*/  ISETP.LT.AND P5, PT, R67, UR10, !P3 ;  /* 0x0000000a43007c0c */ /* 0x000fe2000dfa1270 */
[----:B------:R-:W1:Y:S01]  /*4ee10*/  LDCU UR8, c[0x0][0x398] ;  /* 0x00007300ff0877ac */ /* 0x000e620008000800 */
[----:B------:R-:W-:Y:S02]  /*4ee20*/  F2FP.SATFINITE.E5M2.F32.PACK_AB_MERGE_C R12, R78, R77, RZ ;  /* 0x0000004d4e0c723e */ /* 0x000fe400048060ff */
[----:B------:R-:W-:Y:S01]  /*4ee30*/  F2FP.SATFINITE.E5M2.F32.PACK_AB_MERGE_C R13, R80, R79, RZ ;  /* 0x0000004f500d723e */ /* 0x000fe200048060ff */
[----:B------:R-:W1:Y:S01]  /*4ee40*/  LDCU UR10, c[0x0][0x398] ;  /* 0x00007300ff0a77ac */ /* 0x000e620008000800 */
[----:B0-----:R-:W-:Y:S01]  /*4ee50*/  IMAD.X R9, R5, 0x1, R72, P6 ;  /* 0x0000000105097824 */ /* 0x001fe200030e0648 */
[----:B------:R-:W-:-:S05]  /*4ee60*/  IADD3 R6, P6, PT, R4, R2, RZ ;  /* 0x0000000204067210 */ /* 0x000fca0007fde0ff */
[----:B------:R-:W-:Y:S01]  /*4ee70*/  IMAD.X R7, R5, 0x1, R71, P6 ;  /* 0x0000000105077824 */ /* 0x000fe200030e0647 */
[----:B-----5:R-:W-:Y:S01]  /*4ee80*/  ISETP.LT.AND P6, PT, R91, UR6, !P3 ;  /* 0x000000065b007c0c */ /* 0x020fe2000dfc1270 */
[----:B------:R-:W-:Y:S01]  /*4ee90*/  @P2 STG.E.U8 desc[UR14][R8.64], R12 ;  /* 0x0000000c08002986 */ /* 0x000fe2000c10110e */
[----:B------:R-:W-:Y:S01]  /*4eea0*/  ISETP.GE.AND P4, PT, R10, UR4, PT ;  /* 0x000000040a007c0c */ /* 0x000fe2000bf86270 */
[----:B------:R-:W0:Y:S02]  /*4eeb0*/  LDCU UR4, c[0x0][0x39c] ;  /* 0x00007380ff0477ac */ /* 0x000e240008000800 */
[----:B------:R5:W-:Y:S01]  /*4eec0*/  @P5 STG.E.U8 desc[UR14][R6.64], R13 ;  /* 0x0000000d06005986 */ /* 0x000be2000c10110e */
[----:B-1----:R-:W-:Y:S01]  /*4eed0*/  ISETP.LT.AND P3, PT, R89, UR8, !P3 ;  /* 0x0000000859007c0c */ /* 0x002fe2000df61270 */
[----:B------:R-:W-:Y:S01]  /*4eee0*/  VIADD R10, R88, 0x23 ;  /* 0x00000023580a7836 */ /* 0x000fe20000000000 */
[----:B------:R-:W-:Y:S01]  /*4eef0*/  F2FP.SATFINITE.E5M2.F32.PACK_AB_MERGE_C R36, R37, R36, RZ ;  /* 0x000000242524723e */ /* 0x000fe200048060ff */
[----:B------:R-:W1:Y:S01]  /*4ef00*/  LDCU UR6, c[0x0][0x398] ;  /* 0x00007300ff0677ac */ /* 0x000e620008000800 */
[----:B----4-:R-:W-:-:S02]  /*4ef10*/  F2FP.SATFINITE.E5M2.F32.PACK_AB_MERGE_C R14, R82, R81, RZ ;  /* 0x00000051520e723e */ /* 0x010fc400048060ff */
[----:B------:R-:W4:Y:S01]  /*4ef20*/  LDL.LU R81, [R1+0x290] ;  /* 0x0002900001517983 */ /* 0x000f220000300800 */
[----:B---3--:R-:W-:Y:S01]  /*4ef30*/  F2FP.SATFINITE.E5M2.F32.PACK_AB_MERGE_C R15, R84, R83, RZ ;  /* 0x00000053540f723e */ /* 0x008fe200048060ff */
[----:B------:R-:W3:Y:S02]  /*4ef40*/  LDCU UR8, c[0x0][0x398] ;  /* 0x00007300ff0877ac */ /* 0x000ee40008000800 */
[----:B------:R-:W4:Y:S01]  /*4ef50*/  LDL.LU R82, [R1+0x294] ;  /* 0x0002940001527983 */ /* 0x000f220000300800 */
[----:B-----5:R-:W-:-:S03]  /*4ef60*/  IADD3 R6, P5, PT, R4, R68, RZ ;  /* 0x0000004404067210 */ /* 0x020fc60007fbe0ff */
[----:B------:R-:W5:Y:S02]  /*4ef70*/  LDL.LU R83, [R1+0x190] ;  /* 0x0001900001537983 */ /* 0x000f640000300800 */
[----:B------:R-:W-:Y:S01]  /*4ef80*/  IMAD.X R7, R5, 0x1, R3, P5 ;  /* 0x0000000105077824 */ /* 0x000fe200028e0603 */
[----:B0-----:R-:W-:Y:S01]  /*4ef90*/  ISETP.GE.AND P2, PT, R10, UR4, PT ;  /* 0x000000040a007c0c */ /* 0x001fe2000bf46270 */
[----:B------:R-:W5:Y:S04]  /*4efa0*/  LDL.LU R84, [R1+0x194] ;  /* 0x0001940001547983 */ /* 0x000f680000300800 */
[----:B------:R-:W-:Y:S01]  /*4efb0*/  @P6 STG.E.U8 desc[UR14][R6.64], R11 ;  /* 0x0000000b06006986 */ /* 0x000fe2000c10110e */
[----:B------:R-:W-:Y:S01]  /*4efc0*/  IADD3 R8, P6, PT, R4, R70, RZ ;  /* 0x0000004604087210 */ /* 0x000fe20007fde0ff */
[----:B------:R-:W0:Y:S01]  /*4efd0*/  LDCU UR4, c[0x0][0x398] ;  /* 0x00007300ff0477ac */ /* 0x000e220008000800 */
        /* <DEDUP_REMOVED lines=9> */
[----:B------:R-:W-:Y:S01]  /*4f070*/  ISETP.LT.AND P5, PT, R66, UR10, !P4 ;  /* 0x0000000a42007c0c */ /* 0x000fe2000e7a1270 */
[----:B------:R-:W0:Y:S03]  /*4f080*/  LDCU UR10, c[0x0][0x398] ;  /* 0x00007300ff0a77ac */ /* 0x000e260008000800 */
[----:B------:R-:W-:-:S02]  /*4f090*/  SHF.R.S32.HI R5, RZ, 0x1f, R4 ;  /* 0x0000001fff057819 */ /* 0x000fc40000011404 */
[----:B------:R-:W-:Y:S02]  /*4f0a0*/  IADD3 R6, P6, PT, R4, R0, RZ ;  /* 0x0000000004067210 */ /* 0x000fe40007fde0ff */
[----:B------:R-:W-:-:S03]  /*4f0b0*/  PRMT R9, R13, 0x9910, RZ ;  /* 0x000099100d097816 */ /* 0x000fc600000000ff */
[----:B------:R-:W-:Y:S01]  /*4f0c0*/  IMAD.X R7, R5, 0x1, R72, P6 ;  /* 0x0000000105077824 */ /* 0x000fe200030e0648 */
[----:B------:R-:W-:Y:S01]  /*4f0d0*/  ISETP.LT.AND P3, PT, R67, UR4, !P4 ;  /* 0x0000000443007c0c */ /* 0x000fe2000e761270 */
[----:B------:R-:W0:Y:S03]  /*4f0e0*/  LDCU UR4, c[0x0][0x39c] ;  /* 0x00007380ff0477ac */ /* 0x000e260008000800 */
[----:B------:R3:W-:Y:S01]  /*4f0f0*/  @P5 STG.E.U8 desc[UR14][R6.64], R8 ;  /* 0x0000000806005986 */ /* 0x0007e2000c10110e */
[----:B-1----:R-:W-:Y:S01]  /*4f100*/  ISETP.LT.AND P5, PT, R91, UR6, !P4 ;  /* 0x000000065b007c0c */ /* 0x002fe2000e7a1270 */
[----:B------:R-:W1:Y:S01]  /*4f110*/  LDCU UR6, c[0x0][0x39c] ;  /* 0x00007380ff0677ac */ /* 0x000e620008000800 */
[----:B---3--:R-:W-:Y:S01]  /*4f120*/  IADD3 R8, P6, PT, R4, R2, RZ ;  /* 0x0000000204087210 */ /* 0x008fe20007fde0ff */
[----:B------:R-:W-:-:S04]  /*4f130*/  IMAD.MOV.U32 R7, RZ, RZ, R9 ;  /* 0x000000ffff077224 */ /* 0x000fc800078e0009 */
[----:B------:R-:W-:Y:S01]  /*4f140*/  IMAD.X R9, R5, 0x1, R71, P6 ;  /* 0x0000000105097824 */ /* 0x000fe200030e0647 */
[----:B------:R-:W-:Y:S02]  /*4f150*/  SHF.R.S32.HI R7, RZ, 0x8, R7 ;  /* 0x00000008ff077819 */ /* 0x000fe40000011407 */
[----:B------:R-:W-:-:S03]  /*4f160*/  IADD3 R6, P6, PT, R4, R68, RZ ;  /* 0x0000004404067210 */ /* 0x000fc60007fde0ff */
[----:B------:R3:W-:Y:S01]  /*4f170*/  @P3 STG.E.U8 desc[UR14][R8.64], R7 ;  /* 0x0000000708003986 */ /* 0x0007e2000c10110e */
[----:B0-----:R-:W-:Y:S01]  /*4f180*/  ISETP.LT.AND P3, PT, R66, UR10, !P0 ;  /* 0x0000000a42007c0c */ /* 0x001fe2000c761270 */
[----:B------:R-:W0:Y:S01]  /*4f190*/  LDCU UR10, c[0x0][0x398] ;  /* 0x00007300ff0a77ac */ /* 0x000e220008000800 */
[----:B---3--:R-:W-:Y:S01]  /*4f1a0*/  IMAD.X R7, R5, 0x1, R3, P6 ;  /* 0x0000000105077824 */ /* 0x008fe200030e0603 */
[----:B------:R-:W-:Y:S02]  /*4f1b0*/  SHF.R.S32.HI R8, RZ, 0x8, R10 ;  /* 0x00000008ff087819 */ /* 0x000fe4000001140a */
[----:B------:R-:W-:Y:S02]  /*4f1c0*/  PRMT R9, R36, 0x9910, RZ ;  /* 0x0000991024097816 */ /* 0x000fe400000000ff */
[----:B------:R-:W-:Y:S01]  /*4f1d0*/  ISETP.LT.AND P6, PT, R89, UR8, !P4 ;  /* 0x0000000859007c0c */ /* 0x000fe2000e7c1270 */
[----:B------:R3:W-:Y:S01]  /*4f1e0*/  @P5 STG.E.U8 desc[UR14][R6.64], R8 ;  /* 0x0000000806005986 */ /* 0x0007e2000c10110e */
[----:B------:R-:W-:Y:S01]  /*4f1f0*/  VIADD R10, R88, 0x24 ;  /* 0x00000024580a7836 */ /* 0x000fe20000000000 */
[----:B------:R-:W-:Y:S01]  /*4f200*/  F2FP.SATFINITE.E5M2.F32.PACK_AB_MERGE_C R38, R39, R38, RZ ;  /* 0x000000262726723e */ /* 0x000fe200048060ff */
[----:B------:R-:W0:Y:S01]  /*4f210*/  LDCU UR8, c[0x0][0x398] ;  /* 0x00007300ff0877ac */ /* 0x000e220008000800 */
[----:B---3--:R-:W-:Y:S01]  /*4f220*/  IADD3 R8, P4, PT, R4, R70, RZ ;  /* 0x0000004604087210 */ /* 0x008fe20007f9e0ff */
        /* <DEDUP_REMOVED lines=8> */
[----:B----4-:R-:W-:Y:S01]  /*4f2b0*/  F2FP.SATFINITE.E5M2.F32.PACK_AB_MERGE_C R13, R82, R81, RZ ;  /* 0x00000051520d723e */ /* 0x010fe200048060ff */
[----:B------:R-:W4:Y:S01]  /*4f2c0*/  LDCU UR12, c[0x0][0x398] ;  /* 0x00007300ff0c77ac */ /* 0x000f220008000800 */
[----:B---3--:R-:W-:Y:S01]  /*4f2d0*/  IADD3 R8, P6, PT, R4, R2, RZ ;  /* 0x0000000204087210 */ /* 0x008fe20007fde0ff */
[----:B------:R-:W-:-:S04]  /*4f2e0*/  IMAD.X R7, R5, 0x1, R72, P5 ;  /* 0x0000000105077824 */ /* 0x000fc800028e0648 */
[----:B------:R-:W-:Y:S01]  /*4f2f0*/  IMAD.X R9, R5, 0x1, R71, P6 ;  /* 0x0000000105097824 */ /* 0x000fe200030e0647 */
[----:B------:R3:W-:Y:S01]  /*4f300*/  @P3 STG.E.U8 desc[UR14][R6.64], R14 ;  /* 0x0000000e06003986 */ /* 0x0007e2000c10110e */
[----:B------:R-:W-:Y:S01]  /*4f310*/  ISETP.LT.AND P5, PT, R91, UR16, !P0 ;  /* 0x000000105b007c0c */ /* 0x000fe2000c7a1270 */
[----:B------:R-:W0:Y:S01]  /*4f320*/  LDCU UR16, c[0x0][0x398] ;  /* 0x00007300ff1077ac */ /* 0x000e220008000800 */
[----:B------:R-:W-:Y:S01]  /*4f330*/  ISETP.LT.AND P0, PT, R89, UR18, !P0 ;  /* 0x0000001259007c0c */ /* 0x000fe2000c701270 */
[----:B------:R1:W-:Y:S01]  /*4f340*/  @P4 STG.E.U8 desc[UR14][R8.64], R15 ;  /* 0x0000000f08004986 */ /* 0x0003e2000c10110e */
[----:B---3--:R-:W-:Y:S01]  /*4f350*/  VIADD R7, R88, 0x25 ;  /* 0x0000002558077836 */ /* 0x008fe20000000000 */
[C---:B------:R-:W-:Y:S01]  /*4f360*/  IADD3 R6, P6, PT, R4.reuse, R68, RZ ;  /* 0x0000004404067210 */ /* 0x040fe20007fde0ff */
[----:B------:R-:W3:Y:S03]  /*4f370*/  LDCU UR18, c[0x0][0x398] ;  /* 0x00007300ff1277ac */ /* 0x000ee60008000800 */
[----:B-1----:R-:W-:Y:S01]  /*4f380*/  ISETP.GE.AND P4, PT, R7, UR6, PT ;  /* 0x0000000607007c0c */ /* 0x002fe2000bf86270 */
[----:B------:R-:W-:Y:S01]  /*4f390*/  IMAD.X R7, R5, 0x1, R3, P6 ;  /* 0x0000000105077824 */ /* 0x000fe200030e0603 */
[----:B------:R-:W-:Y:S01]  /*4f3a0*/  IADD3 R8, P6, PT, R4, R70, RZ ;  /* 0x0000004604087210 */ /* 0x000fe20007fde0ff */
[----:B------:R-:W1:Y:S01]  /*4f3b0*/  LDCU UR6, c[0x0][0x398] ;  /* 0x00007300ff0677ac */ /* 0x000e620008000800 */
[----:B------:R-:W-:-:S03]  /*4f3c0*/  ISETP.GE.AND P3, PT, R10, UR4, PT ;  /* 0x000000040a007c0c */ /* 0x000fc6000bf66270 */
[----:B------:R-:W-:Y:S01]  /*4f3d0*/  IMAD.X R9, R5, 0x1, R69, P6 ;  /* 0x0000000105097824 */ /* 0x000fe200030e0645 */
[----:B------:R-:W-:Y:S01]  /*4f3e0*/  PRMT R10, R14, 0x9910, RZ ;  /* 0x000099100e0a7816 */ /* 0x000fe200000000ff */
[----:B------:R-:W-:Y:S01]  /*4f3f0*/  @P5 STG.E.U8 desc[UR14][R6.64], R11 ;  /* 0x0000000b06005986 */ /* 0x000fe2000c10110e */
[----:B------:R-:W-:Y:S01]  /*4f400*/  VIADD R4, R4, UR28 ;  /* 0x0000001c04047c36 */ /* 0x000fe20008000000 */
[----:B------:R-:W0:Y:S02]  /*4f410*/  LDCU UR4, c[0x0][0x39c] ;  /* 0x00007380ff0477ac */ /* 0x000e240008000800 */
[----:B------:R1:W-:Y:S02]  /*4f420*/  @P0 STG.E.U8 desc[UR14][R8.64], R38 ;  /* 0x0000002608000986 */ /* 0x0003e4000c10110e */
[----:B-1----:R-:W-:Y:S02]  /*4f430*/  SHF.R.S32.HI R8, RZ, 0x8, R10 ;  /* 0x00000008ff087819 */ /* 0x002fe4000001140a */
[----:B------:R-:W-:-:S02]  /*4f440*/  PRMT R10, R15, 0x9910, RZ ;  /* 0x000099100f0a7816 */ /* 0x000fc400000000ff */
[----:B------:R-:W-:Y:S02]  /*4f450*/  F2FP.SATFINITE.E5M2.F32.PACK_AB_MERGE_C R15, R90, R87, RZ ;  /* 0x000000575a0f723e */ /* 0x000fe400048060ff */
[----:B--2---:R-:W-:Y:S02]  /*4f460*/  F2FP.SATFINITE.E5M2.F32.PACK_AB_MERGE_C R14, R86, R85, RZ ;  /* 0x00000055560e723e */ /* 0x004fe400048060ff */
[----:B------:R-:W2:Y:S04]  /*4f470*/  LDL.LU R85, [R1+0x198] ;  /* 0x0001980001557983 */ /* 0x000ea80000300800 */
[----:B------:R-:W2:Y:S04]  /*4f480*/  LDL.LU R86, [R1+0x19c] ;  /* 0x00019c0001567983 */ /* 0x000ea80000300800 */
[----:B------:R-:W3:Y:S04]  /*4f490*/  LDL.LU R87, [R1+0x98] ;  /* 0x0000980001577983 */ /* 0x000ee80000300800 */
[----:B------:R-:W3:Y:S01]  /*4f4a0*/  LDL.LU R90, [R1+0x9c] ;  /* 0x00009c00015a7983 */ /* 0x000ee20000300800 */
[----:B0-----:R-:W-:Y:S01]  /*4f4b0*/  ISETP.LT.AND P5, PT, R66, UR8, !P2 ;  /* 0x0000000842007c0c */ /* 0x001fe2000d7a1270 */
[----:B------:R-:W0:Y:S01]  /*4f4c0*/  LDCU UR8, c[0x0][0x398] ;  /* 0x00007300ff0877ac */ /* 0x000e220008000800 */
[----:B------:R-:W-:-:S02]  /*4f4d0*/  SHF.R.S32.HI R5, RZ, 0x1f, R4 ;  /* 0x0000001fff057819 */ /* 0x000fc40000011404 */
[----:B------:R-:W-:Y:S02]  /*4f4e0*/  IADD3 R6, P6, PT, R4, R0, RZ ;  /* 0x0000000004067210 */ /* 0x000fe40007fde0ff */
[----:B------:R-:W-:Y:S01]  /*4f4f0*/  ISETP.LT.AND P0, PT, R67, UR6, !P2 ;  /* 0x0000000643007c0c */ /* 0x000fe2000d701270 */
[----:B------:R-:W1:Y:S02]  /*4f500*/  LDCU UR6, c[0x0][0x398] ;  /* 0x00007300ff0677ac */ /* 0x000e640008000800 */
[----:B------:R-:W-:-:S05]  /*4f510*/  IMAD.X R7, R5, 0x1, R72, P6 ;  /* 0x0000000105077824 */ /* 0x000fca00030e0648 */
[----:B------:R0:W-:Y:S01]  /*4f520*/  @P5 STG.E.U8 desc[UR14][R6.64], R8 ;  /* 0x0000000806005986 */ /* 0x0001e2000c10110e */
[----:B------:R-:W-:Y:S01]  /*4f530*/  ISETP.LT.AND P5, PT, R91, UR10, !P2 ;  /* 0x0000000a5b007c0c */ /* 0x000fe2000d7a1270 */
[----:B------:R-:W1:Y:S01]  /*4f540*/  LDCU UR10, c[0x0][0x398] ;  /* 0x00007300ff0a77ac */ /* 0x000e620008000800 */
[----:B------:R-:W-:Y:S02]  /*4f550*/  SHF.R.S32.HI R10, RZ, 0x8, R10 ;  /* 0x00000008ff0a7819 */ /* 0x000fe4000001140a */
[----:B0-----:R-:W-:Y:S01]  /*4f560*/  IADD3 R8, P6, PT, R4, R2, RZ ;  /* 0x0000000204087210 */ /* 0x001fe20007fde0ff */
[----:B------:R-:W-:Y:S01]  /*4f570*/  VIADD R7, R88, 0x26 ;  /* 0x0000002658077836 */ /* 0x000fe20000000000 */
[----:B------:R-:W-:-:S03]  /*4f580*/  PRMT R11, R11, 0x9910, RZ ;  /* 0x000099100b0b7816 */ /* 0x000fc600000000ff */
[----:B------:R-:W-:Y:S01]  /*4f590*/  IMAD.X R9, R5, 0x1, R71, P6 ;  /* 0x0000000105097824 */ /* 0x000fe200030e0647 */
[----:B------:R-:W-:-:S04]  /*4f5a0*/  IADD3 R6, P6, PT, R4, R68, RZ ;  /* 0x0000004404067210 */ /* 0x000fc80007fde0ff */
[----:B------:R0:W-:Y:S01]  /*4f5b0*/  @P0 STG.E.U8 desc[UR14][R8.64], R10 ;  /* 0x0000000a08000986 */ /* 0x0001e2000c10110e */
[----:B------:R-:W-:Y:S01]  /*4f5c0*/  ISETP.GE.AND P0, PT, R7, UR4, PT ;  /* 0x0000000407007c0c */ /* 0x000fe2000bf06270 */
[----:B------:R-:W-:Y:S01]  /*4f5d0*/  IMAD.X R7, R5, 0x1, R3, P6 ;  /* 0x0000000105077824 */ /* 0x000fe200030e0603 */
[----:B------:R-:W-:Y:S01]  /*4f5e0*/  ISETP.LT.AND P2, PT, R89, UR8, !P2 ;  /* 0x0000000859007c0c */ /* 0x000fe2000d741270 */
[----:B------:R-:W4:Y:S01]  /*4f5f0*/  LDCU UR8, c[0x0][0x398] ;  /* 0x00007300ff0877ac */ /* 0x000f220008000800 */
[----:B------:R-:W4:Y:S01]  /*4f600*/  LDCU UR4, c[0x0][0x39c] ;  /* 0x00007380ff0477ac */ /* 0x000f220008000800 */
        /* <DEDUP_REMOVED lines=15> */
[----:B-----5:R-:W-:Y:S01]  /*4f700*/  F2FP.SATFINITE.E5M2.F32.PACK_AB_MERGE_C R12, R84, R83, RZ ;  /* 0x00000053540c723e */ /* 0x020fe200048060ff */
[----:B------:R5:W-:Y:S01]  /*4f710*/  @P5 STG.E.U8 desc[UR14][R6.64], R13 ;  /* 0x0000000d06005986 */ /* 0x000be2000c10110e */
[----:B----4-:R-:W-:Y:S01]  /*4f720*/  ISETP.LT.AND P5, PT, R91, UR8, !P3 ;  /* 0x000000085b007c0c */ /* 0x010fe2000dfa1270 */
[----:B------:R-:W4:Y:S01]  /*4f730*/  LDCU UR8, c[0x0][0x398] ;  /* 0x00007300ff0877ac */ /* 0x000f220008000800 */
[----:B0-----:R-:W-:Y:S01]  /*4f740*/  IADD3 R8, P6, PT, R4, R2, RZ ;  /* 0x0000000204087210 */ /* 0x001fe20007fde0ff */
[----:B------:R-:W0:Y:S01]  /*4f750*/  LDCU UR10, c[0x0][0x398] ;  /* 0x00007300ff0a77ac */ /* 0x000e220008000800 */
[----:B------:R-:W-:Y:S01]  /*4f760*/  F2FP.SATFINITE.E5M2.F32.PACK_AB_MERGE_C R40, R41, R40, RZ ;  /* 0x000000282928723e */ /* 0x000fe200048060ff */
[----:B------:R-:W3:Y:S02]  /*4f770*/  LDL.LU R83, [R1+0x2a0] ;  /* 0x0002a00001537983 */ /* 0x000ee40000300800 */
[----:B------:R-:W-:Y:S01]  /*4f780*/  IMAD.X R9, R10, 0x1, R71, P6 ;  /* 0x000000010a097824 */ /* 0x000fe200030e0647 */
[----:B-----5:R-:W-:Y:S01]  /*4f790*/  IADD3 R6, P6, PT, R4, R68, RZ ;  /* 0x0000004404067210 */ /* 0x020fe20007fde0ff */
[----:B------:R-:W5:Y:S04]  /*4f7a0*/  LDL.LU R84, [R1+0x2a4] ;  /* 0x0002a40001547983 */ /* 0x000f680000300800 */
[----:B------:R-:W-:Y:S01]  /*4f7b0*/  IMAD.X R7, R10, 0x1, R3, P6 ;  /* 0x000000010a077824 */ /* 0x000fe200030e0603 */
[----:B------:R0:W-:Y:S01]  /*4f7c0*/  @P2 STG.E.U8 desc[UR14][R8.64], R12 ;  /* 0x0000000c08002986 */ /* 0x0001e2000c10110e */
[----:B------:R-:W-:Y:S01]  /*4f7d0*/  ISETP.GE.AND P2, PT, R5, UR4, PT ;  /* 0x0000000405007c0c */ /* 0x000fe2000bf46270 */
[----:B------:R-:W0:Y:S01]  /*4f7e0*/  LDCU UR4, c[0x0][0x398] ;  /* 0x00007300ff0477ac */ /* 0x000e220008000800 */
[----:B-1----:R-:W-:Y:S01]  /*4f7f0*/  ISETP.LT.AND P3, PT, R89, UR6, !P3 ;  /* 0x0000000659007c0c */ /* 0x002fe2000df61270 */
[----:B------:R-:W-:Y:S01]  /*4f800*/  VIADD R5, R4, UR28 ;  /* 0x0000001c04057c36 */ /* 0x000fe20008000000 */
[----:B------:R1:W-:Y:S01]  /*4f810*/  @P5 STG.E.U8 desc[UR14][R6.64], R14 ;  /* 0x0000000e06005986 */ /* 0x0003e2000c10110e */
[----:B----4-:R-:W-:Y:S01]  /*4f820*/  ISETP.LT.AND P5, PT, R66, UR8, !P4 ;  /* 0x0000000842007c0c */ /* 0x010fe2000e7a1270 */
[----:B------:R-:W4:Y:S01]  /*4f830*/  LDCU UR6, c[0x0][0x398] ;  /* 0x00007300ff0677ac */ /* 0x000f220008000800 */
[----:B0-----:R-:W-:Y:S01]  /*4f840*/  IADD3 R8, P6, PT, R4, R70, RZ ;  /* 0x0000004604087210 */ /* 0x001fe20007fde0ff */
[----:B------:R-:W0:Y:S01]  /*4f850*/  LDCU UR8, c[0x0][0x398] ;  /* 0x00007300ff0877ac */ /* 0x000e220008000800 */
[----:B------:R-:W-:-:S03]  /*4f860*/  SHF.R.S32.HI R11, RZ, 0x1f, R5 ;  /* 0x0000001fff0b7819 */ /* 0x000fc60000011405 */
[----:B------:R-:W-:Y:S01]  /*4f870*/  IMAD.X R9, R10, 0x1, R69, P6 ;  /* 0x000000010a097824 */ /* 0x000fe200030e0645 */
[----:B-1----:R-:W-:Y:S02]  /*4f880*/  IADD3 R6, P6, PT, R5, R0, RZ ;  /* 0x0000000005067210 */ /* 0x002fe40007fde0ff */
[----:B------:R-:W-:-:S03]  /*4f890*/  PRMT R4, R13, 0x9910, RZ ;  /* 0x000099100d047816 */ /* 0x000fc600000000ff */
[----:B------:R-:W-:Y:S01]  /*4f8a0*/  IMAD.X R7, R11, 0x1, R72, P6 ;  /* 0x000000010b077824 */ /* 0x000fe200030e0648 */
[----:B------:R-:W-:Y:S01]  /*4f8b0*/  SHF.R.S32.HI R4, RZ, 0x8, R4 ;  /* 0x00000008ff047819 */ /* 0x000fe20000011404 */
[----:B------:R1:W-:Y:S01]  /*4f8c0*/  @P3 STG.E.U8 desc[UR14][R8.64], R40 ;  /* 0x0000002808003986 */ /* 0x0003e2000c10110e */
[----:B------:R-:W-:Y:S01]  /*4f8d0*/  ISETP.LT.AND P3, PT, R91, UR10, !P4 ;  /* 0x0000000a5b007c0c */ /* 0x000fe2000e761270 */
[----:B------:R-:W0:Y:S02]  /*4f8e0*/  LDCU UR10, c[0x0][0x398] ;  /* 0x00007300ff0a77ac */ /* 0x000e240008000800 */
[----:B------:R4:W-:Y:S01]  /*4f8f0*/  @P5 STG.E.U8 desc[UR14][R6.64], R4 ;  /* 0x0000000406005986 */ /* 0x0009e2000c10110e */
[----:B------:R-:W-:Y:S01]  /*4f900*/  ISETP.LT.AND P5, PT, R67, UR4, !P4 ;  /* 0x0000000443007c0c */ /* 0x000fe2000e7a1270 */
[----:B------:R-:W0:Y:S01]  /*4f910*/  LDCU UR4, c[0x0][0x39c] ;  /* 0x00007380ff0477ac */ /* 0x000e220008000800 */
[----:B-1----:R-:W-:Y:S02]  /*4f920*/  IADD3 R8, P6, PT, R5, R2, RZ ;  /* 0x0000000205087210 */ /* 0x002fe40007fde0ff */
[----:B------:R-:W-:-:S03]  /*4f930*/  PRMT R10, R12, 0x9910, RZ ;  /* 0x000099100c0a7816 */ /* 0x000fc600000000ff */
[----:B------:R-:W-:Y:S01]  /*4f940*/  IMAD.X R9, R11, 0x1, R71, P6 ;  /* 0x000000010b097824 */ /* 0x000fe200030e0647 */
[----:B----4-:R-:W-:Y:S02]  /*4f950*/  IADD3 R6, P6, PT, R5, R68, RZ ;  /* 0x0000004405067210 */ /* 0x010fe40007fde0ff */
[----:B------:R-:W-:Y:S02]  /*4f960*/  PRMT R4, R14, 0x9910, RZ ;  /* 0x000099100e047816 */ /* 0x000fe400000000ff */
[----:B------:R-:W-:Y:S01]  /*4f970*/  SHF.R.S32.HI R10, RZ, 0x8, R10 ;  /* 0x00000008ff0a7819 */ /* 0x000fe2000001140a */
[----:B------:R-:W-:Y:S01]  /*4f980*/  IMAD.X R7, R11, 0x1, R3, P6 ;  /* 0x000000010b077824 */ /* 0x000fe200030e0603 */
[----:B------:R-:W-:Y:S02]  /*4f990*/  SHF.R.S32.HI R4, RZ, 0x8, R4 ;  /* 0x00000008ff047819 */ /* 0x000fe40000011404 */
[----:B------:R-:W-:Y:S01]  /*4f9a0*/  ISETP.LT.AND P4, PT, R89, UR6, !P4 ;  /* 0x0000000659007c0c */ /* 0x000fe2000e781270 */
[----:B------:R1:W-:Y:S01]  /*4f9b0*/  @P5 STG.E.U8 desc[UR14][R8.64], R10 ;  /* 0x0000000a08005986 */ /* 0x0003e2000c10110e */
[----:B------:R-:W-:Y:S01]  /*4f9c0*/  PRMT R13, R40, 0x9910, RZ ;  /* 0x00009910280d7816 */ /* 0x000fe200000000ff */
[----:B------:R-:W4:Y:S02]  /*4f9d0*/  LDCU UR6, c[0x0][0x39c] ;  /* 0x00007380ff0677ac */ /* 0x000f240008000800 */
[----:B------:R-:W-:Y:S01]  /*4f9e0*/  @P3 STG.E.U8 desc[UR14][R6.64], R4 ;  /* 0x0000000406003986 */ /* 0x000fe2000c10110e */
[----:B------:R-:W-:-:S02]  /*4f9f0*/  SHF.R.S32.HI R13, RZ, 0x8, R13 ;  /* 0x00000008ff0d7819 */ /* 0x000fc4000001140d */
[----:B-1----:R-:W-:-:S05]  /*4fa00*/  IADD3 R10, P3, PT, R5, R70, RZ ;  /* 0x00000046050a7210 */ /* 0x002fca0007f7e0ff */
[----:B------:R-:W-:-:S05]  /*4fa10*/  IMAD.X R11, R11, 0x1, R69, P3 ;  /* 0x000000010b0b7824 */ /* 0x000fca00018e0645 */
[----:B------:R3:W-:Y:S01]  /*4fa20*/  @P4 STG.E.U8 desc[UR14][R10.64], R13 ;  /* 0x0000000d0a004986 */ /* 0x0007e2000c10110e */
[----:B--2---:R-:W-:-:S03]  /*4fa30*/  F2FP.SATFINITE.E5M2.F32.PACK_AB_MERGE_C R14, R86, R85, RZ ;  /* 0x00000055560e723e */ /* 0x004fc600048060ff */
[----:B------:R-:W2:Y:S04]  /*4fa40*/  LDL.LU R85, [R1+0x1a0] ;  /* 0x0001a00001557983 */ /* 0x000ea80000300800 */
[----:B------:R-:W2:Y:S01]  /*4fa50*/  LDL.LU R86, [R1+0x1a4] ;  /* 0x0001a40001567983 */ /* 0x000ea20000300800 */
[----:B---3--:R-:W-:-:S03]  /*4fa60*/  F2FP.SATFINITE.E5M2.F32.PACK_AB_MERGE_C R13, R90, R87, RZ ;  /* 0x000000575a0d723e */ /* 0x008fc600048060ff */
[----:B------:R-:W3:Y:S04]  /*4fa70*/  LDL.LU R87, [R1+0xa0] ;  /* 0x0000a00001577983 */ /* 0x000ee80000300800 */
[----:B------:R-:W3:Y:S01]  /*4fa80*/  LDL.LU R90, [R1+0xa4] ;  /* 0x0000a400015a7983 */ /* 0x000ee20000300800 */
[----:B------:R-:W-:Y:S01]  /*4fa90*/  VIADD R4, R5, UR28 ;  /* 0x0000001c05047c36 */ /* 0x000fe20008000000 */
[----:B0-----:R-:W-:Y:S01]  /*4faa0*/  ISETP.LT.AND P5, PT, R66, UR8, !P0 ;  /* 0x0000000842007c0c */ /* 0x001fe2000c7a1270 */
[----:B------:R-:W-:Y:S01]  /*4fab0*/  VIADD R12, R88, 0x28 ;  /* 0x00000028580c7836 */ /* 0x000fe20000000000 */
[----:B------:R-:W-:Y:S01]  /*4fac0*/  ISETP.LT.AND P6, PT, R67, UR12, !P0 ;  /* 0x0000000c43007c0c */ /* 0x000fe2000c7c1270 */
[----:B------:R-:W0:Y:S01]  /*4fad0*/  LDCU UR8, c[0x0][0x398] ;  /* 0x00007300ff0877ac */ /* 0x000e220008000800 */
[----:B------:R-:W-:-:S02]  /*4fae0*/  SHF.R.S32.HI R5, RZ, 0x1f, R4 ;  /* 0x0000001fff057819 */ /* 0x000fc40000011404 */
[C---:B------:R-:W-:Y:S01]  /*4faf0*/  IADD3 R8, P3, PT, R4.reuse, R0, RZ ;  /* 0x0000000004087210 */ /* 0x040fe20007f7e0ff */
[----:B------:R-:W1:Y:S04]  /*4fb00*/  LDCU UR12, c[0x0][0x398] ;  /* 0x00007300ff0c77ac */ /* 0x000e680008000800 */
[----:B------:R-:W-:Y:S01]  /*4fb10*/  IMAD.X R9, R5, 0x1, R72, P3 ;  /* 0x0000000105097824 */ /* 0x000fe200018e0648 */
[----:B------:R-:W-:-:S05]  /*4fb20*/  IADD3 R6, P3, PT, R4, R2, RZ ;  /* 0x0000000204067210 */ /* 0x000fca0007f7e0ff */
[----:B------:R-:W-:Y:S01]  /*4fb30*/  IMAD.X R7, R5, 0x1, R71, P3 ;  /* 0x0000000105077824 */ /* 0x000fe200018e0647 */
[----:B------:R-:W-:Y:S01]  /*4fb40*/  ISETP.GE.AND P3, PT, R12, UR4, PT ;  /* 0x000000040c007c0c */ /* 0x000fe2000bf66270 */
[----:B------:R-:W0:Y:S01]  /*4fb50*/  LDCU UR4, c[0x0][0x398] ;  /* 0x00007300ff0477ac */ /* 0x000e220008000800 */
[----:B------:R1:W-:Y:S01]  /*4fb60*/  @P5 STG.E.U8 desc[UR14][R8.64], R15 ;  /* 0x0000000f08005986 */ /* 0x0003e2000c10110e */
[----:B------:R-:W-:Y:S02]  /*4fb70*/  ISETP.LT.AND P5, PT, R91, UR10, !P0 ;  /* 0x0000000a5b007c0c */ /* 0x000fe4000c7a1270 */
[----:B------:R-:W-:Y:S01]  /*4fb80*/  ISETP.LT.AND P4, PT, R89, UR16, !P0 ;  /* 0x0000001059007c0c */ /* 0x000fe2000c781270 */
[----:B------:R4:W-:Y:S01]  /*4fb90*/  @P6 STG.E.U8 desc[UR14][R6.64], R14 ;  /* 0x0000000e06006986 */ /* 0x0009e2000c10110e */
[----:B------:R-:W-:Y:S01]  /*4fba0*/  F2FP.SATFINITE.E5M2.F32.PACK_AB_MERGE_C R42, R43, R42, RZ ;  /* 0x0000002a2b2a723e */ /* 0x000fe200048060ff */
[----:B------:R-:W0:Y:S01]  /*4fbb0*/  LDCU UR10, c[0x0][0x398] ;  /* 0x00007300ff0a77ac */ /* 0x000e220008000800 */
[----:B------:R-:W-:-:S02]  /*4fbc0*/  PRMT R11, R15, 0x9910, RZ ;  /* 0x000099100f0b7816 */ /* 0x000fc400000000ff */
[----:B------:R-:W-:Y:S01]  /*4fbd0*/  PRMT R10, R14, 0x9910, RZ ;  /* 0x000099100e0a7816 */ /* 0x000fe200000000ff */
[----:B------:R-:W0:Y:S01]  /*4fbe0*/  LDCU UR16, c[0x0][0x398] ;  /* 0x00007300ff1077ac */ /* 0x000e220008000800 */
[----:B-1----:R-:W-:Y:S01]  /*4fbf0*/  IADD3 R8, P0, PT, R4, R68, RZ ;  /* 0x0000004404087210 */ /* 0x002fe20007f1e0ff */
[----:B----4-:R-:W-:Y:S01]  /*4fc00*/  VIADD R7, R88, 0x29 ;  /* 0x0000002958077836 */ /* 0x010fe20000000000 */
[----:B------:R-:W-:-:S03]  /*4fc10*/  IADD3 R6, P6, PT, R4, R70, RZ ;  /* 0x0000004604067210 */ /* 0x000fc60007fde0ff */
[----:B------:R-:W-:Y:S02]  /*4fc20*/  IMAD.X R9, R5, 0x1, R3, P0 ;  /* 0x0000000105097824 */ /* 0x000fe400000e0603 */
[----:B------:R-:W-:Y:S01]  /*4fc30*/  VIADD R4, R4, UR28 ;  /* 0x0000001c04047c36 */ /* 0x000fe20008000000 */
[----:B------:R-:W-:Y:S01]  /*4fc40*/  ISETP.GE.AND P0, PT, R7, UR6, PT ;  /* 0x0000000607007c0c */ /* 0x000fe2000bf06270 */
[----:B------:R-:W-:Y:S01]  /*4fc50*/  IMAD.X R7, R5, 0x1, R69, P6 ;  /* 0x0000000105077824 */ /* 0x000fe200030e0645 */
[----:B------:R1:W-:Y:S01]  /*4fc60*/  @P5 STG.E.U8 desc[UR14][R8.64], R13 ;  /* 0x0000000d08005986 */ /* 0x0003e2000c10110e */
[----:B------:R-:W4:Y:S01]  /*4fc70*/  LDCU UR6, c[0x0][0x398] ;  /* 0x00007300ff0677ac */ /* 0x000f220008000800 */
[----:B------:R-:W-:Y:S02]  /*4fc80*/  SHF.R.S32.HI R5, RZ, 0x1f, R4 ;  /* 0x0000001fff057819 */ /* 0x000fe40000011404 */
[----:B------:R4:W-:Y:S01]  /*4fc90*/  @P4 STG.E.U8 desc[UR14][R6.64], R42 ;  /* 0x0000002a06004986 */ /* 0x0009e2000c10110e */
[----:B0-----:R-:W-:Y:S01]  /*4fca0*/  ISETP.LT.AND P5, PT, R66, UR4, !P2 ;  /* 0x0000000442007c0c */ /* 0x001fe2000d7a1270 */
[----:B------:R-:W0:Y:S01]  /*4fcb0*/  LDCU UR4, c[0x0][0x39c] ;  /* 0x00007380ff0477ac */ /* 0x000e220008000800 */
[----:B------:R-:W-:-:S02]  /*4fcc0*/  ISETP.LT.AND P4, PT, R67, UR8, !P2 ;  /* 0x0000000843007c0c */ /* 0x000fc4000d781270 */
[----:B------:R-:W-:Y:S01]  /*4fcd0*/  SHF.R.S32.HI R11, RZ, 0x8, R11 ;  /* 0x00000008ff0b7819 */ /* 0x000fe2000001140b */
[----:B------:R-:W0:Y:S01]  /*4fce0*/  LDCU UR8, c[0x0][0x398] ;  /* 0x00007300ff0877ac */ /* 0x000e220008000800 */
[----:B-1----:R-:W-:-:S05]  /*4fcf0*/  IADD3 R8, P6, PT, R4, R0, RZ ;  /* 0x0000000004087210 */ /* 0x002fca0007fde0ff */
[----:B------:R-:W-:Y:S01]  /*4fd00*/  IMAD.X R9, R5, 0x1, R72, P6 ;  /* 0x0000000105097824 */ /* 0x000fe200030e0648 */
[----:B----4-:R-:W-:Y:S02]  /*4fd10*/  IADD3 R6, P6, PT, R4, R2, RZ ;  /* 0x0000000204067210 */ /* 0x010fe40007fde0ff */
[----:B------:R-:W-:-:S03]  /*4fd20*/  SHF.R.S32.HI R10, RZ, 0x8, R10 ;  /* 0x00000008ff0a7819 */ /* 0x000fc6000001140a */
[----:B------:R-:W-:Y:S01]  /*4fd30*/  IMAD.X R7, R5, 0x1, R71, P6 ;  /* 0x0000000105077824 */ /* 0x000fe200030e0647 */
[----:B------:R-:W-:Y:S04]  /*4fd40*/  @P5 STG.E.U8 desc[UR14][R8.64], R11 ;  /* 0x0000000b08005986 */ /* 0x000fe8000c10110e */
[----:B------:R1:W-:Y:S01]  /*4fd50*/  @P4 STG.E.U8 desc[UR14][R6.64], R10 ;  /* 0x0000000a06004986 */ /* 0x0003e2000c10110e */
[----:B------:R-:W-:Y:S01]  /*4fd60*/  ISETP.LT.AND P4, PT, R91, UR6, !P2 ;  /* 0x000000065b007c0c */ /* 0x000fe2000d781270 */
[----:B------:R-:W4:Y:S01]  /*4fd70*/  LDCU UR6, c[0x0][0x39c] ;  /* 0x00007380ff0677ac */ /* 0x000f220008000800 */
[----:B------:R-:W-:Y:S02]  /*4fd80*/  ISETP.LT.AND P2, PT, R89, UR10, !P2 ;  /* 0x0000000a59007c0c */ /* 0x000fe4000d741270 */
[----:B------:R-:W-:Y:S01]  /*4fd90*/  PRMT R13, R13, 0x9910, RZ ;  /* 0x000099100d0d7816 */ /* 0x000fe200000000ff */
[----:B------:R-:W0:Y:S01]  /*4fda0*/  LDCU UR10, c[0x0][0x398] ;  /* 0x00007300ff0a77ac */ /* 0x000e220008000800 */
[----:B-1----:R-:W-:-:S02]  /*4fdb0*/  IADD3 R10, P6, PT, R4, R68, RZ ;  /* 0x00000044040a7210 */ /* 0x002fc40007fde0ff */
[----:B------:R-:W-:-:S03]  /*4fdc0*/  PRMT R12, R42, 0x9910, RZ ;  /* 0x000099102a0c7816 */ /* 0x000fc600000000ff */
[C---:B------:R-:W-:Y:S01]  /*4fdd0*/  IMAD.X R11, R5.reuse, 0x1, R3, P6 ;  /* 0x00000001050b7824 */ /* 0x040fe200030e0603 */
[----:B------:R-:W-:Y:S02]  /*4fde0*/  IADD3 R8, P6, PT, R4, R70, RZ ;  /* 0x0000004604087210 */ /* 0x000fe40007fde0ff */
[----:B------:R-:W-:Y:S02]  /*4fdf0*/  SHF.R.S32.HI R13, RZ, 0x8, R13 ;  /* 0x00000008ff0d7819 */ /* 0x000fe4000001140d */
[----:B------:R-:W-:Y:S01]  /*4fe00*/  SHF.R.S32.HI R12, RZ, 0x8, R12 ;  /* 0x00000008ff0c7819 */ /* 0x000fe2000001140c */
[----:B------:R-:W-:Y:S01]  /*4fe10*/  IMAD.X R9, R5, 0x1, R69, P6 ;  /* 0x0000000105097824 */ /* 0x000fe200030e0645 */
[----:B-----5:R-:W-:Y:S01]  /*4fe20*/  F2FP.SATFINITE.E5M2.F32.PACK_AB_MERGE_C R14, R84, R83, RZ ;  /* 0x00000053540e723e */ /* 0x020fe200048060ff */
[----:B------:R2:W-:Y:S04]  /*4fe30*/  @P4 STG.E.U8 desc[UR14][R10.64], R13 ;  /* 0x0000000d0a004986 */ /* 0x0005e8000c10110e */
[----:B------:R-:W5:Y:S04]  /*4fe40*/  LDL.LU R83, [R1+0x2a8] ;  /* 0x0002a80001537983 */ /* 0x000f680000300800 */
[----:B------:R-:W5:Y:S04]  /*4fe50*/  LDL.LU R84, [R1+0x2ac] ;  /* 0x0002ac0001547983 */ /* 0x000f680000300800 */
        /* <DEDUP_REMOVED lines=8> */
[----:B------:R-:W-:Y:S01]  /*4fee0*/  ISETP.LT.AND P5, PT, R66, UR12, !P3 ;  /* 0x0000000c42007c0c */ /* 0x000fe2000dfa1270 */
[----:B------:R-:W-:Y:S01]  /*4fef0*/  VIADD R10, R88, 0x2b ;  /* 0x0000002b580a7836 */ /* 0x000fe20000000000 */
[----:B0-----:R-:W-:Y:S01]  /*4ff00*/  ISETP.LT.AND P2, PT, R67, UR8, !P3 ;  /* 0x0000000843007c0c */ /* 0x001fe2000df41270 */
[----:B------:R-:W0:Y:S01]  /*4ff10*/  LDCU UR8, c[0x0][0x398] ;  /* 0x00007300ff0877ac */ /* 0x000e220008000800 */
[----:B------:R-:W-:Y:S01]  /*4ff20*/  SHF.R.S32.HI R7, RZ, 0x1f, R6 ;  /* 0x0000001fff077819 */ /* 0x000fe20000011406 */
[----:B------:R-:W3:Y:S01]  /*4ff30*/  LDL.LU R79, [R1+0x2b0] ;  /* 0x0002b000014f7983 */ /* 0x000ee20000300800 */
[C---:B------:R-:W-:Y:S01]  /*4ff40*/  IADD3 R4, P6, PT, R6.reuse, R0, RZ ;  /* 0x0000000006047210 */ /* 0x040fe20007fde0ff */
[----:B------:R-:W1:Y:S01]  /*4ff50*/  LDCU UR12, c[0x0][0x398] ;  /* 0x00007300ff0c77ac */ /* 0x000e620008000800 */
[----:B------:R-:W-:Y:S01]  /*4ff60*/  F2FP.SATFINITE.E5M2.F32.PACK_AB_MERGE_C R44, R45, R44, RZ ;  /* 0x0000002c2d2c723e */ /* 0x000fe200048060ff */
[----:B------:R-:W3:Y:S02]  /*4ff70*/  LDL.LU R80, [R1+0x2b4] ;  /* 0x0002b40001507983 */ /* 0x000ee40000300800 */
[----:B------:R-:W-:Y:S01]  /*4ff80*/  IMAD.X R5, R7, 0x1, R72, P6 ;  /* 0x0000000107057824 */ /* 0x000fe200030e0648 */
[----:B------:R-:W-:Y:S01]  /*4ff90*/  IADD3 R8, P6, PT, R6, R2, RZ ;  /* 0x0000000206087210 */ /* 0x000fe20007fde0ff */
[----:B------:R-:W3:Y:S04]  /*4ffa0*/  LDL.LU R81, [R1+0x1b0] ;  /* 0x0001b00001517983 */ /* 0x000ee80000300800 */
[----:B------:R0:W-:Y:S01]  /*4ffb0*/  @P5 STG.E.U8 desc[UR14][R4.64], R14 ;  /* 0x0000000e04005986 */ /* 0x0001e2000c10110e */
[----:B------:R-:W-:Y:S01]  /*4ffc0*/  ISETP.LT.AND P5, PT, R91, UR16, !P3 ;  /* 0x000000105b007c0c */ /* 0x000fe2000dfa1270 */
[----:B------:R-:W-:Y:S01]  /*4ffd0*/  IMAD.X R9, R7, 0x1, R71, P6 ;  /* 0x0000000107097824 */ /* 0x000fe200030e0647 */
[----:B------:R-:W1:Y:S01]  /*4ffe0*/  LDCU UR16, c[0x0][0x398] ;  /* 0x00007300ff1077ac */ /* 0x000e620008000800 */
[----:B------:R-:W3:Y:S01]  /*4fff0*/  LDL.LU R82, [R1+0x1b4] ;  /* 0x0001b40001527983 */ /* 0x000ee20000300800 */
[----:B0-----:R-:W-:-:S05]  /*50000*/  VIADD R4, R88, 0x2a ;  /* 0x0000002a58047836 */ /* 0x001fca0000000000 */
[----:B------:R-:W-:Y:S01]  /*50010*/  ISETP.GE.AND P4, PT, R4, UR4, PT ;  /* 0x0000000404007c0c */ /* 0x000fe2000bf86270 */
[----:B------:R0:W-:Y:S01]  /*50020*/  @P2 STG.E.U8 desc[UR14][R8.64], R11 ;  /* 0x0000000b08002986 */ /* 0x0001e2000c10110e */
[C---:B------:R-:W-:Y:S01]  /*50030*/  IADD3 R4, P6, PT, R6.reuse, R68, RZ ;  /* 0x0000004406047210 */ /* 0x040fe20007fde0ff */
[----:B------:R-:W1:Y:S04]  /*50040*/  LDCU UR4, c[0x0][0x398] ;  /* 0x00007300ff0477ac */ /* 0x000e680008000800 */
[----:B------:R-:W-:Y:S01]  /*50050*/  IMAD.X R5, R7, 0x1, R3, P6 ;  /* 0x0000000107057824 */ /* 0x000fe200030e0603 */
[----:B------:R-:W-:Y:S01]  /*50060*/  ISETP.LT.AND P3, PT, R89, UR8, !P3 ;  /* 0x0000000859007c0c */ /* 0x000fe2000df61270 */
[----:B------:R-:W1:Y:S03]  /*50070*/  LDCU UR8, c[0x0][0x398] ;  /* 0x00007300ff0877ac */ /* 0x000e660008000800 */
[----:B------:R1:W-:Y:S01]  /*50080*/  @P5 STG.E.U8 desc[UR14][R4.64], R12 ;  /* 0x0000000c04005986 */ /* 0x0003e2000c10110e */
[----:B0-----:R-:W-:-:S02]  /*50090*/  IADD3 R8, P6, PT, R6, R70, RZ ;  /* 0x0000004606087210 */ /* 0x001fc40007fde0ff */
[----:B------:R-:W-:Y:S01]  /*500a0*/  ISETP.LT.AND P5, PT, R66, UR10, !P0 ;  /* 0x0000000a42007c0c */ /* 0x000fe2000c7a1270 */
[----:B------:R-:W0:Y:S01]  /*500b0*/  LDCU UR10, c[0x0][0x398] ;  /* 0x00007300ff0a77ac */ /* 0x000e220008000800 */
[----:B----4-:R-:W-:Y:S01]  /*500c0*/  ISETP.GE.AND P2, PT, R10, UR6, PT ;  /* 0x000000060a007c0c */ /* 0x010fe2000bf46270 */
[----:B------:R-:W-:Y:S01]  /*500d0*/  IMAD.X R9, R7, 0x1, R69, P6 ;  /* 0x0000000107097824 */ /* 0x000fe200030e0645 */
[----:B------:R-:W4:Y:S01]  /*500e0*/  LDCU UR6, c[0x0][0x398] ;  /* 0x00007300ff0677ac */ /* 0x000f220008000800 */
[----:B-1----:R-:W-:Y:S01]  /*500f0*/  VIADD R5, R6, UR28 ;  /* 0x0000001c06057c36 */ /* 0x002fe20008000000 */
[----:B------:R-:W-:-:S04]  /*50100*/  PRMT R4, R14, 0x9910, RZ ;  /* 0x000099100e047816 */ /* 0x000fc800000000ff */
[----:B------:R-:W-:Y:S02]  /*50110*/  SHF.R.S32.HI R10, RZ, 0x1f, R5 ;  /* 0x0000001fff0a7819 */ /* 0x000fe40000011405 */
[----:B------:R-:W-:Y:S02]  /*50120*/  IADD3 R6, P6, PT, R5, R0, RZ ;  /* 0x0000000005067210 */ /* 0x000fe40007fde0ff */
[----:B------:R-:W-:-:S03]  /*50130*/  SHF.R.S32.HI R4, RZ, 0x8, R4 ;  /* 0x00000008ff047819 */ /* 0x000fc60000011404 */
[----:B------:R-:W-:Y:S01]  /*50140*/  IMAD.X R7, R10, 0x1, R72, P6 ;  /* 0x000000010a077824 */ /* 0x000fe200030e0648 */
[----:B------:R-:W-:Y:S04]  /*50150*/  @P3 STG.E.U8 desc[UR14][R8.64], R44 ;  /* 0x0000002c08003986 */ /* 0x000fe8000c10110e */
[----:B------:R1:W-:Y:S02]  /*50160*/  @P5 STG.E.U8 desc[UR14][R6.64], R4 ;  /* 0x0000000406005986 */ /* 0x0003e4000c10110e */
[----:B-1----:R-:W-:Y:S02]  /*50170*/  PRMT R4, R12, 0x9910, RZ ;  /* 0x000099100c047816 */ /* 0x002fe400000000ff */
[----:B-----5:R-:W-:Y:S02]  /*50180*/  F2FP.SATFINITE.E5M2.F32.PACK_AB_MERGE_C R13, R84, R83, RZ ;  /* 0x00000053540d723e */ /* 0x020fe400048060ff */
[----:B------:R-:W5:Y:S04]  /*50190*/  LDL.LU R83, [R1+0x2b8] ;  /* 0x0002b80001537983 */ /* 0x000f680000300800 */
[----:B------:R-:W5:Y:S01]  /*501a0*/  LDL.LU R84, [R1+0x2bc] ;  /* 0x0002bc0001547983 */ /* 0x000f620000300800 */
[----:B--2---:R-:W-:-:S03]  /*501b0*/  F2FP.SATFINITE.E5M2.F32.PACK_AB_MERGE_C R12, R86, R85, RZ ;  /* 0x00000055560c723e */ /* 0x004fc600048060ff */
[----:B------:R-:W2:Y:S04]  /*501c0*/  LDL.LU R85, [R1+0x1b8] ;  /* 0x0001b80001557983 */ /* 0x000ea80000300800 */
[----:B------:R-:W2:Y:S01]  /*501d0*/  LDL.LU R86, [R1+0x1bc] ;  /* 0x0001bc0001567983 */ /* 0x000ea20000300800 */
[----:B---3--:R-:W-:-:S03]  /*501e0*/  F2FP.SATFINITE.E5M2.F32.PACK_AB_MERGE_C R14, R90, R87, RZ ;  /* 0x000000575a0e723e */ /* 0x008fc600048060ff */
[----:B------:R-:W3:Y:S04]  /*501f0*/  LDL.LU R87, [R1+0xb0] ;  /* 0x0000b00001577983 */ /* 0x000ee80000300800 */
[----:B------:R-:W3:Y:S01]  /*50200*/  LDL.LU R90, [R1+0xb4] ;  /* 0x0000b400015a7983 */ /* 0x000ee20000300800 */
[----:B------:R-:W-:Y:S02]  /*50210*/  IADD3 R8, P6, PT, R5, R2, RZ ;  /* 0x0000000205087210 */ /* 0x000fe40007fde0ff */
[----:B------:R-:W-:Y:S01]  /*50220*/  ISETP.LT.AND P5, PT, R67, UR4, !P0 ;  /* 0x0000000443007c0c */ /* 0x000fe2000c7a1270 */
[----:B------:R-:W1:Y:S01]  /*50230*/  LDCU UR4, c[0x0][0x39c] ;  /* 0x00007380ff0477ac */ /* 0x000e620008000800 */
[----:B----4-:R-:W-:Y:S01]  /*50240*/  ISETP.LT.AND P3, PT, R91, UR6, !P0 ;  /* 0x000000065b007c0c */ /* 0x010fe2000c761270 */
[----:B------:R-:W-:Y:S01]  /*50250*/  IMAD.X R9, R10, 0x1, R71, P6 ;  /* 0x000000010a097824 */ /* 0x000fe200030e0647 */
[----:B------:R-:W-:Y:S01]  /*50260*/  PRMT R11, R11, 0x9910, RZ ;  /* 0x000099100b0b7816 */ /* 0x000fe200000000ff */
[----:B------:R-:W4:Y:S01]  /*50270*/  LDCU UR6, c[0x0][0x398] ;  /* 0x00007300ff0677ac */ /* 0x000f220008000800 */
[----:B------:R-:W-:-:S02]  /*50280*/  IADD3 R6, P6, PT, R5, R68, RZ ;  /* 0x0000004405067210 */ /* 0x000fc40007fde0ff */
[----:B------:R-:W-:Y:S02]  /*50290*/  SHF.R.S32.HI R11, RZ, 0x8, R11 ;  /* 0x00000008ff0b7819 */ /* 0x000fe4000001140b */
[----:B------:R-:W-:Y:S01]  /*502a0*/  SHF.R.S32.HI R4, RZ, 0x8, R4 ;  /* 0x00000008ff047819 */ /* 0x000fe20000011404 */
[----:B------:R-:W-:Y:S01]  /*502b0*/  IMAD.X R7, R10, 0x1, R3, P6 ;  /* 0x000000010a077824 */ /* 0x000fe200030e0603 */
[----:B------:R-:W-:Y:S01]  /*502c0*/  ISETP.LT.AND P0, PT, R89, UR8, !P0 ;  /* 0x0000000859007c0c */ /* 0x000fe2000c701270 */
[----:B------:R1:W-:Y:S01]  /*502d0*/  @P5 STG.E.U8 desc[UR14][R8.64], R11 ;  /* 0x0000000b08005986 */ /* 0x0003e2000c10110e */
[----:B------:R-:W4:Y:S03]  /*502e0*/  LDCU UR8, c[0x0][0x398] ;  /* 0x00007300ff0877ac */ /* 0x000f260008000800 */
[----:B------:R4:W-:Y:S01]  /*502f0*/  @P3 STG.E.U8 desc[UR14][R6.64], R4 ;  /* 0x0000000406003986 */ /* 0x0009e2000c10110e */
[----:B0-----:R-:W-:Y:S01]  /*50300*/  ISETP.LT.AND P5, PT, R66, UR10, !P4 ;  /* 0x0000000a42007c0c */ /* 0x001fe2000e7a1270 */
[----:B------:R-:W0:Y:S01]  /*50310*/  LDCU UR10, c[0x0][0x398] ;  /* 0x00007300ff0a77ac */ /* 0x000e220008000800 */
[----:B-1----:R-:W-:-:S02]  /*50320*/  IADD3 R8, P3, PT, R5, R70, RZ ;  /* 0x0000004605087210 */ /* 0x002fc40007f7e0ff */
[----:B------:R-:W-:Y:S01]  /*50330*/  PRMT R11, R44, 0x9910, RZ ;  /* 0x000099102c0b7816 */ /* 0x000fe200000000ff */
[----:B----4-:R-:W-:Y:S02]  /*50340*/  VIADD R4, R5, UR28 ;  /* 0x0000001c05047c36 */ /* 0x010fe40008000000 */
        /* <DEDUP_REMOVED lines=10> */
[----:B------:R-:W4:Y:S02]  /*503f0*/  LDCU UR6, c[0x0][0x39c] ;  /* 0x00007380ff0677ac */ /* 0x000f240008000800 */
[----:B------:R0:W-:Y:S01]  /*50400*/  @P5 STG.E.U8 desc[UR14][R6.64], R13 ;  /* 0x0000000d06005986 */ /* 0x0001e2000c10110e */
[----:B------:R-:W-:Y:S01]  /*50410*/  ISETP.LT.AND P5, PT, R67, UR12, !P4 ;  /* 0x0000000c43007c0c */ /* 0x000fe2000e7a1270 */
[----:B------:R-:W0:Y:S01]  /*50420*/  LDCU UR12, c[0x0][0x398] ;  /* 0x00007300ff0c77ac */ /* 0x000e220008000800 */
[----:B------:R-:W4:Y:S01]  /*50430*/  LDCU UR4, c[0x0][0x39c] ;  /* 0x00007380ff0477ac */ /* 0x000f220008000800 */
[----:B-1----:R-:W-:-:S05]  /*50440*/  IADD3 R10, P6, PT, R4, R2, RZ ;  /* 0x00000002040a7210 */ /* 0x002fca0007fde0ff */
[----:B------:R-:W-:Y:S01]  /*50450*/  IMAD.X R11, R5, 0x1, R71, P6 ;  /* 0x00000001050b7824 */ /* 0x000fe200030e0647 */
[C---:B------:R-:W-:Y:S02]  /*50460*/  IADD3 R8, P6, PT, R4.reuse, R68, RZ ;  /* 0x0000004404087210 */ /* 0x040fe40007fde0ff */
[----:B------:R-:W-:Y:S01]  /*50470*/  ISETP.LT.AND P4, PT, R89, UR16, !P4 ;  /* 0x0000001059007c0c */ /* 0x000fe2000e781270 */
[----:B------:R-:W1:Y:S02]  /*50480*/  LDCU UR16, c[0x0][0x398] ;  /* 0x00007300ff1077ac */ /* 0x000e640008000800 */
[C---:B------:R-:W-:Y:S01]  /*50490*/  IMAD.X R9, R5.reuse, 0x1, R3, P6 ;  /* 0x0000000105097824 */ /* 0x040fe200030e0603 */
[----:B0-----:R-:W-:Y:S01]  /*504a0*/  IADD3 R6, P6, PT, R4, R70, RZ ;  /* 0x0000004604067210 */ /* 0x001fe20007fde0ff */
[----:B------:R0:W-:Y:S04]  /*504b0*/  @P5 STG.E.U8 desc[UR14][R10.64], R12 ;  /* 0x0000000c0a005986 */ /* 0x0001e8000c10110e */
[----:B------:R-:W-:Y:S01]  /*504c0*/  IMAD.X R7, R5, 0x1, R69, P6 ;  /* 0x0000000105077824 */ /* 0x000fe200030e0645 */
[----:B------:R-:W-:Y:S04]  /*504d0*/  @P0 STG.E.U8 desc[UR14][R8.64], R14 ;  /* 0x0000000e08000986 */ /* 0x000fe8000c10110e */
[----:B------:R1:W-:Y:S01]  /*504e0*/  @P4 STG.E.U8 desc[UR14][R6.64], R46 ;  /* 0x0000002e06004986 */ /* 0x0003e2000c10110e */
[----:B------:R-:W-:Y:S01]  /*504f0*/  ISETP.LT.AND P0, PT, R66, UR8, !P2 ;  /* 0x0000000842007c0c */ /* 0x000fe2000d701270 */
[----:B------:R-:W4:Y:S01]  /*50500*/  LDCU UR8, c[0x0][0x398] ;  /* 0x00007300ff0877ac */ /* 0x000f220008000800 */
[----:B------:R-:W-:-:S02]  /*50510*/  ISETP.LT.AND P5, PT, R67, UR10, !P2 ;  /* 0x0000000a43007c0c */ /* 0x000fc4000d7a1270 */
[----:B0-----:R-:W-:Y:S01]  /*50520*/  PRMT R11, R12, 0x9910, RZ ;  /* 0x000099100c0b7816 */ /* 0x001fe200000000ff */
[----:B------:R-:W-:Y:S01]  /*50530*/  VIADD R10, R88, 0x2d ;  /* 0x0000002d580a7836 */ /* 0x000fe20000000000 */
[----:B------:R-:W0:Y:S01]  /*50540*/  LDCU UR10, c[0x0][0x398] ;  /* 0x00007300ff0a77ac */ /* 0x000e220008000800 */
[----:B-1----:R-:W-:Y:S01]  /*50550*/  VIADD R6, R4, UR28 ;  /* 0x0000001c04067c36 */ /* 0x002fe20008000000 */
[----:B------:R-:W-:-:S04]  /*50560*/  PRMT R4, R13, 0x9910, RZ ;  /* 0x000099100d047816 */ /* 0x000fc800000000ff */
[----:B------:R-:W-:Y:S01]  /*50570*/  SHF.R.S32.HI R7, RZ, 0x1f, R6 ;  /* 0x0000001fff077819 */ /* 0x000fe20000011406 */
[----:B------:R-:W-:Y:S01]  /*50580*/  IMAD.MOV.U32 R12, RZ, RZ, R4 ;  /* 0x000000ffff0c7224 */ /* 0x000fe200078e0004 */
[C---:B------:R-:W-:Y:S02]  /*50590*/  IADD3 R8, P4, PT, R6.reuse, R0, RZ ;  /* 0x0000000006087210 */ /* 0x040fe40007f9e0ff */
[----:B------:R-:W-:Y:S02]  /*505a0*/  IADD3 R4, P6, PT, R6, R2, RZ ;  /* 0x0000000206047210 */ /* 0x000fe40007fde0ff */
[----:B------:R-:W-:Y:S01]  /*505b0*/  SHF.R.S32.HI R12, RZ, 0x8, R12 ;  /* 0x00000008ff0c7819 */ /* 0x000fe2000001140c */
[C---:B------:R-:W-:Y:S01]  /*505c0*/  IMAD.X R9, R7.reuse, 0x1, R72, P4 ;  /* 0x0000000107097824 */ /* 0x040fe200020e0648 */
[----:B------:R-:W-:Y:S01]  /*505d0*/  SHF.R.S32.HI R11, RZ, 0x8, R11 ;  /* 0x00000008ff0b7819 */ /* 0x000fe2000001140b */
[----:B------:R-:W-:Y:S01]  /*505e0*/  IMAD.X R5, R7, 0x1, R71, P6 ;  /* 0x0000000107057824 */ /* 0x000fe200030e0647 */
[----:B------:R-:W-:Y:S01]  /*505f0*/  ISETP.LT.AND P6, PT, R91, UR12, !P2 ;  /* 0x0000000c5b007c0c */ /* 0x000fe2000d7c1270 */
[----:B------:R-:W1:Y:S01]  /*50600*/  LDCU UR12, c[0x0][0x398] ;  /* 0x00007300ff0c77ac */ /* 0x000e620008000800 */
[----:B------:R0:W-:Y:S04]  /*50610*/  @P0 STG.E.U8 desc[UR14][R8.64], R12 ;  /* 0x0000000c08000986 */ /* 0x0001e8000c10110e */
[----:B------:R4:W-:Y:S01]  /*50620*/  @P5 STG.E.U8 desc[UR14][R4.64], R11 ;  /* 0x0000000b04005986 */ /* 0x0009e2000c10110e */
[----:B0-----:R-:W-:Y:S01]  /*50630*/  PRMT R8, R14, 0x9910, RZ ;  /* 0x000099100e087816 */ /* 0x001fe200000000ff */
[----:B----4-:R-:W-:Y:S01]  /*50640*/  VIADD R5, R88, 0x2e ;  /* 0x0000002e58057836 */ /* 0x010fe20000000000 */
[----:B------:R-:W-:-:S02]  /*50650*/  IADD3 R4, P5, PT, R6, R68, RZ ;  /* 0x0000004406047210 */ /* 0x000fc40007fbe0ff */
[----:B------:R-:W-:Y:S02]  /*50660*/  SHF.R.S32.HI R8, RZ, 0x8, R8 ;  /* 0x00000008ff087819 */ /* 0x000fe40000011408 */
[----:B------:R-:W-:Y:S01]  /*50670*/  ISETP.GE.AND P0, PT, R5, UR6, PT ;  /* 0x0000000605007c0c */ /* 0x000fe2000bf06270 */
[----:B------:R-:W-:Y:S01]  /*50680*/  IMAD.X R5, R7, 0x1, R3, P5 ;  /* 0x0000000107057824 */ /* 0x000fe200028e0603 */
[----:B------:R-:W-:Y:S01]  /*50690*/  ISETP.LT.AND P5, PT, R89, UR16, !P2 ;  /* 0x0000001059007c0c */ /* 0x000fe2000d7a1270 */
[----:B------:R-:W0:Y:S01]  /*506a0*/  LDCU UR6, c[0x0][0x398] ;  /* 0x00007300ff0677ac */ /* 0x000e220008000800 */
[----:B------:R-:W-:Y:S02]  /*506b0*/  ISETP.GE.AND P4, PT, R10, UR4, PT ;  /* 0x000000040a007c0c */ /* 0x000fe4000bf86270 */
[----:B------:R4:W-:Y:S01]  /*506c0*/  @P6 STG.E.U8 desc[UR14][R4.64], R8 ;  /* 0x0000000804006986 */ /* 0x0009e2000c10110e */
[----:B------:R-:W0:Y:S01]  /*506d0*/  LDCU UR4, c[0x0][0x39c] ;  /* 0x00007380ff0477ac */ /* 0x000e220008000800 */
[----:B------:R-:W-:-:S02]  /*506e0*/  PRMT R9, R46, 0x9910, RZ ;  /* 0x000099102e097816 */ /* 0x000fc400000000ff */
[----:B------:R-:W-:Y:S01]  /*506f0*/  F2FP.SATFINITE.E5M2.F32.PACK_AB_MERGE_C R11, R80, R79, RZ ;  /* 0x0000004f500b723e */ /* 0x000fe200048060ff */
[----:B------:R-:W0:Y:S01]  /*50700*/  LDCU UR16, c[0x0][0x398] ;  /* 0x00007300ff1077ac */ /* 0x000e220008000800 */
[C---:B----4-:R-:W-:Y:S01]  /*50710*/  IADD3 R4, P2, PT, R6.reuse, R70, RZ ;  /* 0x0000004606047210 */ /* 0x050fe20007f5e0ff */
[----:B------:R-:W-:Y:S01]  /*50720*/  VIADD R6, R6, UR28 ;  /* 0x0000001c06067c36 */ /* 0x000fe20008000000 */
[----:B------:R-:W-:-:S03]  /*50730*/  SHF.R.S32.HI R9, RZ, 0x8, R9 ;  /* 0x00000008ff097819 */ /* 0x000fc60000011409 */
[----:B------:R-:W-:Y:S01]  /*50740*/  IMAD.X R5, R7, 0x1, R69, P2 ;  /* 0x0000000107057824 */ /* 0x000fe200010e0645 */
[----:B------:R-:W-:Y:S01]  /*50750*/  ISETP.LT.AND P2, PT, R66, UR8, !P3 ;  /* 0x0000000842007c0c */ /* 0x000fe2000df41270 */
[----:B------:R-:W-:Y:S01]  /*50760*/  VIADD R10, R88, 0x2f ;  /* 0x0000002f580a7836 */ /* 0x000fe20000000000 */
[----:B------:R-:W-:Y:S01]  /*50770*/  SHF.R.S32.HI R7, RZ, 0x1f, R6 ;  /* 0x0000001fff077819 */ /* 0x000fe20000011406 */
[----:B------:R-:W4:Y:S01]  /*50780*/  LDCU UR8, c[0x0][0x398] ;  /* 0x00007300ff0877ac */ /* 0x000f220008000800 */
[----:B------:R-:W-:Y:S01]  /*50790*/  IADD3 R8, P6, PT, R6, R0, RZ ;  /* 0x0000000006087210 */ /* 0x000fe20007fde0ff */
[----:B------:R0:W-:Y:S04]  /*507a0*/  @P5 STG.E.U8 desc[UR14][R4.64], R9 ;  /* 0x0000000904005986 */ /* 0x0001e8000c10110e */
[----:B0-----:R-:W-:-:S05]  /*507b0*/  IMAD.X R9, R7, 0x1, R72, P6 ;  /* 0x0000000107097824 */ /* 0x001fca00030e0648 */
[----:B------:R0:W-:Y:S01]  /*507c0*/  @P2 STG.E.U8 desc[UR14][R8.64], R11 ;  /* 0x0000000b08002986 */ /* 0x0001e2000c10110e */
[----:B------:R-:W-:Y:S01]  /*507d0*/  ISETP.GE.AND P2, PT, R10, UR4, PT ;  /* 0x000000040a007c0c */ /* 0x000fe2000bf46270 */
[----:B------:R-:W0:Y:S01]  /*507e0*/  LDCU UR4, c[0x0][0x398] ;  /* 0x00007300ff0477ac */ /* 0x000e220008000800 */
[----:B---3--:R-:W-:Y:S02]  /*507f0*/  F2FP.SATFINITE.E5M2.F32.PACK_AB_MERGE_C R10, R90, R87, RZ ;  /* 0x000000575a0a723e */ /* 0x008fe400048060ff */
[----:B------:R-:W3:Y:S04]  /*50800*/  LDL.LU R87, [R1+0xb8] ;  /* 0x0000b80001577983 */ /* 0x000ee80000300800 */
[----:B------:R-:W3:Y:S01]  /*50810*/  LDL.LU R90, [R1+0xbc] ;  /* 0x0000bc00015a7983 */ /* 0x000ee20000300800 */
[----:B------:R-:W-:Y:S01]  /*50820*/  ISETP.LT.AND P5, PT, R67, UR10, !P3 ;  /* 0x0000000a43007c0c */ /* 0x000fe2000dfa1270 */
[----:B------:R-:W1:Y:S01]  /*50830*/  LDCU UR10, c[0x0][0x398] ;  /* 0x00007300ff0a77ac */ /* 0x000e620008000800 */
[----:B------:R-:W-:-:S02]  /*50840*/  IADD3 R4, P6, PT, R6, R2, RZ ;  /* 0x0000000206047210 */ /* 0x000fc40007fde0ff */
[----:B------:R-:W-:Y:S01]  /*50850*/  F2FP.SATFINITE.E5M2.F32.PACK_AB_MERGE_C R12, R82, R81, RZ ;  /* 0x00000051520c723e */ /* 0x000fe200048060ff */
[----:B0-----:R-:W-:Y:S01]  /*50860*/  VIADD R8, R6, UR28 ;  /* 0x0000001c06087c36 */ /* 0x001fe20008000000 */
[----:B------:R-:W-:Y:S01]  /*50870*/  PRMT R11, R11, 0x9910, RZ ;  /* 0x000099100b0b7816 */ /* 0x000fe200000000ff */
[----:B------:R-:W-:Y:S01]  /*50880*/  IMAD.X R5, R7, 0x1, R71, P6 ;  /* 0x0000000107057824 */ /* 0x000fe200030e0647 */
[----:B------:R-:W-:Y:S01]  /*50890*/  ISETP.LT.AND P6, PT, R91, UR6, !P3 ;  /* 0x000000065b007c0c */ /* 0x000fe2000dfc1270 */
[----:B------:R-:W0:Y:S01]  /*508a0*/  LDCU UR6, c[0x0][0x398] ;  /* 0x00007300ff0677ac */ /* 0x000e220008000800 */
[----:B------:R-:W-:Y:S01]  /*508b0*/  F2FP.SATFINITE.E5M2.F32.PACK_AB_MERGE_C R48, R49, R48, RZ ;  /* 0x000000303130723e */ /* 0x000fe200048060ff */
[----:B------:R-:W3:Y:S04]  /*508c0*/  LDL.LU R79, [R1+0x2c0] ;  /* 0x0002c000014f7983 */ /* 0x000ee80000300800 */
[----:B------:R0:W-:Y:S01]  /*508d0*/  @P5 STG.E.U8 desc[UR14][R4.64], R12 ;  /* 0x0000000c04005986 */ /* 0x0001e2000c10110e */
[----:B----4-:R-:W-:Y:S01]  /*508e0*/  ISETP.LT.AND P3, PT, R89, UR8, !P3 ;  /* 0x0000000859007c0c */ /* 0x010fe2000df61270 */
[----:B------:R-:W4:Y:S01]  /*508f0*/  LDCU UR8, c[0x0][0x398] ;  /* 0x00007300ff0877ac */ /* 0x000f220008000800 */
[----:B------:R-:W-:Y:S01]  /*50900*/  SHF.R.S32.HI R9, RZ, 0x1f, R8 ;  /* 0x0000001fff097819 */ /* 0x000fe20000011408 */
[----:B------:R-:W4:Y:S01]  /*50910*/  LDL.LU R80, [R1+0x2c4] ;  /* 0x0002c40001507983 */ /* 0x000f220000300800 */
[----:B------:R-:W-:-:S02]  /*50920*/  SHF.R.S32.HI R11, RZ, 0x8, R11 ;  /* 0x00000008ff0b7819 */ /* 0x000fc4000001140b */
[----:B------:R-:W-:Y:S01]  /*50930*/  PRMT R15, R12, 0x9910, RZ ;  /* 0x000099100c0f7816 */ /* 0x000fe200000000ff */
[----:B------:R-:W4:Y:S01]  /*50940*/  LDL.LU R81, [R1+0x1c0] ;  /* 0x0001c00001517983 */ /* 0x000f220000300800 */
[----:B0-----:R-:W-:-:S03]  /*50950*/  IADD3 R4, P5, PT, R6, R68, RZ ;  /* 0x0000004406047210 */ /* 0x001fc60007fbe0ff */
[----:B------:R-:W4:Y:S02]  /*50960*/  LDL.LU R82, [R1+0x1c4] ;  /* 0x0001c40001527983 */ /* 0x000f240000300800 */
[----:B------:R-:W-:Y:S01]  /*50970*/  IMAD.X R5, R7, 0x1, R3, P5 ;  /* 0x0000000107057824 */ /* 0x000fe200028e0603 */
[----:B-1----:R-:W-:Y:S01]  /*50980*/  ISETP.LT.AND P5, PT, R66, UR10, !P4 ;  /* 0x0000000a42007c0c */ /* 0x002fe2000e7a1270 */
[----:B------:R-:W0:Y:S03]  /*50990*/  LDCU UR10, c[0x0][0x398] ;  /* 0x00007300ff0a77ac */ /* 0x000e260008000800 */
[----:B------:R1:W-:Y:S02]  /*509a0*/  @P6 STG.E.U8 desc[UR14][R4.64], R10 ;  /* 0x0000000a04006986 */ /* 0x0003e4000c10110e */
[----:B-1----:R-:W-:-:S05]  /*509b0*/  IADD3 R4, P6, PT, R6, R70, RZ ;  /* 0x0000004606047210 */ /* 0x002fca0007fde0ff */
[----:B------:R-:W-:Y:S01]  /*509c0*/  IMAD.X R5, R7, 0x1, R69, P6 ;  /* 0x0000000107057824 */ /* 0x000fe200030e0645 */
[----:B------:R-:W-:-:S05]  /*509d0*/  IADD3 R6, P6, PT, R8, R0, RZ ;  /* 0x0000000008067210 */ /* 0x000fca0007fde0ff */
[----:B------:R-:W-:Y:S01]  /*509e0*/  IMAD.X R7, R9, 0x1, R72, P6 ;  /* 0x0000000109077824 */ /* 0x000fe200030e0648 */
        /* <DEDUP_REMOVED lines=8> */
[C---:B------:R-:W-:Y:S01]  /*50a70*/  IMAD.X R5, R9.reuse, 0x1, R71, P6 ;  /* 0x0000000109057824 */ /* 0x040fe200030e0647 */
[----:B--2---:R-:W-:Y:S02]  /*50a80*/  IADD3 R6, P6, PT, R8, R68, RZ ;  /* 0x0000004408067210 */ /* 0x004fe40007fde0ff */
[----:B------:R-:W-:Y:S02]  /*50a90*/  SHF.R.S32.HI R15, RZ, 0x8, R15 ;  /* 0x00000008ff0f7819 */ /* 0x000fe4000001140f */
[----:B------:R-:W-:Y:S01]  /*50aa0*/  SHF.R.S32.HI R11, RZ, 0x8, R10 ;  /* 0x00000008ff0b7819 */ /* 0x000fe2000001140a */
[----:B------:R-:W-:Y:S01]  /*50ab0*/  IMAD.X R7, R9, 0x1, R3, P6 ;  /* 0x0000000109077824 */ /* 0x000fe200030e0603 */
[----:B-----5:R-:W-:Y:S01]  /*50ac0*/  F2FP.SATFINITE.E5M2.F32.PACK_AB_MERGE_C R14, R84, R83, RZ ;  /* 0x00000053540e723e */ /* 0x020fe200048060ff */
[----:B------:R-:W-:Y:S01]  /*50ad0*/  @P3 STG.E.U8 desc[UR14][R4.64], R15 ;  /* 0x0000000f04003986 */ /* 0x000fe2000c10110e */
[----:B------:R-:W-:-:S03]  /*50ae0*/  F2FP.SATFINITE.E5M2.F32.PACK_AB_MERGE_C R13, R86, R85, RZ ;  /* 0x00000055560d723e */ /* 0x000fc600048060ff */
[----:B------:R3:W-:Y:S04]  /*50af0*/  @P5 STG.E.U8 desc[UR14][R6.64], R11 ;  /* 0x0000000b06005986 */ /* 0x0007e8000c10110e */
[----:B------:R-:W2:Y:S04]  /*50b00*/  LDL.LU R83, [R1+0x2c8] ;  /* 0x0002c80001537983 */ /* 0x000ea80000300800 */
[----:B------:R-:W2:Y:S01]  /*50b10*/  LDL.LU R84, [R1+0x2cc] ;  /* 0x0002cc0001547983 */ /* 0x000ea20000300800 */
[----:B---3--:R-:W-:-:S03]  /*50b20*/  F2FP.SATFINITE.E5M2.F32.PACK_AB_MERGE_C R11, R90, R87, RZ ;  /* 0x000000575a0b723e */ /* 0x008fc600048060ff */
[----:B------:R-:W3:Y:S04]  /*50b30*/  LDL.LU R87, [R1+0x1c8] ;  /* 0x0001c80001577983 */ /* 0x000ee80000300800 */
[----:B------:R-:W3:Y:S04]  /*50b40*/  LDL.LU R90, [R1+0x1cc] ;  /* 0x0001cc00015a7983 */ /* 0x000ee80000300800 */
[----:B------:R-:W5:Y:S04]  /*50b50*/  LDL.LU R85, [R1+0xc0] ;  /* 0x0000c00001557983 */ /* 0x000f680000300800 */
[----:B------:R-:W5:Y:S01]  /*50b60*/  LDL.LU R86, [R1+0xc4] ;  /* 0x0000c40001567983 */ /* 0x000f620000300800 */
[----:B----4-:R-:W-:Y:S01]  /*50b70*/  ISETP.LT.AND P6, PT, R89, UR8, !P4 ;  /* 0x0000000859007c0c */ /* 0x010fe2000e7c1270 */
[----:B------:R-:W1:Y:S01]  /*50b80*/  LDCU UR8, c[0x0][0x398] ;  /* 0x00007300ff0877ac */ /* 0x000e620008000800 */
[C---:B------:R-:W-:Y:S01]  /*50b90*/  IADD3 R6, P4, PT, R8.reuse, R70, RZ ;  /* 0x0000004608067210 */ /* 0x040fe20007f9e0ff */
[----:B------:R-:W-:Y:S01]  /*50ba0*/  VIADD R8, R8, UR28 ;  /* 0x0000001c08087c36 */ /* 0x000fe20008000000 */
[----:B------:R-:W-:-:S02]  /*50bb0*/  PRMT R10, R48, 0x9910, RZ ;  /* 0x00009910300a7816 */ /* 0x000fc400000000ff */
[----:B0-----:R-:W-:Y:S01]  /*50bc0*/  ISETP.LT.AND P3, PT, R66, UR10, !P0 ;  /* 0x0000000a42007c0c */ /* 0x001fe2000c761270 */
[----:B------:R-:W-:Y:S01]  /*50bd0*/  IMAD.X R7, R9, 0x1, R69, P4 ;  /* 0x0000000109077824 */ /* 0x000fe200020e0645 */
[----:B------:R-:W-:Y:S01]  /*50be0*/  SHF.R.S32.HI R15, RZ, 0x8, R10 ;  /* 0x00000008ff0f7819 */ /* 0x000fe2000001140a */
[----:B------:R-:W0:Y:S01]  /*50bf0*/  LDCU UR10, c[0x0][0x398] ;  /* 0x00007300ff0a77ac */ /* 0x000e220008000800 */
[----:B------:R-:W-:Y:S02]  /*50c00*/  SHF.R.S32.HI R9, RZ, 0x1f, R8 ;  /* 0x0000001fff097819 */ /* 0x000fe40000011408 */
[----:B------:R-:W-:Y:S01]  /*50c10*/  IADD3 R4, P5, PT, R8, R0, RZ ;  /* 0x0000000008047210 */ /* 0x000fe20007fbe0ff */
[----:B------:R4:W-:Y:S01]  /*50c20*/  @P6 STG.E.U8 desc[UR14][R6.64], R15 ;  /* 0x0000000f06006986 */ /* 0x0009e2000c10110e */
[----:B------:R-:W-:Y:S01]  /*50c30*/  ISETP.LT.AND P4, PT, R67, UR12, !P0 ;  /* 0x0000000c43007c0c */ /* 0x000fe2000c781270 */
[----:B------:R-:W-:Y:S01]  /*50c40*/  VIADD R10, R88, 0x30 ;  /* 0x00000030580a7836 */ /* 0x000fe20000000000 */
[----:B------:R-:W-:Y:S01]  /*50c50*/  F2FP.SATFINITE.E5M2.F32.PACK_AB_MERGE_C R51, R51, R50, RZ ;  /* 0x000000323333723e */ /* 0x000fe200048060ff */
[----:B------:R-:W-:Y:S01]  /*50c60*/  IMAD.X R5, R9, 0x1, R72, P5 ;  /* 0x0000000109057824 */ /* 0x000fe200028e0648 */
[----:B------:R-:W-:Y:S01]  /*50c70*/  ISETP.LT.AND P5, PT, R91, UR16, !P0 ;  /* 0x000000105b007c0c */ /* 0x000fe2000c7a1270 */
[----:B------:R-:W0:Y:S01]  /*50c80*/  LDCU UR12, c[0x0][0x398] ;  /* 0x00007300ff0c77ac */ /* 0x000e220008000800 */
[----:B----4-:R-:W-:-:S02]  /*50c90*/  IADD3 R6, P6, PT, R8, R2, RZ ;  /* 0x0000000208067210 */ /* 0x010fc40007fde0ff */
[----:B------:R4:W-:Y:S01]  /*50ca0*/  @P3 STG.E.U8 desc[UR14][R4.64], R14 ;  /* 0x0000000e04003986 */ /* 0x0009e2000c10110e */
[----:B------:R-:W-:Y:S01]  /*50cb0*/  VIADD R15, R8, UR28 ;  /* 0x0000001c080f7c36 */ /* 0x000fe20008000000 */
[----:B------:R-:W-:Y:S01]  /*50cc0*/  PRMT R12, R11, 0x9910, RZ ;  /* 0x000099100b0c7816 */ /* 0x000fe200000000ff */
[----:B------:R-:W0:Y:S01]  /*50cd0*/  LDCU UR16, c[0x0][0x398] ;  /* 0x00007300ff1077ac */ /* 0x000e220008000800 */
[C---:B------:R-:W-:Y:S01]  /*50ce0*/  IMAD.X R7, R9.reuse, 0x1, R71, P6 ;  /* 0x0000000109077824 */ /* 0x040fe200030e0647 */
[----:B------:R-:W-:Y:S01]  /*50cf0*/  ISETP.GE.AND P3, PT, R10, UR4, PT ;  /* 0x000000040a007c0c */ /* 0x000fe2000bf66270 */
[----:B------:R-:W-:Y:S01]  /*50d00*/  VIADD R10, R88, 0x31 ;  /* 0x00000031580a7836 */ /* 0x000fe20000000000 */
[----:B------:R-:W0:Y:S01]  /*50d10*/  LDCU UR4, c[0x0][0x398] ;  /* 0x00007300ff0477ac */ /* 0x000e220008000800 */
[----:B----4-:R-:W-:Y:S01]  /*50d20*/  IADD3 R4, P6, PT, R8, R68, RZ ;  /* 0x0000004408047210 */ /* 0x010fe20007fde0ff */
[----:B------:R-:W-:Y:S04]  /*50d30*/  @P4 STG.E.U8 desc[UR14][R6.64], R13 ;  /* 0x0000000d06004986 */ /* 0x000fe8000c10110e */
[----:B------:R-:W-:Y:S01]  /*50d40*/  IMAD.X R5, R9, 0x1, R3, P6 ;  /* 0x0000000109057824 */ /* 0x000fe200030e0603 */
[----:B------:R-:W-:Y:S01]  /*50d50*/  ISETP.GE.AND P4, PT, R10, UR6, PT ;  /* 0x000000060a007c0c */ /* 0x000fe2000bf86270 */
[----:B------:R-:W4:Y:S01]  /*50d60*/  LDCU UR6, c[0x0][0x398] ;  /* 0x00007300ff0677ac */ /* 0x000f220008000800 */
[----:B------:R-:W-:-:S02]  /*50d70*/  ISETP.LT.AND P0, PT, R89, UR18, !P0 ;  /* 0x0000001259007c0c */ /* 0x000fc4000c701270 */
[----:B------:R0:W-:Y:S01]  /*50d80*/  @P5 STG.E.U8 desc[UR14][R4.64], R11 ;  /* 0x0000000b04005986 */ /* 0x0001e2000c10110e */
[----:B------:R-:W-:Y:S02]  /*50d90*/  PRMT R14, R14, 0x9910, RZ ;  /* 0x000099100e0e7816 */ /* 0x000fe400000000ff */
[----:B-1----:R-:W-:Y:S01]  /*50da0*/  ISETP.LT.AND P5, PT, R66, UR8, !P2 ;  /* 0x0000000842007c0c */ /* 0x002fe2000d7a1270 */
[----:B------:R-:W1:Y:S01]  /*50db0*/  LDCU UR8, c[0x0][0x398] ;  /* 0x00007300ff0877ac */ /* 0x000e620008000800 */
[----:B0-----:R-:W-:Y:S02]  /*50dc0*/  IADD3 R4, P6, PT, R8, R70, RZ ;  /* 0x0000004608047210 */ /* 0x001fe40007fde0ff */
[----:B------:R-:W-:-:S03]  /*50dd0*/  SHF.R.S32.HI R8, RZ, 0x1f, R15 ;  /* 0x0000001fff087819 */ /* 0x000fc6000001140f */
[----:B------:R-:W-:Y:S01]  /*50de0*/  IMAD.X R5, R9, 0x1, R69, P6 ;  /* 0x0000000109057824 */ /* 0x000fe200030e0645 */
[----:B------:R-:W-:Y:S01]  /*50df0*/  IADD3 R6, P6, PT, R15, R0, RZ ;  /* 0x000000000f067210 */ /* 0x000fe20007fde0ff */
[----:B------:R-:W-:-:S04]  /*50e00*/  IMAD.MOV.U32 R9, RZ, RZ, R14 ;  /* 0x000000ffff097224 */ /* 0x000fc800078e000e */
[C---:B------:R-:W-:Y:S01]  /*50e10*/  IMAD.X R7, R8.reuse, 0x1, R72, P6 ;  /* 0x0000000108077824 */ /* 0x040fe200030e0648 */
[----:B------:R-:W-:Y:S01]  /*50e20*/  SHF.R.S32.HI R9, RZ, 0x8, R9 ;  /* 0x00000008ff097819 */ /* 0x000fe20000011409 */
[----:B------:R0:W-:Y:S01]  /*50e30*/  @P0 STG.E.U8 desc[UR14][R4.64], R51 ;  /* 0x0000003304000986 */ /* 0x0001e2000c10110e */
[----:B------:R-:W-:Y:S02]  /*50e40*/  PRMT R10, R13, 0x9910, RZ ;  /* 0x000099100d0a7816 */ /* 0x000fe400000000ff */
[----:B------:R-:W-:Y:S01]  /*50e50*/  ISETP.LT.AND P0, PT, R67, UR4, !P2 ;  /* 0x0000000443007c0c */ /* 0x000fe2000d701270 */
[----:B------:R1:W-:Y:S01]  /*50e60*/  @P5 STG.E.U8 desc[UR14][R6.64], R9 ;  /* 0x0000000906005986 */ /* 0x0003e2000c10110e */
[----:B----4-:R-:W-:Y:S01]  /*50e70*/  ISETP.LT.AND P5, PT, R91, UR6, !P2 ;  /* 0x000000065b007c0c */ /* 0x010fe2000d7a1270 */
[----:B------:R-:W4:Y:S01]  /*50e80*/  LDCU UR4, c[0x0][0x39c] ;  /* 0x00007380ff0477ac */ /* 0x000f220008000800 */
[----:B------:R-:W-:Y:S02]  /*50e90*/  SHF.R.S32.HI R11, RZ, 0x8, R10 ;  /* 0x00000008ff0b7819 */ /* 0x000fe4000001140a */
[C---:B0-----:R-:W-:Y:S01]  /*50ea0*/  IADD3 R4, P6, PT, R15.reuse, R2, RZ ;  /* 0x000000020f047210 */ /* 0x041fe20007fde0ff */
[----:B------:R-:W-:Y:S01]  /*50eb0*/  IMAD.MOV.U32 R10, RZ, RZ, R12 ;  /* 0x000000ffff0a7224 */ /* 0x000fe200078e000c */
[----:B------:R-:W0:Y:S03]  /*50ec0*/  LDCU UR6, c[0x0][0x39c] ;  /* 0x00007380ff0677ac */ /* 0x000e260008000800 */
[----:B------:R-:W-:Y:S01]  /*50ed0*/  IMAD.X R5, R8, 0x1, R71, P6 ;  /* 0x0000000108057824 */ /* 0x000fe200030e0647 */
[----:B-1----:R-:W-:-:S02]  /*50ee0*/  IADD3 R6, P6, PT, R15, R68, RZ ;  /* 0x000000440f067210 */ /* 0x002fc40007fde0ff */
[----:B------:R-:W-:-:S03]  /*50ef0*/  SHF.R.S32.HI R9, RZ, 0x8, R10 ;  /* 0x00000008ff097819 */ /* 0x000fc6000001140a */
[----:B------:R-:W-:Y:S01]  /*50f00*/  IMAD.X R7, R8, 0x1, R3, P6 ;  /* 0x0000000108077824 */ /* 0x000fe200030e0603 */
[----:B------:R-:W-:Y:S01]  /*50f10*/  ISETP.LT.AND P2, PT, R89, UR8, !P2 ;  /* 0x0000000859007c0c */ /* 0x000fe2000d741270 */
[----:B------:R1:W-:Y:S01]  /*50f20*/  @P0 STG.E.U8 desc[UR14][R4.64], R11 ;  /* 0x0000000b04000986 */ /* 0x0003e2000c10110e */
[----:B------:R-:W-:Y:S02]  /*50f30*/  PRMT R10, R51, 0x9910, RZ ;  /* 0x00009910330a7816 */ /* 0x000fe400000000ff */
[----:B-----5:R-:W-:Y:S01]  /*50f40*/  F2FP.SATFINITE.E5M2.F32.PACK_AB_MERGE_C R19, R86, R85, RZ ;  /* 0x000000555613723e */ /* 0x020fe200048060ff */
[----:B------:R5:W-:Y:S01]  /*50f50*/  @P5 STG.E.U8 desc[UR14][R6.64], R9 ;  /* 0x0000000906005986 */ /* 0x000be2000c10110e */
[----:B-1----:R-:W-:Y:S01]  /*50f60*/  SHF.R.S32.HI R11, RZ, 0x8, R10 ;  /* 0x00000008ff0b7819 */ /* 0x002fe2000001140a */
[----:B------:R-:W-:Y:S01]  /*50f70*/  VIADD R13, R88, 0x32 ;  /* 0x00000032580d7836 */ /* 0x000fe20000000000 */
[----:B------:R-:W-:Y:S01]  /*50f80*/  ISETP.LT.AND P6, PT, R66, UR10, !P3 ;  /* 0x0000000a42007c0c */ /* 0x000fe2000dfc1270 */
[----:B------:R-:W1:Y:S01]  /*50f90*/  LDCU UR8, c[0x0][0x398] ;  /* 0x00007300ff0877ac */ /* 0x000e620008000800 */
[----:B------:R-:W-:-:S02]  /*50fa0*/  F2FP.SATFINITE.E5M2.F32.PACK_AB_MERGE_C R17, R80, R79, RZ ;  /* 0x0000004f5011723e */ /* 0x000fc400048060ff */
[----:B------:R-:W-:Y:S01]  /*50fb0*/  F2FP.SATFINITE.E5M2.F32.PACK_AB_MERGE_C R53, R53, R52, RZ ;  /* 0x000000343535723e */ /* 0x000fe200048060ff */
[----:B------:R-:W0:Y:S01]  /*50fc0*/  LDCU UR10, c[0x0][0x398] ;  /* 0x00007300ff0a77ac */ /* 0x000e220008000800 */
[----:B-----5:R-:W-:-:S05]  /*50fd0*/  IADD3 R6, P0, PT, R15, R70, RZ ;  /* 0x000000460f067210 */ /* 0x020fca0007f1e0ff */
[----:B------:R-:W-:-:S05]  /*50fe0*/  IMAD.X R7, R8, 0x1, R69, P0 ;  /* 0x0000000108077824 */ /* 0x000fca00000e0645 */
[----:B------:R3:W-:Y:S02]  /*50ff0*/  @P2 STG.E.U8 desc[UR14][R6.64], R11 ;  /* 0x0000000b06002986 */ /* 0x0007e4000c10110e */
[----:B---3--:R-:W-:Y:S02]  /*51000*/  F2FP.SATFINITE.E5M2.F32.PACK_AB_MERGE_C R11, R90, R87, RZ ;  /* 0x000000575a0b723e */ /* 0x008fe400048060ff */
[----:B------:R-:W3:Y:S04]  /*51010*/  LDL.LU R87, [R1+0x2d0] ;  /* 0x0002d00001577983 */ /* 0x000ee80000300800 */
[----:B------:R-:W3:Y:S04]  /*51020*/  LDL.LU R90, [R1+0x2d4] ;  /* 0x0002d400015a7983 */ /* 0x000ee80000300800 */
[----:B------:R-:W5:Y:S04]  /*51030*/  LDL.LU R85, [R1+0xc8] ;  /* 0x0000c80001557983 */ /* 0x000f680000300800 */
[----:B------:R-:W5:Y:S01]  /*51040*/  LDL.LU R86, [R1+0xcc] ;  /* 0x0000cc0001567983 */ /* 0x000f620000300800 */
[----:B------:R-:W-:Y:S01]  /*51050*/  VIADD R15, R15, UR28 ;  /* 0x0000001c0f0f7c36 */ /* 0x000fe20008000000 */
[----:B------:R-:W-:Y:S01]  /*51060*/  ISETP.LT.AND P2, PT, R67, UR12, !P3 ;  /* 0x0000000c43007c0c */ /* 0x000fe2000df41270 */
[----:B------:R-:W-:Y:S01]  /*51070*/  VIADD R9, R88, 0x33 ;  /* 0x0000003358097836 */ /* 0x000fe20000000000 */
[----:B----4-:R-:W-:Y:S01]  /*51080*/  ISETP.GE.AND P0, PT, R13, UR4, PT ;  /* 0x000000040d007c0c */ /* 0x010fe2000bf06270 */
[----:B------:R-:W4:Y:S01]  /*51090*/  LDCU UR4, c[0x0][0x398] ;  /* 0x00007300ff0477ac */ /* 0x000f220008000800 */
[----:B------:R-:W-:-:S02]  /*510a0*/  SHF.R.S32.HI R12, RZ, 0x1f, R15 ;  /* 0x0000001fff0c7819 */ /* 0x000fc4000001140f */
[C---:B------:R-:W-:Y:S01]  /*510b0*/  IADD3 R4, P5, PT, R15.reuse, R0, RZ ;  /* 0x000000000f047210 */ /* 0x040fe20007fbe0ff */
[----:B------:R-:W1:Y:S04]  /*510c0*/  LDCU UR12, c[0x0][0x398] ;  /* 0x00007300ff0c77ac */ /* 0x000e680008000800 */
[----:B------:R-:W-:Y:S01]  /*510d0*/  IMAD.X R5, R12, 0x1, R72, P5 ;  /* 0x000000010c057824 */ /* 0x000fe200028e0648 */
[----:B------:R-:W-:Y:S02]  /*510e0*/  IADD3 R6, P5, PT, R15, R2, RZ ;  /* 0x000000020f067210 */ /* 0x000fe40007fbe0ff */
[----:B------:R-:W-:-:S03]  /*510f0*/  F2FP.SATFINITE.E5M2.F32.PACK_AB_MERGE_C R13, R82, R81, RZ ;  /* 0x00000051520d723e */ /* 0x000fc600048060ff */
[C---:B------:R-:W-:Y:S01]  /*51100*/  IMAD.X R7, R12.reuse, 0x1, R71, P5 ;  /* 0x000000010c077824 */ /* 0x040fe200028e0647 */
[----:B------:R-:W-:Y:S01]  /*51110*/  ISETP.LT.AND P5, PT, R91, UR16, !P3 ;  /* 0x000000105b007c0c */ /* 0x000fe2000dfa1270 */
[----:B------:R1:W-:Y:S01]  /*51120*/  @P6 STG.E.U8 desc[UR14][R4.64], R17 ;  /* 0x0000001104006986 */ /* 0x0003e2000c10110e */
[----:B------:R-:W-:Y:S01]  /*51130*/  IADD3 R8, P6, PT, R15, R68, RZ ;  /* 0x000000440f087210 */ /* 0x000fe20007fde0ff */
[----:B------:R-:W2:Y:S02]  /*51140*/  LDCU UR16, c[0x0][0x398] ;  /* 0x00007300ff1077ac */ /* 0x000ea40008000800 */
[----:B------:R2:W-:Y:S01]  /*51150*/  @P2 STG.E.U8 desc[UR14][R6.64], R13 ;  /* 0x0000000d06002986 */ /* 0x0005e2000c10110e */
[----:B0-----:R-:W-:Y:S01]  /*51160*/  ISETP.GE.AND P2, PT, R9, UR6, PT ;  /* 0x0000000609007c0c */ /* 0x001fe2000bf46270 */
[----:B------:R-:W0:Y:S01]  /*51170*/  LDCU UR6, c[0x0][0x398] ;  /* 0x00007300ff0677ac */ /* 0x000e220008000800 */
[----:B------:R-:W-:Y:S01]  /*51180*/  IMAD.X R9, R12, 0x1, R3, P6 ;  /* 0x000000010c097824 */ /* 0x000fe200030e0603 */
[----:B----4-:R-:W-:Y:S01]  /*51190*/  ISETP.LT.AND P3, PT, R89, UR4, !P3 ;  /* 0x0000000459007c0c */ /* 0x010fe2000df61270 */
[----:B------:R-:W4:Y:S01]  /*511a0*/  LDCU UR4, c[0x0][0x398] ;  /* 0x00007300ff0477ac */ /* 0x000f220008000800 */
[C---:B-1----:R-:W-:Y:S01]  /*511b0*/  IADD3 R4, P6, PT, R15.reuse, R70, RZ ;  /* 0x000000460f047210 */ /* 0x042fe20007fde0ff */
[----:B------:R-:W-:Y:S01]  /*511c0*/  VIADD R15, R15, UR28 ;  /* 0x0000001c0f0f7c36 */ /* 0x000fe20008000000 */
[----:B------:R1:W-:Y:S01]  /*511d0*/  @P5 STG.E.U8 desc[UR14][R8.64], R19 ;  /* 0x0000001308005986 */ /* 0x0003e2000c10110e */
[----:B------:R-:W-:Y:S01]  /*511e0*/  ISETP.LT.AND P5, PT, R66, UR8, !P4 ;  /* 0x0000000842007c0c */ /* 0x000fe2000e7a1270 */
[----:B------:R-:W4:Y:S01]  /*511f0*/  LDCU UR8, c[0x0][0x398] ;  /* 0x00007300ff0877ac */ /* 0x000f220008000800 */
[----:B------:R-:W-:Y:S01]  /*51200*/  IMAD.X R5, R12, 0x1, R69, P6 ;  /* 0x000000010c057824 */ /* 0x000fe200030e0645 */
[----:B------:R-:W-:-:S02]  /*51210*/  SHF.R.S32.HI R12, RZ, 0x1f, R15 ;  /* 0x0000001fff0c7819 */ /* 0x000fc4000001140f */
[----:B--2---:R-:W-:Y:S02]  /*51220*/  IADD3 R6, P6, PT, R15, R0, RZ ;  /* 0x000000000f067210 */ /* 0x004fe40007fde0ff */
[----:B------:R-:W-:Y:S01]  /*51230*/  PRMT R17, R17, 0x9910, RZ ;  /* 0x0000991011117816 */ /* 0x000fe200000000ff */
[----:B------:R2:W-:Y:S02]  /*51240*/  @P3 STG.E.U8 desc[UR14][R4.64], R53 ;  /* 0x0000003504003986 */ /* 0x0005e4000c10110e */
[C---:B------:R-:W-:Y:S01]  /*51250*/  IMAD.X R7, R12.reuse, 0x1, R72, P6 ;  /* 0x000000010c077824 */ /* 0x040fe200030e0648 */
[----:B------:R-:W-:Y:S02]  /*51260*/  SHF.R.S32.HI R17, RZ, 0x8, R17 ;  /* 0x00000008ff117819 */ /* 0x000fe40000011411 */
[----:B-1----:R-:W-:Y:S02]  /*51270*/  IADD3 R8, P6, PT, R15, R2, RZ ;  /* 0x000000020f087210 */ /* 0x002fe40007fde0ff */
[----:B0-----:R-:W-:Y:S01]  /*51280*/  ISETP.LT.AND P3, PT, R67, UR6, !P4 ;  /* 0x0000000643007c0c */ /* 0x001fe2000e761270 */
[----:B------:R0:W-:Y:S01]  /*51290*/  @P5 STG.E.U8 desc[UR14][R6.64], R17 ;  /* 0x0000001106005986 */ /* 0x0001e2000c10110e */
[----:B------:R-:W-:Y:S01]  /*512a0*/  PRMT R13, R13, 0x9910, RZ ;  /* 0x000099100d0d7816 */ /* 0x000fe200000000ff */
[----:B------:R-:W1:Y:S01]  /*512b0*/  LDCU UR6, c[0x0][0x398] ;  /* 0x00007300ff0677ac */ /* 0x000e620008000800 */
[----:B------:R-:W-:Y:S01]  /*512c0*/  IMAD.X R9, R12, 0x1, R71, P6 ;  /* 0x000000010c097824 */ /* 0x000fe200030e0647 */
[----:B----4-:R-:W-:-:S02]  /*512d0*/  ISETP.LT.AND P5, PT, R91, UR4, !P4 ;  /* 0x000000045b007c0c */ /* 0x010fc4000e7a1270 */
[----:B--2---:R-:W-:Y:S01]  /*512e0*/  IADD3 R4, P6, PT, R15, R68, RZ ;  /* 0x000000440f047210 */ /* 0x004fe20007fde0ff */
[----:B------:R-:W2:Y:S01]  /*512f0*/  LDCU UR4, c[0x0][0x39c] ;  /* 0x00007380ff0477ac */ /* 0x000ea20008000800 */
[----:B------:R-:W-:Y:S02]  /*51300*/  SHF.R.S32.HI R13, RZ, 0x8, R13 ;  /* 0x00000008ff0d7819 */ /* 0x000fe4000001140d */
[----:B------:R-:W-:Y:S01]  /*51310*/  PRMT R19, R19, 0x9910, RZ ;  /* 0x0000991013137816 */ /* 0x000fe200000000ff */
[----:B------:R-:W-:Y:S01]  /*51320*/  IMAD.X R5, R12, 0x1, R3, P6 ;  /* 0x000000010c057824 */ /* 0x000fe200030e0603 */
[----:B------:R-:W-:Y:S01]  /*51330*/  ISETP.LT.AND P6, PT, R89, UR8, !P4 ;  /* 0x0000000859007c0c */ /* 0x000fe2000e7c1270 */
[----:B------:R4:W-:Y:S01]  /*51340*/  @P3 STG.E.U8 desc[UR14][R8.64], R13 ;  /* 0x0000000d08003986 */ /* 0x0009e2000c10110e */
[----:B------:R-:W-:Y:S01]  /*51350*/  SHF.R.S32.HI R19, RZ, 0x8, R19 ;  /* 0x00000008ff137819 */ /* 0x000fe20000011413 */
[C---:B0-----:R-:W-:Y:S01]  /*51360*/  VIADD R17, R15.reuse, UR28 ;  /* 0x0000001c0f117c36 */ /* 0x041fe20008000000 */
[----:B------:R-:W-:Y:S01]  /*51370*/  IADD3 R6, P3, PT, R15, R70, RZ ;  /* 0x000000460f067210 */ /* 0x000fe20007f7e0ff */
[----:B------:R-:W0:Y:S01]  /*51380*/  LDCU UR8, c[0x0][0x398] ;  /* 0x00007300ff0877ac */ /* 0x000e220008000800 */
[----:B------:R-:W-:-:S02]  /*51390*/  PRMT R21, R53, 0x9910, RZ ;  /* 0x0000991035157816 */ /* 0x000fc400000000ff */
[----:B------:R-:W-:Y:S01]  /*513a0*/  ISETP.LT.AND P4, PT, R66, UR10, !P0 ;  /* 0x0000000a42007c0c */ /* 0x000fe2000c781270 */
[----:B------:R2:W-:Y:S01]  /*513b0*/  @P5 STG.E.U8 desc[UR14][R4.64], R19 ;  /* 0x0000001304005986 */ /* 0x0005e2000c10110e */
[----:B------:R-:W-:Y:S01]  /*513c0*/  IMAD.X R7, R12, 0x1, R69, P3 ;  /* 0x000000010c077824 */ /* 0x000fe200018e0645 */
[----:B------:R-:W-:Y:S01]  /*513d0*/  SHF.R.S32.HI R21, RZ, 0x8, R21 ;  /* 0x00000008ff157819 */ /* 0x000fe20000011415 */
[----:B------:R-:W0:Y:S01]  /*513e0*/  LDCU UR10, c[0x0][0x398] ;  /* 0x00007300ff0a77ac */ /* 0x000e220008000800 */
[----:B------:R-:W-:Y:S02]  /*513f0*/  SHF.R.S32.HI R16, RZ, 0x1f, R17 ;  /* 0x0000001fff107819 */ /* 0x000fe40000011411 */
[----:B----4-:R-:W-:Y:S02]  /*51400*/  IADD3 R8, P5, PT, R17, R0, RZ ;  /* 0x0000000011087210 */ /* 0x010fe40007fbe0ff */
[----:B-1----:R-:W-:Y:S01]  /*51410*/  ISETP.LT.AND P3, PT, R67, UR6, !P0 ;  /* 0x0000000643007c0c */ /* 0x002fe2000c761270 */
[----:B------:R1:W-:Y:S01]  /*51420*/  @P6 STG.E.U8 desc[UR14][R6.64], R21 ;  /* 0x0000001506006986 */ /* 0x0003e2000c10110e */
[----:B------:R-:W-:Y:S01]  /*51430*/  F2FP.SATFINITE.E5M2.F32.PACK_AB_MERGE_C R10, R84, R83, RZ ;  /* 0x00000053540a723e */ /* 0x000fe200048060ff */
[----:B------:R-:W-:Y:S01]  /*51440*/  IMAD.X R9, R16, 0x1, R72, P5 ;  /* 0x0000000110097824 */ /* 0x000fe200028e0648 */
[----:B------:R-:W-:Y:S01]  /*51450*/  IADD3 R14, P6, PT, R17, R2, RZ ;  /* 0x00000002110e7210 */ /* 0x000fe20007fde0ff */
[----:B--2---:R-:W-:Y:S01]  /*51460*/  VIADD R4, R88, 0x34 ;  /* 0x0000003458047836 */ /* 0x004fe20000000000 */
[----:B------:R-:W2:Y:S02]  /*51470*/  LDCU UR6, c[0x0][0x398] ;  /* 0x00007300ff0677ac */ /* 0x000ea40008000800 */
[----:B------:R-:W-:Y:S01]  /*51480*/  @P4 STG.E.U8 desc[UR14][R8.64], R10 ;  /* 0x0000000a08004986 */ /* 0x000fe2000c10110e */
[----:B------:R-:W-:Y:S01]  /*51490*/  IMAD.X R15, R16, 0x1, R71, P6 ;  /* 0x00000001100f7824 */ /* 0x000fe200030e0647 */
[----:B------:R-:W-:Y:S01]  /*514a0*/  ISETP.GE.AND P4, PT, R4, UR4, PT ;  /* 0x0000000404007c0c */ /* 0x000fe2000bf86270 */
[----:B------:R-:W-:Y:S01]  /*514b0*/  VIADD R4, R88, 0x35 ;  /* 0x0000003558047836 */ /* 0x000fe20000000000 */
[----:B-----5:R-:W-:-:S02]  /*514c0*/  F2FP.SATFINITE.E5M2.F32.PACK_AB_MERGE_C R19, R86, R85, RZ ;  /* 0x000000555613723e */ /* 0x020fc400048060ff */
[----:B------:R4:W-:Y:S02]  /*514d0*/  @P3 STG.E.U8 desc[UR14][R14.64], R11 ;  /* 0x0000000b0e003986 */ /* 0x0009e4000c10110e */
[----:B------:R-:W-:Y:S01]  /*514e0*/  ISETP.GE.AND P3, PT, R4, UR9, PT ;  /* 0x0000000904007c0c */ /* 0x000fe2000bf66270 */
[----:B------:R-:W5:Y:S01]  /*514f0*/  LDCU UR4, c[0x0][0x398] ;  /* 0x00007300ff0477ac */ /* 0x000f620008000800 */
[----:B---3--:R-:W-:Y:S01]  /*51500*/  F2FP.SATFINITE.E5M2.F32.PACK_AB_MERGE_C R4, R90, R87, RZ ;  /* 0x000000575a04723e */ /* 0x008fe200048060ff */
[----:B------:R-:W3:Y:S01]  /*51510*/  LDL.LU R85, [R1+0x1d0] ;  /* 0x0001d00001557983 */ /* 0x000ee20000300800 */
[----:B------:R-:W-:Y:S01]  /*51520*/  ISETP.LT.AND P5, PT, R91, UR12, !P0 ;  /* 0x0000000c5b007c0c */ /* 0x000fe2000c7a1270 */
[----:B------:R-:W0:Y:S02]  /*51530*/  LDCU UR9, c[0x0][0x398] ;  /* 0x00007300ff0977ac */ /* 0x000e240008000800 */
[----:B------:R-:W3:Y:S04]  /*51540*/  LDL.LU R86, [R1+0x1d4] ;  /* 0x0001d40001567983 */ /* 0x000ee80000300800 */
[----:B------:R-:W3:Y:S04]  /*51550*/  LDL.LU R87, [R1+0xd0] ;  /* 0x0000d00001577983 */ /* 0x000ee80000300800 */
[----:B------:R-:W3:Y:S01]  /*51560*/  LDL.LU R90, [R1+0xd4] ;  /* 0x0000d400015a7983 */ /* 0x000ee20000300800 */
[----:B------:R-:W-:-:S02]  /*51570*/  IADD3 R12, P6, PT, R17, R68, RZ ;  /* 0x00000044110c7210 */ /* 0x000fc40007fde0ff */
[----:B------:R-:W-:Y:S01]  /*51580*/  ISETP.LT.AND P0, PT, R89, UR16, !P0 ;  /* 0x0000001059007c0c */ /* 0x000fe2000c701270 */
[----:B------:R-:W3:Y:S02]  /*51590*/  LDL.LU R81, [R1+0x2d8] ;  /* 0x0002d80001517983 */ /* 0x000ee40000300800 */
[----:B------:R-:W-:Y:S01]  /*515a0*/  IMAD.X R13, R16, 0x1, R3, P6 ;  /* 0x00000001100d7824 */ /* 0x000fe200030e0603 */
[C---:B-1----:R-:W-:Y:S01]  /*515b0*/  IADD3 R6, P6, PT, R17.reuse, R70, RZ ;  /* 0x0000004611067210 */ /* 0x042fe20007fde0ff */
[----:B------:R-:W-:Y:S01]  /*515c0*/  VIADD R17, R17, UR28 ;  /* 0x0000001c11117c36 */ /* 0x000fe20008000000 */
[----:B------:R-:W-:Y:S01]  /*515d0*/  F2FP.SATFINITE.E5M2.F32.PACK_AB_MERGE_C R55, R55, R54, RZ ;  /* 0x000000363737723e */ /* 0x000fe200048060ff */
[----:B------:R-:W3:Y:S04]  /*515e0*/  LDL.LU R82, [R1+0x2dc] ;  /* 0x0002dc0001527983 */ /* 0x000ee80000300800 */
[----:B------:R1:W-:Y:S01]  /*515f0*/  @P5 STG.E.U8 desc[UR14][R12.64], R19 ;  /* 0x000000130c005986 */ /* 0x0003e2000c10110e */
[----:B--2---:R-:W-:Y:S01]  /*51600*/  ISETP.LT.AND P5, PT, R66, UR6, !P2 ;  /* 0x0000000642007c0c */ /* 0x004fe2000d7a1270 */
[----:B------:R-:W2:Y:S01]  /*51610*/  LDCU UR6, c[0x0][0x398] ;  /* 0x00007300ff0677ac */ /* 0x000ea20008000800 */
[----:B------:R-:W-:Y:S01]  /*51620*/  IMAD.X R7, R16, 0x1, R69, P6 ;  /* 0x0000000110077824 */ /* 0x000fe200030e0645 */
[----:B----4-:R-:W-:Y:S01]  /*51630*/  SHF.R.S32.HI R14, RZ, 0x1f, R17 ;  /* 0x0000001fff0e7819 */ /* 0x010fe20000011411 */
[----:B------:R-:W4:Y:S01]  /*51640*/  LDL.LU R83, [R1+0x1d8] ;  /* 0x0001d80001537983 */ /* 0x000f220000300800 */
[----:B------:R-:W-:-:S02]  /*51650*/  IADD3 R8, P6, PT, R17, R0, RZ ;  /* 0x0000000011087210 */ /* 0x000fc40007fde0ff */
[----:B------:R-:W-:Y:S01]  /*51660*/  PRMT R5, R10, 0x9910, RZ ;  /* 0x000099100a057816 */ /* 0x000fe200000000ff */
[----:B------:R0:W-:Y:S01]  /*51670*/  @P0 STG.E.U8 desc[UR14][R6.64], R55 ;  /* 0x0000003706000986 */ /* 0x0001e2000c10110e */
[----:B-----5:R-:W-:Y:S01]  /*51680*/  ISETP.LT.AND P0, PT, R67, UR4, !P2 ;  /* 0x0000000443007c0c */ /* 0x020fe2000d701270 */
[C---:B------:R-:W-:Y:S01]  /*51690*/  IMAD.X R9, R14.reuse, 0x1, R72, P6 ;  /* 0x000000010e097824 */ /* 0x040fe200030e0648 */
[----:B------:R-:W-:Y:S01]  /*516a0*/  IADD3 R10, P6, PT, R17, R2, RZ ;  /* 0x00000002110a7210 */ /* 0x000fe20007fde0ff */
[----:B------:R-:W4:Y:S01]  /*516b0*/  LDL.LU R84, [R1+0x1dc] ;  /* 0x0001dc0001547983 */ /* 0x000f220000300800 */
[----:B------:R-:W-:Y:S01]  /*516c0*/  SHF.R.S32.HI R5, RZ, 0x8, R5 ;  /* 0x00000008ff057819 */ /* 0x000fe20000011405 */
[----:B------:R-:W5:Y:S01]  /*516d0*/  LDCU UR4, c[0x0][0x398] ;  /* 0x00007300ff0477ac */ /* 0x000f620008000800 */
[----:B-1----:R-:W-:Y:S01]  /*516e0*/  PRMT R13, R11, 0x9910, RZ ;  /* 0x000099100b0d7816 */ /* 0x002fe200000000ff */
[----:B------:R-:W-:Y:S02]  /*516f0*/  IMAD.X R11, R14, 0x1, R71, P6 ;  /* 0x000000010e0b7824 */ /* 0x000fe400030e0647 */
[----:B------:R1:W-:Y:S01]  /*51700*/  @P5 STG.E.U8 desc[UR14][R8.64], R5 ;  /* 0x0000000508005986 */ /* 0x0003e2000c10110e */
[----:B------:R-:W-:-:S02]  /*51710*/  SHF.R.S32.HI R13, RZ, 0x8, R13 ;  /* 0x00000008ff0d7819 */ /* 0x000fc4000001140d */
[----:B0-----:R-:W-:Y:S01]  /*51720*/  ISETP.LT.AND P5, PT, R91, UR8, !P2 ;  /* 0x000000085b007c0c */ /* 0x001fe2000d7a1270 */
[----:B------:R-:W0:Y:S01]  /*51730*/  LDCU UR8, c[0x0][0x398] ;  /* 0x00007300ff0877ac */ /* 0x000e220008000800 */
[----:B--2---:R-:W-:Y:S01]  /*51740*/  ISETP.LT.AND P2, PT, R89, UR6, !P2 ;  /* 0x0000000659007c0c */ /* 0x004fe2000d741270 */
[----:B------:R-:W-:Y:S01]  /*51750*/  @P0 STG.E.U8 desc[UR14][R10.64], R13 ;  /* 0x0000000d0a000986 */ /* 0x000fe2000c10110e */
[----:B------:R-:W-:Y:S01]  /*51760*/  IADD3 R6, P6, PT, R17, R68, RZ ;  /* 0x0000004411067210 */ /* 0x000fe20007fde0ff */
[----:B------:R-:W2:Y:S01]  /*51770*/  LDCU UR6, c[0x0][0x398] ;  /* 0x00007300ff0677ac */ /* 0x000ea20008000800 */
[----:B------:R-:W-:Y:S02]  /*51780*/  PRMT R15, R19, 0x9910, RZ ;  /* 0x00009910130f7816 */ /* 0x000fe400000000ff */
[----:B------:R-:W-:Y:S02]  /*51790*/  PRMT R12, R55, 0x9910, RZ ;  /* 0x00009910370c7816 */ /* 0x000fe400000000ff */
[C---:B-1----:R-:W-:Y:S01]  /*517a0*/  IADD3 R8, P0, PT, R17.reuse, R70, RZ ;  /* 0x0000004611087210 */ /* 0x042fe20007f1e0ff */
[C---:B------:R-:W-:Y:S01]  /*517b0*/  IMAD.X R7, R14.reuse, 0x1, R3, P6 ;  /* 0x000000010e077824 */ /* 0x040fe200030e0603 */
[----:B------:R-:W-:Y:S01]  /*517c0*/  SHF.R.S32.HI R15, RZ, 0x8, R15 ;  /* 0x00000008ff0f7819 */ /* 0x000fe2000001140f */
[----:B------:R-:W-:Y:S01]  /*517d0*/  VIADD R5, R17, UR28 ;  /* 0x0000001c11057c36 */ /* 0x000fe20008000000 */
[----:B------:R-:W-:Y:S01]  /*517e0*/  SHF.R.S32.HI R17, RZ, 0x8, R12 ;  /* 0x00000008ff117819 */ /* 0x000fe2000001140c */
[----:B------:R-:W-:-:S02]  /*517f0*/  IMAD.X R9, R14, 0x1, R69, P0 ;  /* 0x000000010e097824 */ /* 0x000fc400000e0645 */
[----:B------:R-:W-:Y:S04]  /*51800*/  @P5 STG.E.U8 desc[UR14][R6.64], R15 ;  /* 0x0000000f06005986 */ /* 0x000fe8000c10110e */
[----:B------:R3:W-:Y:S02]  /*51810*/  @P2 STG.E.U8 desc[UR14][R8.64], R17 ;  /* 0x0000001108002986 */ /* 0x0007e4000c10110e */
[----:B---3--:R-:W-:Y:S02]  /*51820*/  F2FP.SATFINITE.E5M2.F32.PACK_AB_MERGE_C R9, R86, R85, RZ ;  /* 0x000000555609723e */ /* 0x008fe400048060ff */
[----:B------:R-:W3:Y:S04]  /*51830*/  LDL.LU R85, [R1+0x2e0] ;  /* 0x0002e00001557983 */ /* 0x000ee80000300800 */
[----:B------:R-:W3:Y:S01]  /*51840*/  LDL.LU R86, [R1+0x2e4] ;  /* 0x0002e40001567983 */ /* 0x000ee20000300800 */
[----:B------:R-:W-:-:S03]  /*51850*/  F2FP.SATFINITE.E5M2.F32.PACK_AB_MERGE_C R17, R90, R87, RZ ;  /* 0x000000575a11723e */ /* 0x000fc600048060ff */
[----:B------:R-:W3:Y:S04]  /*51860*/  LDL.LU R87, [R1+0xd8] ;  /* 0x0000d80001577983 */ /* 0x000ee80000300800 */
[----:B------:R-:W3:Y:S01]  /*51870*/  LDL.LU R90, [R1+0xdc] ;  /* 0x0000dc00015a7983 */ /* 0x000ee20000300800 */
[----:B-----5:R-:W-:Y:S01]  /*51880*/  ISETP.LT.AND P6, PT, R66, UR4, !P4 ;  /* 0x0000000442007c0c */ /* 0x020fe2000e7c1270 */
[----:B------:R-:W1:Y:S01]  /*51890*/  LDCU UR4, c[0x0][0x398] ;  /* 0x00007300ff0477ac */ /* 0x000e620008000800 */
[----:B------:R-:W-:Y:S02]  /*518a0*/  SHF.R.S32.HI R14, RZ, 0x1f, R5 ;  /* 0x0000001fff0e7819 */ /* 0x000fe40000011405 */
[----:B------:R-:W-:Y:S02]  /*518b0*/  IADD3 R10, P0, PT, R5, R0, RZ ;  /* 0x00000000050a7210 */ /* 0x000fe40007f1e0ff */
[----:B0-----:R-:W-:Y:S01]  /*518c0*/  ISETP.LT.AND P2, PT, R67, UR8, !P4 ;  /* 0x0000000843007c0c */ /* 0x001fe2000e741270 */
[----:B------:R-:W-:Y:S01]  /*518d0*/  VIADD R13, R88, 0x36 ;  /* 0x00000036580d7836 */ /* 0x000fe20000000000 */
[----:B------:R-:W-:Y:S01]  /*518e0*/  IADD3 R6, P5, PT, R5, R2, RZ ;  /* 0x0000000205067210 */ /* 0x000fe20007fbe0ff */
[C---:B------:R-:W-:Y:S01]  /*518f0*/  IMAD.X R11, R14.reuse, 0x1, R72, P0 ;  /* 0x000000010e0b7824 */ /* 0x040fe200000e0648 */
[----:B------:R-:W-:Y:S01]  /*51900*/  ISETP.LT.AND P0, PT, R91, UR9, !P4 ;  /* 0x000000095b007c0c */ /* 0x000fe2000e701270 */
[----:B------:R-:W0:Y:S03]  /*51910*/  LDCU UR8, c[0x0][0x398] ;  /* 0x00007300ff0877ac */ /* 0x000e260008000800 */
[----:B------:R5:W-:Y:S01]  /*51920*/  @P6 STG.E.U8 desc[UR14][R10.64], R4 ;  /* 0x000000040a006986 */ /* 0x000be2000c10110e */
[----:B------:R-:W-:Y:S01]  /*51930*/  IADD3 R12, P6, PT, R5, R68, RZ ;  /* 0x00000044050c7210 */ /* 0x000fe20007fde0ff */
[----:B------:R-:W-:Y:S01]  /*51940*/  IMAD.X R7, R14, 0x1, R71, P5 ;  /* 0x000000010e077824 */ /* 0x000fe200028e0647 */
[----:B------:R-:W-:Y:S01]  /*51950*/  ISETP.GE.AND P5, PT, R13, UR11, PT ;  /* 0x0000000b0d007c0c */ /* 0x000fe2000bfa6270 */
[----:B------:R-:W-:Y:S01]  /*51960*/  VIADD R15, R5, UR28 ;  /* 0x0000001c050f7c36 */ /* 0x000fe20008000000 */
[----:B------:R-:W-:Y:S01]  /*51970*/  PRMT R8, R4, 0x9910, RZ ;  /* 0x0000991004087816 */ /* 0x000fe200000000ff */
[----:B------:R-:W-:Y:S01]  /*51980*/  IMAD.X R13, R14, 0x1, R3, P6 ;  /* 0x000000010e0d7824 */ /* 0x000fe200030e0603 */
[----:B------:R0:W-:Y:S01]  /*51990*/  @P2 STG.E.U8 desc[UR14][R6.64], R9 ;  /* 0x0000000906002986 */ /* 0x0001e2000c10110e */
[----:B--2---:R-:W-:Y:S01]  /*519a0*/  ISETP.LT.AND P2, PT, R66, UR6, !P3 ;  /* 0x0000000642007c0c */ /* 0x004fe2000df41270 */
[----:B------:R-:W2:Y:S02]  /*519b0*/  LDCU UR9, c[0x0][0x398] ;  /* 0x00007300ff0977ac */ /* 0x000ea40008000800 */
[----:B------:R4:W-:Y:S01]  /*519c0*/  @P0 STG.E.U8 desc[UR14][R12.64], R17 ;  /* 0x000000110c000986 */ /* 0x0009e2000c10110e */
[----:B-1----:R-:W-:Y:S01]  /*519d0*/  ISETP.LT.AND P0, PT, R89, UR4, !P4 ;  /* 0x0000000459007c0c */ /* 0x002fe2000e701270 */
[----:B------:R-:W1:Y:S01]  /*519e0*/  LDCU UR4, c[0x0][0x398] ;  /* 0x00007300ff0477ac */ /* 0x000e620008000800 */
[----:B-----5:R-:W-:-:S02]  /*519f0*/  IADD3 R4, P4, PT, R5, R70, RZ ;  /* 0x0000004605047210 */ /* 0x020fc40007f9e0ff */
[----:B------:R-:W-:Y:S02]  /*51a00*/  SHF.R.S32.HI R16, RZ, 0x1f, R15 ;  /* 0x0000001fff107819 */ /* 0x000fe4000001140f */
[----:B------:R-:W-:Y:S02]  /*51a10*/  F2FP.SATFINITE.E5M2.F32.PACK_AB_MERGE_C R57, R57, R56, RZ ;  /* 0x000000383939723e */ /* 0x000fe400048060ff */
[----:B0-----:R-:W-:Y:S01]  /*51a20*/  IADD3 R6, P6, PT, R15, R0, RZ ;  /* 0x000000000f067210 */ /* 0x001fe20007fde0ff */
[----:B------:R-:W-:Y:S01]  /*51a30*/  IMAD.X R5, R14, 0x1, R69, P4 ;  /* 0x000000010e057824 */ /* 0x000fe200020e0645 */
[----:B------:R-:W-:Y:S01]  /*51a40*/  PRMT R11, R9, 0x9910, RZ ;  /* 0x00009910090b7816 */ /* 0x000fe200000000ff */
[----:B------:R-:W-:Y:S01]  /*51a50*/  VIADD R10, R88, 0x37 ;  /* 0x00000037580a7836 */ /* 0x000fe20000000000 */
[----:B----4-:R-:W-:Y:S01]  /*51a60*/  SHF.R.S32.HI R13, RZ, 0x8, R8 ;  /* 0x00000008ff0d7819 */ /* 0x010fe20000011408 */
[----:B------:R-:W-:Y:S01]  /*51a70*/  IMAD.X R7, R16, 0x1, R72, P6 ;  /* 0x0000000110077824 */ /* 0x000fe200030e0648 */
[----:B------:R0:W-:Y:S01]  /*51a80*/  @P0 STG.E.U8 desc[UR14][R4.64], R57 ;  /* 0x0000003904000986 */ /* 0x0001e2000c10110e */
[----:B------:R-:W4:Y:S03]  /*51a90*/  LDCU UR6, c[0x0][0x398] ;  /* 0x00007300ff0677ac */ /* 0x000f260008000800 */
[----:B------:R5:W-:Y:S01]  /*51aa0*/  @P2 STG.E.U8 desc[UR14][R6.64], R13 ;  /* 0x0000000d06002986 */ /* 0x000be2000c10110e */
[----:B------:R-:W-:Y:S01]  /*51ab0*/  ISETP.LT.AND P2, PT, R67, UR8, !P3 ;  /* 0x0000000843007c0c */ /* 0x000fe2000df41270 */
[----:B------:R-:W3:Y:S01]  /*51ac0*/  LDCU UR8, c[0x0][0x398] ;  /* 0x00007300ff0877ac */ /* 0x000ee20008000800 */
[----:B------:R-:W-:-:S02]  /*51ad0*/  IADD3 R8, P6, PT, R15, R2, RZ ;  /* 0x000000020f087210 */ /* 0x000fc40007fde0ff */
[----:B--2---:R-:W-:Y:S01]  /*51ae0*/  ISETP.LT.AND P0, PT, R91, UR9, !P3 ;  /* 0x000000095b007c0c */ /* 0x004fe2000df01270 */
[----:B------:R-:W2:Y:S02]  /*51af0*/  LDCU UR9, c[0x0][0x398] ;  /* 0x00007300ff0977ac */ /* 0x000ea40008000800 */
[----:B------:R-:W-:Y:S01]  /*51b00*/  IMAD.X R9, R16, 0x1, R71, P6 ;  /* 0x0000000110097824 */ /* 0x000fe200030e0647 */
[----:B0-----:R-:W-:Y:S02]  /*51b10*/  PRMT R57, R57, 0x9910, RZ ;  /* 0x0000991039397816 */ /* 0x001fe400000000ff */
[----:B-----5:R-:W-:Y:S02]  /*51b20*/  SHF.R.S32.HI R7, RZ, 0x8, R11 ;  /* 0x00000008ff077819 */ /* 0x020fe4000001140b */
[----:B-1----:R-:W-:Y:S01]  /*51b30*/  ISETP.LT.AND P3, PT, R89, UR4, !P3 ;  /* 0x0000000459007c0c */ /* 0x002fe2000df61270 */
[C---:B------:R-:W-:Y:S01]  /*51b40*/  VIADD R13, R15.reuse, UR28 ;  /* 0x0000001c0f0d7c36 */ /* 0x040fe20008000000 */
[----:B------:R-:W-:Y:S01]  /*51b50*/  ISETP.GE.AND P4, PT, R10, UR7, PT ;  /* 0x000000070a007c0c */ /* 0x000fe2000bf86270 */
[----:B------:R-:W-:Y:S01]  /*51b60*/  @P2 STG.E.U8 desc[UR14][R8.64], R7 ;  /* 0x0000000708002986 */ /* 0x000fe2000c10110e */
[C---:B------:R-:W-:Y:S01]  /*51b70*/  IADD3 R10, P6, PT, R15.reuse, R68, RZ ;  /* 0x000000440f0a7210 */ /* 0x040fe20007fde0ff */
[----:B------:R-:W0:Y:S01]  /*51b80*/  LDCU UR7, c[0x0][0x398] ;  /* 0x00007300ff0777ac */ /* 0x000e220008000800 */
[----:B------:R-:W-:Y:S01]  /*51b90*/  IADD3 R4, P2, PT, R15, R70, RZ ;  /* 0x000000460f047210 */ /* 0x000fe20007f5e0ff */
[----:B------:R-:W-:Y:S01]  /*51ba0*/  IMAD.MOV.U32 R15, RZ, RZ, R57 ;  /* 0x000000ffff0f7224 */ /* 0x000fe200078e0039 */
[----:B------:R-:W-:Y:S01]  /*51bb0*/  PRMT R17, R17, 0x9910, RZ ;  /* 0x0000991011117816 */ /* 0x000fe200000000ff */
[C---:B------:R-:W-:Y:S01]  /*51bc0*/  IMAD.X R11, R16.reuse, 0x1, R3, P6 ;  /* 0x00000001100b7824 */ /* 0x040fe200030e0603 */
[----:B------:R-:W1:Y:S01]  /*51bd0*/  LDCU UR4, c[0x0][0x398] ;  /* 0x00007300ff0477ac */ /* 0x000e620008000800 */
[----:B------:R-:W-:Y:S01]  /*51be0*/  IMAD.X R5, R16, 0x1, R69, P2 ;  /* 0x0000000110057824 */ /* 0x000fe200010e0645 */
[----:B------:R-:W-:-:S02]  /*51bf0*/  SHF.R.S32.HI R17, RZ, 0x8, R17 ;  /* 0x00000008ff117819 */ /* 0x000fc40000011411 */
[----:B------:R-:W-:-:S03]  /*51c00*/  SHF.R.S32.HI R15, RZ, 0x8, R15 ;  /* 0x00000008ff0f7819 */ /* 0x000fc6000001140f */
[----:B------:R-:W-:Y:S04]  /*51c10*/  @P0 STG.E.U8 desc[UR14][R10.64], R17 ;  /* 0x000000110a000986 */ /* 0x000fe8000c10110e */
[----:B------:R5:W-:Y:S02]  /*51c20*/  @P3 STG.E.U8 desc[UR14][R4.64], R15 ;  /* 0x0000000f04003986 */ /* 0x000be4000c10110e */
[----:B-----5:R-:W-:Y:S02]  /*51c30*/  F2FP.SATFINITE.E5M2.F32.PACK_AB_MERGE_C R4, R93, R92, RZ ;  /* 0x0000005c5d04723e */ /* 0x020fe400048060ff */
[----:B---3--:R-:W-:Y:S02]  /*51c40*/  F2FP.SATFINITE.E5M2.F32.PACK_AB_MERGE_C R21, R90, R87, RZ ;  /* 0x000000575a15723e */ /* 0x008fe400048060ff */
[----:B------:R-:W3:Y:S04]  /*51c50*/  LDL.LU R87, [R1+0xe0] ;  /* 0x0000e00001577983 */ /* 0x000ee80000300800 */
[----:B------:R-:W3:Y:S04]  /*51c60*/  LDL.LU R90, [R1+0xe4] ;  /* 0x0000e400015a7983 */ /* 0x000ee80000300800 */
[----:B------:R-:W5:Y:S04]  /*51c70*/  LDL.LU R92, [R1+0x2e8] ;  /* 0x0002e800015c7983 */ /* 0x000f680000300800 */
[----:B------:R-:W5:Y:S01]  /*51c80*/  LDL.LU R93, [R1+0x2ec] ;  /* 0x0002ec00015d7983 */ /* 0x000f620000300800 */
[----:B----4-:R-:W-:Y:S01]  /*51c90*/  ISETP.LT.AND P0, PT, R66, UR6, !P5 ;  /* 0x0000000642007c0c */ /* 0x010fe2000ef01270 */
[----:B------:R-:W4:Y:S01]  /*51ca0*/  LDCU UR6, c[0x0][0x398] ;  /* 0x00007300ff0677ac */ /* 0x000f220008000800 */
[----:B------:R-:W-:-:S02]  /*51cb0*/  SHF.R.S32.HI R12, RZ, 0x1f, R13 ;  /* 0x0000001fff0c7819 */ /* 0x000fc4000001140d */
[----:B------:R-:W-:Y:S02]  /*51cc0*/  IADD3 R6, P6, PT, R13, R0, RZ ;  /* 0x000000000d067210 */ /* 0x000fe40007fde0ff */
[----:B0-----:R-:W-:Y:S01]  /*51cd0*/  ISETP.LT.AND P2, PT, R67, UR7, !P5 ;  /* 0x0000000743007c0c */ /* 0x001fe2000ef41270 */
[----:B------:R-:W-:Y:S01]  /*51ce0*/  VIADD R10, R88, 0x38 ;  /* 0x00000038580a7836 */ /* 0x000fe20000000000 */
[----:B------:R-:W-:Y:S01]  /*51cf0*/  IADD3 R8, P3, PT, R13, R2, RZ ;  /* 0x000000020d087210 */ /* 0x000fe20007f7e0ff */
[----:B------:R-:W-:Y:S01]  /*51d00*/  IMAD.X R7, R12, 0x1, R72, P6 ;  /* 0x000000010c077824 */ /* 0x000fe200030e0648 */
[----:B------:R-:W-:Y:S01]  /*51d10*/  F2FP.SATFINITE.E5M2.F32.PACK_AB_MERGE_C R19, R82, R81, RZ ;  /* 0x000000515213723e */ /* 0x000fe200048060ff */
[----:B------:R-:W-:Y:S01]  /*51d20*/  VIADD R11, R88, 0x39 ;  /* 0x00000039580b7836 */ /* 0x000fe20000000000 */
[----:B------:R-:W-:Y:S01]  /*51d30*/  F2FP.SATFINITE.E5M2.F32.PACK_AB_MERGE_C R17, R84, R83, RZ ;  /* 0x000000535411723e */ /* 0x000fe200048060ff */
[----:B------:R-:W-:Y:S01]  /*51d40*/  IMAD.X R9, R12, 0x1, R71, P3 ;  /* 0x000000010c097824 */ /* 0x000fe200018e0647 */
[----:B------:R-:W-:Y:S01]  /*51d50*/  ISETP.LT.AND P3, PT, R91, UR8, !P5 ;  /* 0x000000085b007c0c */ /* 0x000fe2000ef61270 */
[----:B------:R0:W-:Y:S01]  /*51d60*/  @P0 STG.E.U8 desc[UR14][R6.64], R19 ;  /* 0x0000001306000986 */ /* 0x0001e2000c10110e */
[----:B------:R-:W-:Y:S01]  /*51d70*/  ISETP.GE.AND P0, PT, R10, UR17, PT ;  /* 0x000000110a007c0c */ /* 0x000fe2000bf06270 */
[----:B------:R-:W2:Y:S01]  /*51d80*/  LDCU UR7, c[0x0][0x398] ;  /* 0x00007300ff0777ac */ /* 0x000ea20008000800 */
[----:B------:R-:W-:Y:S01]  /*51d90*/  IADD3 R10, P6, PT, R13, R68, RZ ;  /* 0x000000440d0a7210 */ /* 0x000fe20007fde0ff */
[----:B------:R2:W-:Y:S01]  /*51da0*/  @P2 STG.E.U8 desc[UR14][R8.64], R17 ;  /* 0x0000001108002986 */ /* 0x0005e2000c10110e */
[----:B------:R-:W-:Y:S01]  /*51db0*/  ISETP.GE.AND P2, PT, R11, UR27, PT ;  /* 0x0000001b0b007c0c */ /* 0x000fe2000bf46270 */
[----:B------:R-:W3:Y:S01]  /*51dc0*/  LDCU UR8, c[0x0][0x398] ;  /* 0x00007300ff0877ac */ /* 0x000ee20008000800 */
[----:B-1----:R-:W-:Y:S01]  /*51dd0*/  ISETP.LT.AND P5, PT, R89, UR4, !P5 ;  /* 0x0000000459007c0c */ /* 0x002fe2000efa1270 */
[----:B------:R-:W-:Y:S01]  /*51de0*/  IMAD.X R11, R12, 0x1, R3, P6 ;  /* 0x000000010c0b7824 */ /* 0x000fe200030e0603 */
[----:B------:R-:W1:Y:S01]  /*51df0*/  LDCU UR4, c[0x0][0x398] ;  /* 0x00007300ff0477ac */ /* 0x000e620008000800 */
[C---:B0-----:R-:W-:Y:S01]  /*51e00*/  IADD3 R6, P6, PT, R13.reuse, R70, RZ ;  /* 0x000000460d067210 */ /* 0x041fe20007fde0ff */
[----:B------:R-:W-:-:S02]  /*51e10*/  VIADD R13, R13, UR28 ;  /* 0x0000001c0d0d7c36 */ /* 0x000fc40008000000 */
[----:B------:R0:W-:Y:S01]  /*51e20*/  @P3 STG.E.U8 desc[UR14][R10.64], R21 ;  /* 0x000000150a003986 */ /* 0x0001e2000c10110e */
[----:B----4-:R-:W-:Y:S01]  /*51e30*/  ISETP.LT.AND P3, PT, R66, UR6, !P4 ;  /* 0x0000000642007c0c */ /* 0x010fe2000e761270 */
[----:B------:R-:W4:Y:S01]  /*51e40*/  LDCU UR6, c[0x0][0x398] ;  /* 0x00007300ff0677ac */ /* 0x000f220008000800 */
[----:B------:R-:W-:Y:S01]  /*51e50*/  IMAD.X R7, R12, 0x1, R69, P6 ;  /* 0x000000010c077824 */ /* 0x000fe200030e0645 */
[----:B------:R-:W-:Y:S02]  /*51e60*/  SHF.R.S32.HI R14, RZ, 0x1f, R13 ;  /* 0x0000001fff0e7819 */ /* 0x000fe4000001140d */
[----:B--2---:R-:W-:Y:S02]  /*51e70*/  IADD3 R8, P6, PT, R13, R0, RZ ;  /* 0x000000000d087210 */ /* 0x004fe40007fde0ff */
[----:B------:R-:W-:Y:S02]  /*51e80*/  PRMT R15, R19, 0x9910, RZ ;  /* 0x00009910130f7816 */ /* 0x000fe400000000ff */
[----:B------:R-:W-:Y:S01]  /*51e90*/  F2FP.SATFINITE.E5M2.F32.PACK_AB_MERGE_C R59, R59, R58, RZ ;  /* 0x0000003a3b3b723e */ /* 0x000fe200048060ff */
[----:B------:R-:W-:Y:S01]  /*51ea0*/  IMAD.X R9, R14, 0x1, R72, P6 ;  /* 0x000000010e097824 */ /* 0x000fe200030e0648 */
[----:B------:R-:W-:-:S02]  /*51eb0*/  SHF.R.S32.HI R15, RZ, 0x8, R15 ;  /* 0x00000008ff0f7819 */ /* 0x000fc4000001140f */
[----:B0-----:R-:W-:Y:S01]  /*51ec0*/  IADD3 R10, P6, PT, R13, R2, RZ ;  /* 0x000000020d0a7210 */ /* 0x001fe20007fde0ff */
[----:B------:R0:W-:Y:S01]  /*51ed0*/  @P5 STG.E.U8 desc[UR14][R6.64], R59 ;  /* 0x0000003b06005986 */ /* 0x0001e2000c10110e */
[----:B------:R-:W-:Y:S01]  /*51ee0*/  ISETP.LT.AND P5, PT, R67, UR7, !P4 ;  /* 0x0000000743007c0c */ /* 0x000fe2000e7a1270 */
[----:B------:R-:W2:Y:S02]  /*51ef0*/  LDCU UR7, c[0x0][0x398] ;  /* 0x00007300ff0777ac */ /* 0x000ea40008000800 */
[----:B------:R2:W-:Y:S01]  /*51f00*/  @P3 STG.E.U8 desc[UR14][R8.64], R15 ;  /* 0x0000000f08003986 */ /* 0x0005e2000c10110e */
[----:B-1----:R-:W-:Y:S01]  /*51f10*/  ISETP.LT.AND P3, PT, R91, UR4, !P4 ;  /* 0x000000045b007c0c */ /* 0x002fe2000e761270 */
[----:B------:R-:W-:Y:S01]  /*51f20*/  IMAD.X R11, R14, 0x1, R71, P6 ;  /* 0x000000010e0b7824 */ /* 0x000fe200030e0647 */
[----:B------:R-:W-:Y:S01]  /*51f30*/  PRMT R17, R17, 0x9910, RZ ;  /* 0x0000991011117816 */ /* 0x000fe200000000ff */
[----:B------:R-:W1:Y:S01]  /*51f40*/  LDCU UR4, c[0x0][0x398] ;  /* 0x00007300ff0477ac */ /* 0x000e620008000800 */
[----:B------:R-:W-:-:S02]  /*51f50*/  PRMT R19, R21, 0x9910, RZ ;  /* 0x0000991015137816 */ /* 0x000fc400000000ff */
[----:B0-----:R-:W-:Y:S02]  /*51f60*/  IADD3 R6, P6, PT, R13, R68, RZ ;  /* 0x000000440d067210 */ /* 0x001fe40007fde0ff */
[----:B------:R-:W-:Y:S02]  /*51f70*/  SHF.R.S32.HI R17, RZ, 0x8, R17 ;  /* 0x00000008ff117819 */ /* 0x000fe40000011411 */
[----:B------:R-:W-:Y:S01]  /*51f80*/  SHF.R.S32.HI R19, RZ, 0x8, R19 ;  /* 0x00000008ff137819 */ /* 0x000fe20000011413 */
[----:B------:R-:W-:Y:S01]  /*51f90*/  IMAD.X R7, R14, 0x1, R3, P6 ;  /* 0x000000010e077824 */ /* 0x000fe200030e0603 */
[----:B----4-:R-:W-:Y:S01]  /*51fa0*/  ISETP.LT.AND P6, PT, R89, UR6, !P4 ;  /* 0x0000000659007c0c */ /* 0x010fe2000e7c1270 */
[----:B------:R0:W-:Y:S01]  /*51fb0*/  @P5 STG.E.U8 desc[UR14][R10.64], R17 ;  /* 0x000000110a005986 */ /* 0x0001e2000c10110e */
[----:B------:R-:W-:Y:S01]  /*51fc0*/  PRMT R12, R59, 0x9910, RZ ;  /* 0x000099103b0c7816 */ /* 0x000fe200000000ff */
[C---:B--2---:R-:W-:Y:S01]  /*51fd0*/  VIADD R15, R13.reuse, UR28 ;  /* 0x0000001c0d0f7c36 */ /* 0x044fe20008000000 */
[----:B------:R-:W-:Y:S01]  /*51fe0*/  F2FP.SATFINITE.E5M2.F32.PACK_AB_MERGE_C R5, R86, R85, RZ ;  /* 0x000000555605723e */ /* 0x000fe200048060ff */
[----:B------:R-:W-:Y:S01]  /*51ff0*/  @P3 STG.E.U8 desc[UR14][R6.64], R19 ;  /* 0x0000001306003986 */ /* 0x000fe2000c10110e */
[----:B------:R-:W-:Y:S01]  /*52000*/  IADD3 R8, P3, PT, R13, R70, RZ ;  /* 0x000000460d087210 */ /* 0x000fe20007f7e0ff */
[----:B------:R-:W2:Y:S04]  /*52010*/  LDCU UR6, c[0x0][0x398] ;  /* 0x00007300ff0677ac */ /* 0x000ea80008000800 */
[----:B------:R-:W-:Y:S01]  /*52020*/  IMAD.X R9, R14, 0x1, R69, P3 ;  /* 0x000000010e097824 */ /* 0x000fe200018e0645 */
[----:B0-----:R-:W-:-:S05]  /*52030*/  SHF.R.S32.HI R17, RZ, 0x8, R12 ;  /* 0x00000008ff117819 */ /* 0x001fca000001140c */
[----:B------:R3:W-:Y:S02]  /*52040*/  @P6 STG.E.U8 desc[UR14][R8.64], R17 ;  /* 0x0000001108006986 */ /* 0x0007e4000c10110e */
[----:B---3--:R-:W-:Y:S02]  /*52050*/  F2FP.SATFINITE.E5M2.F32.PACK_AB_MERGE_C R17, R90, R87, RZ ;  /* 0x000000575a11723e */ /* 0x008fe400048060ff */
[----:B------:R-:W3:Y:S04]  /*52060*/  LDL.LU R87, [R1+0x1e8] ;  /* 0x0001e80001577983 */ /* 0x000ee80000300800 */
[----:B------:R-:W3:Y:S01]  /*52070*/  LDL.LU R90, [R1+0x1ec] ;  /* 0x0001ec00015a7983 */ /* 0x000ee20000300800 */
[----:B-----5:R-:W-:-:S03]  /*52080*/  F2FP.SATFINITE.E5M2.F32.PACK_AB_MERGE_C R19, R93, R92, RZ ;  /* 0x0000005c5d13723e */ /* 0x020fc600048060ff */
[----:B------:R-:W4:Y:S04]  /*52090*/  LDL.LU R92, [R1+0xe8] ;  /* 0x0000e800015c7983 */ /* 0x000f280000300800 */
[----:B------:R-:W4:Y:S01]  /*520a0*/  LDL.LU R93, [R1+0xec] ;  /* 0x0000ec00015d7983 */ /* 0x000f220000300800 */
[----:B------:R-:W-:Y:S02]  /*520b0*/  ISETP.LT.AND P4, PT, R66, UR7, !P0 ;  /* 0x0000000742007c0c */ /* 0x000fe4000c781270 */
[----:B------:R-:W-:Y:S02]  /*520c0*/  SHF.R.S32.HI R14, RZ, 0x1f, R15 ;  /* 0x0000001fff0e7819 */ /* 0x000fe4000001140f */
[----:B------:R-:W-:Y:S02]  /*520d0*/  IADD3 R10, P5, PT, R15, R0, RZ ;  /* 0x000000000f0a7210 */ /* 0x000fe40007fbe0ff */
[----:B-1----:R-:W-:Y:S01]  /*520e0*/  ISETP.LT.AND P3, PT, R67, UR4, !P0 ;  /* 0x0000000443007c0c */ /* 0x002fe2000c761270 */
[----:B------:R-:W-:Y:S01]  /*520f0*/  VIADD R12, R88, 0x3a ;  /* 0x0000003a580c7836 */ /* 0x000fe20000000000 */
[----:B------:R-:W-:Y:S01]  /*52100*/  IADD3 R6, P6, PT, R15, R2, RZ ;  /* 0x000000020f067210 */ /* 0x000fe20007fde0ff */
[----:B------:R-:W-:Y:S01]  /*52110*/  IMAD.X R11, R14, 0x1, R72, P5 ;  /* 0x000000010e0b7824 */ /* 0x000fe200028e0648 */
[----:B------:R-:W-:Y:S01]  /*52120*/  ISETP.LT.AND P5, PT, R91, UR8, !P0 ;  /* 0x000000085b007c0c */ /* 0x000fe2000c7a1270 */
[----:B------:R-:W5:Y:S01]  /*52130*/  LDL.LU R85, [R1+0x2f0] ;  /* 0x0002f00001557983 */ /* 0x000f620000300800 */
[----:B------:R-:W-:Y:S01]  /*52140*/  VIADD R13, R88, 0x3b ;  /* 0x0000003b580d7836 */ /* 0x000fe20000000000 */
[----:B------:R-:W0:Y:S01]  /*52150*/  LDCU UR4, c[0x0][0x398] ;  /* 0x00007300ff0477ac */ /* 0x000e220008000800 */
[----:B------:R-:W-:Y:S01]  /*52160*/  IMAD.X R7, R14, 0x1, R71, P6 ;  /* 0x000000010e077824 */ /* 0x000fe200030e0647 */
[----:B------:R1:W-:Y:S01]  /*52170*/  @P4 STG.E.U8 desc[UR14][R10.64], R5 ;  /* 0x000000050a004986 */ /* 0x0003e2000c10110e */
[----:B------:R-:W-:Y:S01]  /*52180*/  ISETP.GE.AND P4, PT, R12, UR25, PT ;  /* 0x000000190c007c0c */ /* 0x000fe2000bf86270 */
[----:B------:R-:W0:Y:S01]  /*52190*/  LDCU UR7, c[0x0][0x398] ;  /* 0x00007300ff0777ac */ /* 0x000e220008000800 */
[----:B------:R-:W-:Y:S01]  /*521a0*/  IADD3 R12, P6, PT, R15, R68, RZ ;  /* 0x000000440f0c7210 */ /* 0x000fe20007fde0ff */
[----:B------:R-:W5:Y:S01]  /*521b0*/  LDL.LU R86, [R1+0x2f4] ;  /* 0x0002f40001567983 */ /* 0x000f620000300800 */
[----:B------:R-:W-:Y:S01]  /*521c0*/  F2FP.SATFINITE.E5M2.F32.PACK_AB_MERGE_C R61, R61, R60, RZ ;  /* 0x0000003c3d3d723e */ /* 0x000fe200048060ff */
[----:B------:R-:W3:Y:S02]  /*521d0*/  LDCU UR8, c[0x0][0x398] ;  /* 0x00007300ff0877ac */ /* 0x000ee40008000800 */
[----:B------:R0:W-:Y:S01]  /*521e0*/  @P3 STG.E.U8 desc[UR14][R6.64], R4 ;  /* 0x0000000406003986 */ /* 0x0001e2000c10110e */
[----:B------:R-:W-:Y:S01]  /*521f0*/  ISETP.GE.AND P3, PT, R13, UR23, PT ;  /* 0x000000170d007c0c */ /* 0x000fe2000bf66270 */
[----:B------:R-:W-:Y:S01]  /*52200*/  IMAD.X R13, R14, 0x1, R3, P6 ;  /* 0x000000010e0d7824 */ /* 0x000fe200030e0603 */
[----:B-1----:R-:W-:-:S04]  /*52210*/  PRMT R10, R17, 0x9910, RZ ;  /* 0x00009910110a7816 */ /* 0x002fc800000000ff */
[----:B------:R1:W-:Y:S01]  /*52220*/  @P5 STG.E.U8 desc[UR14][R12.64], R17 ;  /* 0x000000110c005986 */ /* 0x0003e2000c10110e */
[----:B--2---:R-:W-:Y:S01]  /*52230*/  ISETP.LT.AND P0, PT, R89, UR6, !P0 ;  /* 0x0000000659007c0c */ /* 0x004fe2000c701270 */
[----:B------:R-:W2:Y:S01]  /*52240*/  LDCU UR6, c[0x0][0x398] ;  /* 0x00007300ff0677ac */ /* 0x000ea20008000800 */
[C---:B------:R-:W-:Y:S01]  /*52250*/  IADD3 R8, P6, PT, R15.reuse, R70, RZ ;  /* 0x000000460f087210 */ /* 0x040fe20007fde0ff */
[----:B------:R-:W-:Y:S01]  /*52260*/  VIADD R15, R15, UR28 ;  /* 0x0000001c0f0f7c36 */ /* 0x000fe20008000000 */
[----:B0-----:R-:W-:Y:S01]  /*52270*/  ISETP.LT.AND P5, PT, R66, UR4, !P2 ;  /* 0x0000000442007c0c */ /* 0x001fe2000d7a1270 */
[----:B------:R-:W0:Y:S02]  /*52280*/  LDCU UR4, c[0x0][0x398] ;  /* 0x00007300ff0477ac */ /* 0x000e240008000800 */
[----:B------:R-:W-:Y:S01]  /*52290*/  IMAD.X R9, R14, 0x1, R69, P6 ;  /* 0x000000010e097824 */ /* 0x000fe200030e0645 */
[----:B------:R-:W-:Y:S02]  /*522a0*/  SHF.R.S32.HI R14, RZ, 0x1f, R15 ;  /* 0x0000001fff0e7819 */ /* 0x000fe4000001140f */
[----:B------:R-:W-:-:S02]  /*522b0*/  IADD3 R6, P6, PT, R15, R0, RZ ;  /* 0x000000000f067210 */ /* 0x000fc40007fde0ff */
[----:B------:R-:W-:Y:S01]  /*522c0*/  PRMT R11, R5, 0x9910, RZ ;  /* 0x00009910050b7816 */ /* 0x000fe200000000ff */
[----:B------:R0:W-:Y:S01]  /*522d0*/  @P0 STG.E.U8 desc[UR14][R8.64], R61 ;  /* 0x0000003d08000986 */ /* 0x0001e2000c10110e */
[----:B------:R-:W-:Y:S01]  /*522e0*/  ISETP.LT.AND P0, PT, R67, UR7, !P2 ;  /* 0x0000000743007c0c */ /* 0x000fe2000d701270 */
[----:B------:R-:W3:Y:S01]  /*522f0*/  LDCU UR7, c[0x0][0x398] ;  /* 0x00007300ff0777ac */ /* 0x000ee20008000800 */
[----:B------:R-:W-:Y:S01]  /*52300*/  IMAD.X R7, R14, 0x1, R72, P6 ;  /* 0x000000010e077824 */ /* 0x000fe200030e0648 */
[----:B------:R-:W-:Y:S02]  /*52310*/  SHF.R.S32.HI R11, RZ, 0x8, R11 ;  /* 0x00000008ff0b7819 */ /* 0x000fe4000001140b */
[----:B-1----:R-:W-:Y:S02]  /*52320*/  PRMT R13, R4, 0x9910, RZ ;  /* 0x00009910040d7816 */ /* 0x002fe400000000ff */
[----:B------:R-:W-:Y:S01]  /*52330*/  IADD3 R4, P6, PT, R15, R2, RZ ;  /* 0x000000020f047210 */ /* 0x000fe20007fde0ff */
[----:B------:R1:W-:Y:S01]  /*52340*/  @P5 STG.E.U8 desc[UR14][R6.64], R11 ;  /* 0x0000000b06005986 */ /* 0x0003e2000c10110e */
[----:B--2---:R-:W-:Y:S01]  /*52350*/  ISETP.LT.AND P5, PT, R91, UR6, !P2 ;  /* 0x000000065b007c0c */ /* 0x004fe2000d7a1270 */
[----:B------:R-:W2:Y:S01]  /*52360*/  LDCU UR6, c[0x0][0x398] ;  /* 0x00007300ff0677ac */ /* 0x000ea20008000800 */
[----:B------:R-:W-:Y:S01]  /*52370*/  SHF.R.S32.HI R13, RZ, 0x8, R13 ;  /* 0x00000008ff0d7819 */ /* 0x000fe2000001140d */
[----:B------:R-:W-:Y:S01]  /*52380*/  IMAD.X R5, R14, 0x1, R71, P6 ;  /* 0x000000010e057824 */ /* 0x000fe200030e0647 */
[----:B0-----:R-:W-:-:S02]  /*52390*/  IADD3 R8, P6, PT, R15, R68, RZ ;  /* 0x000000440f087210 */ /* 0x001fc40007fde0ff */
[----:B------:R-:W-:Y:S01]  /*523a0*/  ISETP.LT.AND P2, PT, R89, UR4, !P2 ;  /* 0x0000000459007c0c */ /* 0x000fe2000d741270 */
[----:B------:R-:W0:Y:S01]  /*523b0*/  LDCU UR4, c[0x0][0x398] ;  /* 0x00007300ff0477ac */ /* 0x000e220008000800 */
[----:B------:R0:W-:Y:S01]  /*523c0*/  @P0 STG.E.U8 desc[UR14][R4.64], R13 ;  /* 0x0000000d04000986 */ /* 0x0001e2000c10110e */
[----:B------:R-:W-:Y:S01]  /*523d0*/  IMAD.X R9, R14, 0x1, R3, P6 ;  /* 0x000000010e097824 */ /* 0x000fe200030e0603 */
[C---:B-1----:R-:W-:Y:S01]  /*523e0*/  IADD3 R6, P0, PT, R15.reuse, R70, RZ ;  /* 0x000000460f067210 */ /* 0x042fe20007f1e0ff */
[----:B------:R-:W-:Y:S01]  /*523f0*/  VIADD R15, R15, UR28 ;  /* 0x0000001c0f0f7c36 */ /* 0x000fe20008000000 */
[----:B---3--:R-:W-:Y:S02]  /*52400*/  F2FP.SATFINITE.E5M2.F32.PACK_AB_MERGE_C R17, R90, R87, RZ ;  /* 0x000000575a11723e */ /* 0x008fe400048060ff */
[----:B------:R-:W3:Y:S04]  /*52410*/  LDL.LU R87, [R1+0x1f0] ;  /* 0x0001f00001577983 */ /* 0x000ee80000300800 */
[----:B------:R-:W3:Y:S01]  /*52420*/  LDL.LU R90, [R1+0x1f4] ;  /* 0x0001f400015a7983 */ /* 0x000ee20000300800 */
[----:B----4-:R-:W-:-:S03]  /*52430*/  F2FP.SATFINITE.E5M2.F32.PACK_AB_MERGE_C R21, R93, R92, RZ ;  /* 0x0000005c5d15723e */ /* 0x010fc600048060ff */
[----:B------:R-:W4:Y:S04]  /*52440*/  LDL.LU R92, [R1+0xf0] ;  /* 0x0000f000015c7983 */ /* 0x000f280000300800 */
[----:B------:R-:W4:Y:S01]  /*52450*/  LDL.LU R93, [R1+0xf4] ;  /* 0x0000f400015d7983 */ /* 0x000f220000300800 */
[----:B------:R-:W-:Y:S01]  /*52460*/  ISETP.LT.AND P6, PT, R66, UR7, !P4 ;  /* 0x0000000742007c0c */ /* 0x000fe2000e7c1270 */
[----:B------:R-:W-:Y:S01]  /*52470*/  IMAD.X R7, R14, 0x1, R69, P0 ;  /* 0x000000010e077824 */ /* 0x000fe200000e0645 */
[----:B------:R-:W-:Y:S01]  /*52480*/  SHF.R.S32.HI R11, RZ, 0x8, R10 ;  /* 0x00000008ff0b7819 */ /* 0x000fe2000001140a */
[----:B------:R-:W1:Y:S01]  /*52490*/  LDCU UR7, c[0x0][0x398] ;  /* 0x00007300ff0777ac */ /* 0x000e620008000800 */
[----:B------:R-:W-:Y:S02]  /*524a0*/  PRMT R10, R61, 0x9910, RZ ;  /* 0x000099103d0a7816 */ /* 0x000fe400000000ff */
[----:B------:R-:W-:-:S02]  /*524b0*/  SHF.R.S32.HI R12, RZ, 0x1f, R15 ;  /* 0x0000001fff0c7819 */ /* 0x000fc4000001140f */
[----:B0-----:R-:W-:Y:S02]  /*524c0*/  IADD3 R4, P0, PT, R15, R0, RZ ;  /* 0x000000000f047210 */ /* 0x001fe40007f1e0ff */
[----:B------:R-:W-:Y:S01]  /*524d0*/  SHF.R.S32.HI R13, RZ, 0x8, R10 ;  /* 0x00000008ff0d7819 */ /* 0x000fe2000001140a */
[----:B------:R0:W-:Y:S02]  /*524e0*/  @P5 STG.E.U8 desc[UR14][R8.64], R11 ;  /* 0x0000000b08005986 */ /* 0x0001e4000c10110e */
[----:B------:R-:W-:Y:S01]  /*524f0*/  IMAD.X R5, R12, 0x1, R72, P0 ;  /* 0x000000010c057824 */ /* 0x000fe200000e0648 */
[----:B--2---:R-:W-:Y:S01]  /*52500*/  ISETP.LT.AND P5, PT, R67, UR6, !P4 ;  /* 0x0000000643007c0c */ /* 0x004fe2000e7a1270 */
[----:B------:R-:W-:Y:S01]  /*52510*/  @P2 STG.E.U8 desc[UR14][R6.64], R13 ;  /* 0x0000000d06002986 */ /* 0x000fe2000c10110e */
[----:B------:R-:W-:Y:S01]  /*52520*/  ISETP.LT.AND P0, PT, R91, UR8, !P4 ;  /* 0x000000085b007c0c */ /* 0x000fe2000e701270 */
[----:B------:R-:W2:Y:S02]  /*52530*/  LDCU UR6, c[0x0][0x398] ;  /* 0x00007300ff0677ac */ /* 0x000ea40008000800 */
[----:B------:R1:W-:Y:S01]  /*52540*/  @P6 STG.E.U8 desc[UR14][R4.64], R19 ;  /* 0x0000001304006986 */ /* 0x0003e2000c10110e */
[C---:B------:R-:W-:Y:S01]  /*52550*/  IADD3 R10, P6, PT, R15.reuse, R68, RZ ;  /* 0x000000440f0a7210 */ /* 0x040fe20007fde0ff */
[----:B------:R-:W2:Y:S01]  /*52560*/  LDCU UR8, c[0x0][0x398] ;  /* 0x00007300ff0877ac */ /* 0x000ea20008000800 */
[----:B0-----:R-:W-:Y:S01]  /*52570*/  IADD3 R8, P2, PT, R15, R2, RZ ;  /* 0x000000020f087210 */ /* 0x001fe20007f5e0ff */
[----:B------:R-:W-:-:S04]  /*52580*/  VIADD R11, R88, 0x3c ;  /* 0x0000003c580b7836 */ /* 0x000fc80000000000 */
[C---:B------:R-:W-:Y:S01]  /*52590*/  IMAD.X R9, R12.reuse, 0x1, R71, P2 ;  /* 0x000000010c097824 */ /* 0x040fe200010e0647 */
[----:B------:R-:W-:Y:S01]  /*525a0*/  ISETP.GE.AND P2, PT, R11, UR21, PT ;  /* 0x000000150b007c0c */ /* 0x000fe2000bf46270 */
[----:B------:R-:W-:Y:S01]  /*525b0*/  IMAD.X R11, R12, 0x1, R3, P6 ;  /* 0x000000010c0b7824 */ /* 0x000fe200030e0603 */
[----:B-1----:R-:W-:Y:S01]  /*525c0*/  PRMT R19, R19, 0x9910, RZ ;  /* 0x0000991013137816 */ /* 0x002fe200000000ff */
[----:B------:R-:W-:Y:S01]  /*525d0*/  VIADD R13, R15, UR28 ;  /* 0x0000001c0f0d7c36 */ /* 0x000fe20008000000 */
[----:B------:R0:W-:Y:S01]  /*525e0*/  @P5 STG.E.U8 desc[UR14][R8.64], R17 ;  /* 0x0000001108005986 */ /* 0x0001e2000c10110e */
[----:B------:R-:W-:Y:S01]  /*525f0*/  ISETP.LT.AND P5, PT, R66, UR7, !P3 ;  /* 0x0000000742007c0c */ /* 0x000fe2000dfa1270 */
[----:B------:R-:W-:Y:S01]  /*52600*/  VIADD R7, R88, 0x3d ;  /* 0x0000003d58077836 */ /* 0x000fe20000000000 */
[----:B------:R-:W-:Y:S01]  /*52610*/  F2FP.SATFINITE.E5M2.F32.PACK_AB_MERGE_C R63, R63, R62, RZ ;  /* 0x0000003e3f3f723e */ /* 0x000fe200048060ff */
[----:B------:R1:W-:Y:S01]  /*52620*/  @P0 STG.E.U8 desc[UR14][R10.64], R21 ;  /* 0x000000150a000986 */ /* 0x0003e2000c10110e */
[----:B------:R-:W-:Y:S01]  /*52630*/  ISETP.LT.AND P0, PT, R89, UR4, !P4 ;  /* 0x0000000459007c0c */ /* 0x000fe2000e701270 */
[----:B------:R-:W1:Y:S01]  /*52640*/  LDCU UR4, c[0x0][0x398] ;  /* 0x00007300ff0477ac */ /* 0x000e620008000800 */
[----:B------:R-:W-:Y:S01]  /*52650*/  IADD3 R4, P4, PT, R15, R70, RZ ;  /* 0x000000460f047210 */ /* 0x000fe20007f9e0ff */
[----:B------:R-:W-:Y:S01]  /*52660*/  IMAD.MOV.U32 R15, RZ, RZ, R19 ;  /* 0x000000ffff0f7224 */ /* 0x000fe200078e0013 */
[----:B------:R-:W-:Y:S01]  /*52670*/  SHF.R.S32.HI R14, RZ, 0x1f, R13 ;  /* 0x0000001fff0e7819 */ /* 0x000fe2000001140d */
[----:B------:R-:W5:Y:S01]  /*52680*/  LDCU UR7, c[0x0][0x398] ;  /* 0x00007300ff0777ac */ /* 0x000f620008000800 */
[----:B------:R-:W-:Y:S01]  /*52690*/  IADD3 R6, P6, PT, R13, R0, RZ ;  /* 0x000000000d067210 */ /* 0x000fe20007fde0ff */
[----:B------:R-:W-:Y:S01]  /*526a0*/  IMAD.X R5, R12, 0x1, R69, P4 ;  /* 0x000000010c057824 */ /* 0x000fe200020e0645 */
[----:B------:R-:W-:-:S02]  /*526b0*/  ISETP.GE.AND P4, PT, R7, UR19, PT ;  /* 0x0000001307007c0c */ /* 0x000fc4000bf86270 */
[----:B------:R-:W-:Y:S01]  /*526c0*/  SHF.R.S32.HI R15, RZ, 0x8, R15 ;  /* 0x00000008ff0f7819 */ /* 0x000fe2000001140f */
[C---:B------:R-:W-:Y:S01]  /*526d0*/  IMAD.X R7, R14.reuse, 0x1, R72, P6 ;  /* 0x000000010e077824 */ /* 0x040fe200030e0648 */
[----:B0-----:R-:W-:Y:S01]  /*526e0*/  IADD3 R8, P6, PT, R13, R2, RZ ;  /* 0x000000020d087210 */ /* 0x001fe20007fde0ff */
[----:B------:R0:W-:Y:S01]  /*526f0*/  @P0 STG.E.U8 desc[UR14][R4.64], R63 ;  /* 0x0000003f04000986 */ /* 0x0001e2000c10110e */
[----:B--2---:R-:W-:Y:S01]  /*52700*/  ISETP.LT.AND P0, PT, R91, UR8, !P3 ;  /* 0x000000085b007c0c */ /* 0x004fe2000df01270 */
[----:B------:R-:W2:Y:S02]  /*52710*/  LDCU UR8, c[0x0][0x398] ;  /* 0x00007300ff0877ac */ /* 0x000ea40008000800 */
[----:B------:R5:W-:Y:S01]  /*52720*/  @P5 STG.E.U8 desc[UR14][R6.64], R15 ;  /* 0x0000000f06005986 */ /* 0x000be2000c10110e */
[----:B------:R-:W-:Y:S01]  /*52730*/  ISETP.LT.AND P5, PT, R67, UR6, !P3 ;  /* 0x0000000643007c0c */ /* 0x000fe2000dfa1270 */
[----:B------:R-:W-:Y:S01]  /*52740*/  IMAD.X R9, R14, 0x1, R71, P6 ;  /* 0x000000010e097824 */ /* 0x000fe200030e0647 */
[----:B-1----:R-:W-:Y:S01]  /*52750*/  PRMT R11, R17, 0x9910, RZ ;  /* 0x00009910110b7816 */ /* 0x002fe200000000ff */
[----:B------:R-:W1:Y:S01]  /*52760*/  LDCU UR6, c[0x0][0x398] ;  /* 0x00007300ff0677ac */ /* 0x000e620008000800 */
[----:B------:R-:W-:-:S02]  /*52770*/  IADD3 R10, P6, PT, R13, R68, RZ ;  /* 0x000000440d0a7210 */ /* 0x000fc40007fde0ff */
[----:B------:R-:W-:Y:S02]  /*52780*/  PRMT R17, R21, 0x9910, RZ ;  /* 0x0000991015117816 */ /* 0x000fe400000000ff */
[----:B0-----:R-:W-:Y:S02]  /*52790*/  PRMT R63, R63, 0x9910, RZ ;  /* 0x000099103f3f7816 */ /* 0x001fe400000000ff */
[----:B------:R-:W-:Y:S02]  /*527a0*/  SHF.R.S32.HI R17, RZ, 0x8, R17 ;  /* 0x00000008ff117819 */ /* 0x000fe40000011411 */
[----:B-----5:R-:W-:Y:S01]  /*527b0*/  SHF.R.S32.HI R7, RZ, 0x8, R11 ;  /* 0x00000008ff077819 */ /* 0x020fe2000001140b */
[----:B------:R-:W-:Y:S02]  /*527c0*/  IMAD.X R11, R14, 0x1, R3, P6 ;  /* 0x000000010e0b7824 */ /* 0x000fe400030e0603 */
[----:B------:R-:W-:Y:S01]  /*527d0*/  VIADD R15, R13, UR28 ;  /* 0x0000001c0d0f7c36 */ /* 0x000fe20008000000 */
[----:B------:R-:W-:Y:S01]  /*527e0*/  ISETP.LT.AND P3, PT, R89, UR4, !P3 ;  /* 0x0000000459007c0c */ /* 0x000fe2000df61270 */
[----:B------:R0:W-:Y:S01]  /*527f0*/  @P5 STG.E.U8 desc[UR14][R8.64], R7 ;  /* 0x0000000708005986 */ /* 0x0001e2000c10110e */
[----:B------:R-:W-:Y:S01]  /*52800*/  ISETP.LT.AND P5, PT, R66, UR7, !P2 ;  /* 0x0000000742007c0c */ /* 0x000fe2000d7a1270 */
[----:B------:R-:W5:Y:S02]  /*52810*/  LDCU UR4, c[0x0][0x398] ;  /* 0x00007300ff0477ac */ /* 0x000f640008000800 */
[----:B------:R1:W-:Y:S01]  /*52820*/  @P0 STG.E.U8 desc[UR14][R10.64], R17 ;  /* 0x000000110a000986 */ /* 0x0003e2000c10110e */
[----:B------:R-:W-:Y:S01]  /*52830*/  IADD3 R4, P0, PT, R13, R70, RZ ;  /* 0x000000460d047210 */ /* 0x000fe20007f1e0ff */
[----:B------:R-:W-:Y:S01]  /*52840*/  IMAD.MOV.U32 R13, RZ, RZ, R63 ;  /* 0x000000ffff0d7224 */ /* 0x000fe200078e003f */
[----:B------:R-:W-:Y:S01]  /*52850*/  SHF.R.S32.HI R12, RZ, 0x1f, R15 ;  /* 0x0000001fff0c7819 */ /* 0x000fe2000001140f */
[----:B------:R-:W5:Y:S01]  /*52860*/  LDCU UR7, c[0x0][0x398] ;  /* 0x00007300ff0777ac */ /* 0x000f620008000800 */
[----:B------:R-:W-:Y:S01]  /*52870*/  IADD3 R6, P6, PT, R15, R0, RZ ;  /* 0x000000000f067210 */ /* 0x000fe20007fde0ff */
[----:B------:R-:W-:Y:S01]  /*52880*/  IMAD.X R5, R14, 0x1, R69, P0 ;  /* 0x000000010e057824 */ /* 0x000fe200000e0645 */
[----:B------:R-:W-:-:S03]  /*52890*/  SHF.R.S32.HI R13, RZ, 0x8, R13 ;  /* 0x00000008ff0d7819 */ /* 0x000fc6000001140d */
[----:B0-----:R-:W-:Y:S01]  /*528a0*/  IMAD.X R7, R12, 0x1, R72, P6 ;  /* 0x000000010c077824 */ /* 0x001fe200030e0648 */
[C---:B------:R-:W-:Y:S02]  /*528b0*/  IADD3 R8, P6, PT, R15.reuse, R2, RZ ;  /* 0x000000020f087210 */ /* 0x040fe40007fde0ff */
[----:B-1----:R-:W-:Y:S01]  /*528c0*/  F2FP.SATFINITE.E5M2.F32.PACK_AB_MERGE_C R17, R86, R85, RZ ;  /* 0x000000555611723e */ /* 0x002fe200048060ff */
[----:B------:R0:W-:Y:S02]  /*528d0*/  @P3 STG.E.U8 desc[UR14][R4.64], R13 ;  /* 0x0000000d04003986 */ /* 0x0001e4000c10110e */
[C---:B------:R-:W-:Y:S01]  /*528e0*/  IMAD.X R9, R12.reuse, 0x1, R71, P6 ;  /* 0x000000010c097824 */ /* 0x040fe200030e0647 */
[----:B------:R-:W-:Y:S01]  /*528f0*/  IADD3 R10, P6, PT, R15, R68, RZ ;  /* 0x000000440f0a7210 */ /* 0x000fe20007fde0ff */
[----:B------:R1:W-:Y:S01]  /*52900*/  @P5 STG.E.U8 desc[UR14][R6.64], R17 ;  /* 0x0000001106005986 */ /* 0x0003e2000c10110e */
[----:B------:R-:W-:Y:S01]  /*52910*/  ISETP.LT.AND P5, PT, R67, UR6, !P2 ;  /* 0x0000000643007c0c */ /* 0x000fe2000d7a1270 */
[----:B------:R-:W3:Y:S01]  /*52920*/  LDCU UR6, c[0x0][0x398] ;  /* 0x00007300ff0677ac */ /* 0x000ee20008000800 */
[----:B--2---:R-:W-:Y:S01]  /*52930*/  ISETP.LT.AND P3, PT, R91, UR8, !P2 ;  /* 0x000000085b007c0c */ /* 0x004fe2000d761270 */
[----:B------:R-:W2:Y:S01]  /*52940*/  LDL.LU R85, [R1+0x2f8] ;  /* 0x0002f80001557983 */ /* 0x000ea20000300800 */
[----:B------:R-:W-:Y:S01]  /*52950*/  ISETP.LT.AND P2, PT, R89, UR9, !P2 ;  /* 0x0000000959007c0c */ /* 0x000fe2000d741270 */
[C---:B------:R-:W-:Y:S01]  /*52960*/  IMAD.X R11, R12.reuse, 0x1, R3, P6 ;  /* 0x000000010c0b7824 */ /* 0x040fe200030e0603 */
[----:B------:R-:W3:Y:S01]  /*52970*/  LDCU UR8, c[0x0][0x398] ;  /* 0x00007300ff0877ac */ /* 0x000ee20008000800 */
[C---:B0-----:R-:W-:Y:S01]  /*52980*/  IADD3 R4, P6, PT, R15.reuse, R70, RZ ;  /* 0x000000460f047210 */ /* 0x041fe20007fde0ff */
[----:B------:R-:W-:Y:S01]  /*52990*/  VIADD R15, R15, UR28 ;  /* 0x0000001c0f0f7c36 */ /* 0x000fe20008000000 */
[----:B------:R-:W-:Y:S01]  /*529a0*/  F2FP.SATFINITE.E5M2.F32.PACK_AB_MERGE_C R65, R65, R64, RZ ;  /* 0x000000404141723e */ /* 0x000fe200048060ff */
[----:B------:R-:W2:Y:S01]  /*529b0*/  LDL.LU R86, [R1+0x2fc] ;  /* 0x0002fc0001567983 */ /* 0x000ea20000300800 */
[----:B-1----:R-:W-:Y:S01]  /*529c0*/  PRMT R17, R17, 0x9910, RZ ;  /* 0x0000991011117816 */ /* 0x002fe200000000ff */
[----:B------:R-:W-:Y:S01]  /*529d0*/  IMAD.X R5, R12, 0x1, R69, P6 ;  /* 0x000000010c057824 */ /* 0x000fe200030e0645 */
[----:B-----5:R-:W-:Y:S01]  /*529e0*/  ISETP.LT.AND P6, PT, R67, UR7, !P4 ;  /* 0x0000000743007c0c */ /* 0x020fe2000e7c1270 */
[----:B------:R-:W0:Y:S01]  /*529f0*/  LDCU UR9, c[0x0][0x398] ;  /* 0x00007300ff0977ac */ /* 0x000e220008000800 */
[----:B------:R-:W-:Y:S01]  /*52a00*/  SHF.R.S32.HI R12, RZ, 0x1f, R15 ;  /* 0x0000001fff0c7819 */ /* 0x000fe2000001140f */
[----:B------:R-:W1:Y:S01]  /*52a10*/  LDCU UR7, c[0x0][0x398] ;  /* 0x00007300ff0777ac */ /* 0x000e620008000800 */
[----:B------:R-:W-:-:S05]  /*52a20*/  VIADD R88, R88, 0x3e ;  /* 0x0000003e58587836 */ /* 0x000fca0000000000 */
[----:B------:R-:W-:Y:S02]  /*52a30*/  ISETP.GE.AND P0, PT, R88, UR13, PT ;  /* 0x0000000d58007c0c */ /* 0x000fe4000bf06270 */
[----:B---3--:R-:W-:Y:S02]  /*52a40*/  F2FP.SATFINITE.E5M2.F32.PACK_AB_MERGE_C R19, R90, R87, RZ ;  /* 0x000000575a13723e */ /* 0x008fe400048060ff */
[----:B------:R-:W3:Y:S01]  /*52a50*/  LDL.LU R87, [R1+0x1f8] ;  /* 0x0001f80001577983 */ /* 0x000ee20000300800 */
[----:B----4-:R-:W-:-:S03]  /*52a60*/  F2FP.SATFINITE.E5M2.F32.PACK_AB_MERGE_C R21, R93, R92, RZ ;  /* 0x0000005c5d15723e */ /* 0x010fc600048060ff */
[----:B------:R4:W-:Y:S01]  /*52a70*/  @P5 STG.E.U8 desc[UR14][R8.64], R19 ;  /* 0x0000001308005986 */ /* 0x0009e2000c10110e */
[----:B------:R-:W-:Y:S01]  /*52a80*/  ISETP.LT.AND P5, PT, R66, UR4, !P4 ;  /* 0x0000000442007c0c */ /* 0x000fe2000e7a1270 */
[----:B------:R-:W5:Y:S02]  /*52a90*/  LDCU UR4, c[0x0][0x398] ;  /* 0x00007300ff0477ac */ /* 0x000f640008000800 */
[----:B------:R0:W-:Y:S01]  /*52aa0*/  @P3 STG.E.U8 desc[UR14][R10.64], R21 ;  /* 0x000000150a003986 */ /* 0x0001e2000c10110e */
[----:B------:R-:W-:-:S03]  /*52ab0*/  PRMT R13, R19, 0x9910, RZ ;  /* 0x00009910130d7816 */ /* 0x000fc600000000ff */
[----:B------:R1:W-:Y:S01]  /*52ac0*/  @P2 STG.E.U8 desc[UR14][R4.64], R65 ;  /* 0x0000004104002986 */ /* 0x0003e2000c10110e */
[C---:B------:R-:W-:Y:S01]  /*52ad0*/  IADD3 R6, P2, PT, R15.reuse, R0, RZ ;  /* 0x000000000f067210 */ /* 0x040fe20007f5e0ff */
[----:B----4-:R-:W-:Y:S01]  /*52ae0*/  IMAD.MOV.U32 R9, RZ, RZ, R17 ;  /* 0x000000ffff097224 */ /* 0x010fe200078e0011 */
[----:B------:R-:W-:Y:S01]  /*52af0*/  IADD3 R8, P3, PT, R15, R2, RZ ;  /* 0x000000020f087210 */ /* 0x000fe20007f7e0ff */
[----:B------:R-:W3:Y:S02]  /*52b00*/  LDL.LU R90, [R1+0x1fc] ;  /* 0x0001fc00015a7983 */ /* 0x000ee40000300800 */
[C---:B------:R-:W-:Y:S01]  /*52b10*/  IMAD.X R7, R12.reuse, 0x1, R72, P2 ;  /* 0x000000010c077824 */ /* 0x040fe200010e0648 */
[----:B------:R-:W-:Y:S02]  /*52b20*/  SHF.R.S32.HI R13, RZ, 0x8, R13 ;  /* 0x00000008ff0d7819 */ /* 0x000fe4000001140d */
[----:B0-----:R-:W-:Y:S01]  /*52b30*/  SHF.R.S32.HI R11, RZ, 0x8, R9 ;  /* 0x00000008ff0b7819 */ /* 0x001fe20000011409 */
[C---:B------:R-:W-:Y:S01]  /*52b40*/  IMAD.X R9, R12.reuse, 0x1, R71, P3 ;  /* 0x000000010c097824 */ /* 0x040fe200018e0647 */
[----:B------:R-:W-:Y:S01]  /*52b50*/  ISETP.LT.AND P3, PT, R91, UR6, !P4 ;  /* 0x000000065b007c0c */ /* 0x000fe2000e761270 */
[----:B------:R-:W0:Y:S01]  /*52b60*/  LDCU UR6, c[0x0][0x398] ;  /* 0x00007300ff0677ac */ /* 0x000e220008000800 */
[----:B------:R-:W-:Y:S01]  /*52b70*/  ISETP.LT.AND P4, PT, R89, UR8, !P4 ;  /* 0x0000000859007c0c */ /* 0x000fe2000e781270 */
[----:B------:R4:W-:Y:S01]  /*52b80*/  @P5 STG.E.U8 desc[UR14][R6.64], R11 ;  /* 0x0000000b06005986 */ /* 0x0009e2000c10110e */
[----:B-1----:R-:W-:Y:S01]  /*52b90*/  IADD3 R4, P5, PT, R15, R68, RZ ;  /* 0x000000440f047210 */ /* 0x002fe20007fbe0ff */
[----:B------:R-:W1:Y:S01]  /*52ba0*/  LDCU UR8, c[0x0][0x398] ;  /* 0x00007300ff0877ac */ /* 0x000e620008000800 */
[----:B------:R-:W-:Y:S01]  /*52bb0*/  PRMT R10, R21, 0x9910, RZ ;  /* 0x00009910150a7816 */ /* 0x000fe200000000ff */
[----:B------:R0:W-:Y:S01]  /*52bc0*/  @P6 STG.E.U8 desc[UR14][R8.64], R13 ;  /* 0x0000000d08006986 */ /* 0x0001e2000c10110e */
[----:B------:R-:W-:Y:S01]  /*52bd0*/  PRMT R17, R65, 0x9910, RZ ;  /* 0x0000991041117816 */ /* 0x000fe200000000ff */
[----:B------:R-:W-:Y:S01]  /*52be0*/  IMAD.X R5, R12, 0x1, R3, P5 ;  /* 0x000000010c057824 */ /* 0x000fe200028e0603 */
[----:B----4-:R-:W-:-:S02]  /*52bf0*/  IADD3 R6, P6, PT, R15, R70, RZ ;  /* 0x000000460f067210 */ /* 0x010fc40007fde0ff */
[----:B------:R-:W-:Y:S02]  /*52c00*/  SHF.R.S32.HI R17, RZ, 0x8, R17 ;  /* 0x00000008ff117819 */ /* 0x000fe40000011411 */
[----:B0-----:R-:W-:Y:S01]  /*52c10*/  SHF.R.S32.HI R13, RZ, 0x8, R10 ;  /* 0x00000008ff0d7819 */ /* 0x001fe2000001140a */
[----:B------:R-:W-:Y:S01]  /*52c20*/  IMAD.X R7, R12, 0x1, R69, P6 ;  /* 0x000000010c077824 */ /* 0x000fe200030e0645 */
[C---:B------:R-:W-:Y:S02]  /*52c30*/  ISETP.LT.AND P2, PT, R66.reuse, UR10, !P1 ;  /* 0x0000000a42007c0c */ /* 0x040fe4000cf41270 */
[----:B------:R-:W-:Y:S01]  /*52c40*/  ISETP.LT.AND P5, PT, R66, UR9, !P0 ;  /* 0x0000000942007c0c */ /* 0x000fe2000c7a1270 */
[----:B------:R-:W-:Y:S01]  /*52c50*/  @P3 STG.E.U8 desc[UR14][R4.64], R13 ;  /* 0x0000000d04003986 */ /* 0x000fe2000c10110e */
[----:B-----5:R-:W-:Y:S01]  /*52c60*/  ISETP.LT.AND P3, PT, R67, UR4, !P0 ;  /* 0x0000000443007c0c */ /* 0x020fe2000c761270 */
[----:B------:R-:W-:Y:S01]  /*52c70*/  VIADD R15, R15, UR28 ;  /* 0x0000001c0f0f7c36 */ /* 0x000fe20008000000 */
[----:B------:R-:W0:Y:S01]  /*52c80*/  LDCU UR4, c[0x0][0x398] ;  /* 0x00007300ff0477ac */ /* 0x000e220008000800 */
[----:B------:R-:W4:Y:S04]  /*52c90*/  LDL.LU R66, [R1+0x18ec] ;  /* 0x0018ec0001427983 */ /* 0x000f280000300800 */
[----:B------:R-:W5:Y:S04]  /*52ca0*/  LDL.LU R92, [R1+0xf8] ;  /* 0x0000f800015c7983 */ /* 0x000f680000300800 */
[----:B------:R0:W-:Y:S01]  /*52cb0*/  @P4 STG.E.U8 desc[UR14][R6.64], R17 ;  /* 0x0000001106004986 */ /* 0x0001e2000c10110e */
[----:B------:R-:W-:Y:S01]  /*52cc0*/  ISETP.LT.AND P4, PT, R67, UR7, !P1 ;  /* 0x0000000743007c0c */ /* 0x000fe2000cf81270 */
[----:B------:R-:W0:Y:S02]  /*52cd0*/  LDCU UR7, c[0x0][0x398] ;  /* 0x00007300ff0777ac */ /* 0x000e240008000800 */
[----:B------:R-:W5:Y:S04]  /*52ce0*/  LDL.LU R93, [R1+0xfc] ;  /* 0x0000fc00015d7983 */ /* 0x000f680000300800 */
[----:B------:R-:W4:Y:S01]  /*52cf0*/  LDL.LU R67, [R1+0x18e8] ;  /* 0x0018e80001437983 */ /* 0x000f220000300800 */
[----:B------:R-:W-:-:S02]  /*52d00*/  SHF.R.S32.HI R14, RZ, 0x1f, R15 ;  /* 0x0000001fff0e7819 */ /* 0x000fc4000001140f */
[----:B------:R-:W-:-:S05]  /*52d10*/  IADD3 R8, P6, PT, R15, R0, RZ ;  /* 0x000000000f087210 */ /* 0x000fca0007fde0ff */
[----:B------:R-:W-:Y:S01]  /*52d20*/  IMAD.X R9, R14, 0x1, R72, P6 ;  /* 0x000000010e097824 */ /* 0x000fe200030e0648 */
[----:B------:R-:W-:-:S05]  /*52d30*/  IADD3 R10, P6, PT, R15, R2, RZ ;  /* 0x000000020f0a7210 */ /* 0x000fca0007fde0ff */
[----:B------:R-:W-:Y:S01]  /*52d40*/  IMAD.X R11, R14, 0x1, R71, P6 ;  /* 0x000000010e0b7824 */ /* 0x000fe200030e0647 */
[C---:B0-----:R-:W-:Y:S01]  /*52d50*/  IADD3 R6, P6, PT, R15.reuse, R70, RZ ;  /* 0x000000460f067210 */ /* 0x041fe20007fde0ff */
[----:B------:R-:W-:-:S04]  /*52d60*/  VIADD R17, R15, UR28 ;  /* 0x0000001c0f117c36 */ /* 0x000fc80008000000 */
[----:B------:R-:W-:Y:S01]  /*52d70*/  IMAD.X R7, R14, 0x1, R69, P6 ;  /* 0x000000010e077824 */ /* 0x000fe200030e0645 */
[----:B------:R-:W-:Y:S02]  /*52d80*/  SHF.R.S32.HI R16, RZ, 0x1f, R17 ;  /* 0x0000001fff107819 */ /* 0x000fe40000011411 */
[----:B--2---:R-:W-:-:S05]  /*52d90*/  F2FP.SATFINITE.E5M2.F32.PACK_AB_MERGE_C R19, R86, R85, RZ ;  /* 0x000000555613723e */ /* 0x004fca00048060ff */
[----:B------:R0:W-:Y:S01]  /*52da0*/  @P5 STG.E.U8 desc[UR14][R8.64], R19 ;  /* 0x0000001308005986 */ /* 0x0001e2000c10110e */
[----:B------:R-:W-:-:S05]  /*52db0*/  IADD3 R12, P5, PT, R17, R0, RZ ;  /* 0x00000000110c7210 */ /* 0x000fca0007fbe0ff */
[----:B------:R-:W-:Y:S01]  /*52dc0*/  IMAD.X R13, R16, 0x1, R72, P5 ;  /* 0x00000001100d7824 */ /* 0x000fe200028e0648 */
[----:B------:R-:W-:Y:S02]  /*52dd0*/  ISETP.LT.AND P5, PT, R91, UR4, !P0 ;  /* 0x000000045b007c0c */ /* 0x000fe4000c7a1270 */
[----:B------:R-:W-:Y:S02]  /*52de0*/  ISETP.LT.AND P0, PT, R89, UR6, !P0 ;  /* 0x0000000659007c0c */ /* 0x000fe4000c701270 */
[----:B0-----:R-:W-:-:S04]  /*52df0*/  PRMT R9, R19, 0x9910, RZ ;  /* 0x0000991013097816 */ /* 0x001fc800000000ff */
[----:B------:R-:W-:Y:S02]  /*52e00*/  SHF.R.S32.HI R9, RZ, 0x8, R9 ;  /* 0x00000008ff097819 */ /* 0x000fe40000011409 */
[----:B---3--:R-:W-:-:S05]  /*52e10*/  F2FP.SATFINITE.E5M2.F32.PACK_AB_MERGE_C R21, R90, R87, RZ ;  /* 0x000000575a15723e */ /* 0x008fca00048060ff */
[----:B------:R0:W-:Y:S01]  /*52e20*/  @P3 STG.E.U8 desc[UR14][R10.64], R21 ;  /* 0x000000150a003986 */ /* 0x0001e2000c10110e */
[----:B------:R-:W-:-:S05]  /*52e30*/  IADD3 R4, P3, PT, R15, R68, RZ ;  /* 0x000000440f047210 */ /* 0x000fca0007f7e0ff */
[----:B------:R-:W-:Y:S01]  /*52e40*/  IMAD.X R5, R14, 0x1, R3, P3 ;  /* 0x000000010e057824 */ /* 0x000fe200018e0603 */
[----:B------:R-:W-:-:S05]  /*52e50*/  IADD3 R14, P6, PT, R17, R2, RZ ;  /* 0x00000002110e7210 */ /* 0x000fca0007fde0ff */
[----:B------:R-:W-:Y:S01]  /*52e60*/  IMAD.X R15, R16, 0x1, R71, P6 ;  /* 0x00000001100f7824 */ /* 0x000fe200030e0647 */
[----:B------:R-:W-:-:S05]  /*52e70*/  IADD3 R2, P6, PT, R17, R68, RZ ;  /* 0x0000004411027210 */ /* 0x000fca0007fde0ff */
[C---:B------:R-:W-:Y:S01]  /*52e80*/  IMAD.X R3, R16.reuse, 0x1, R3, P6 ;  /* 0x0000000110037824 */ /* 0x040fe200030e0603 */
[----:B------:R-:W-:Y:S02]  /*52e90*/  IADD3 R70, P6, PT, R17, R70, RZ ;  /* 0x0000004611467210 */ /* 0x000fe40007fde0ff */
[----:B-1----:R-:W-:Y:S02]  /*52ea0*/  ISETP.LT.AND P3, PT, R91, UR8, !P1 ;  /* 0x000000085b007c0c */ /* 0x002fe4000cf61270 */
[----:B------:R-:W-:Y:S02]  /*52eb0*/  ISETP.LT.AND P1, PT, R89, UR7, !P1 ;  /* 0x0000000759007c0c */ /* 0x000fe4000cf21270 */
[----:B0-----:R-:W-:Y:S01]  /*52ec0*/  PRMT R11, R21, 0x9910, RZ ;  /* 0x00009910150b7816 */ /* 0x001fe200000000ff */
[----:B------:R-:W-:-:S03]  /*52ed0*/  IMAD.X R71, R16, 0x1, R69, P6 ;  /* 0x0000000110477824 */ /* 0x000fc600030e0645 */
[----:B------:R-:W-:Y:S02]  /*52ee0*/  SHF.R.S32.HI R11, RZ, 0x8, R11 ;  /* 0x00000008ff0b7819 */ /* 0x000fe4000001140b */
[----:B-----5:R-:W-:Y:S02]  /*52ef0*/  F2FP.SATFINITE.E5M2.F32.PACK_AB_MERGE_C R17, R93, R92, RZ ;  /* 0x0000005c5d11723e */ /* 0x020fe400048060ff */
[----:B----4-:R-:W-:-:S04]  /*52f00*/  F2FP.SATFINITE.E5M2.F32.PACK_AB_MERGE_C R67, R67, R66, RZ ;  /* 0x000000424343723e */ /* 0x010fc800048060ff */
[----:B------:R-:W-:Y:S01]  /*52f10*/  PRMT R8, R67, 0x9910, RZ ;  /* 0x0000991043087816 */ /* 0x000fe200000000ff */
[----:B------:R0:W-:Y:S01]  /*52f20*/  @P5 STG.E.U8 desc[UR14][R4.64], R17 ;  /* 0x0000001104005986 */ /* 0x0001e2000c10110e */
[----:B------:R-:W-:-:S03]  /*52f30*/  PRMT R0, R17, 0x9910, RZ ;  /* 0x0000991011007816 */ /* 0x000fc600000000ff */
[----:B------:R1:W-:Y:S01]  /*52f40*/  @P0 STG.E.U8 desc[UR14][R6.64], R67 ;  /* 0x0000004306000986 */ /* 0x0003e2000c10110e */
[----:B0-----:R-:W-:Y:S01]  /*52f50*/  IMAD.MOV.U32 R4, RZ, RZ, R8 ;  /* 0x000000ffff047224 */ /* 0x001fe200078e0008 */
[----:B------:R-:W-:Y:S02]  /*52f60*/  SHF.R.S32.HI R5, RZ, 0x8, R0 ;  /* 0x00000008ff057819 */ /* 0x000fe40000011400 */
[----:B------:R0:W-:Y:S02]  /*52f70*/  @P2 STG.E.U8 desc[UR14][R12.64], R9 ;  /* 0x000000090c002986 */ /* 0x0001e4000c10110e */
[----:B-1----:R-:W-:Y:S02]  /*52f80*/  SHF.R.S32.HI R7, RZ, 0x8, R4 ;  /* 0x00000008ff077819 */ /* 0x002fe40000011404 */
[----:B------:R0:W-:Y:S04]  /*52f90*/  @P4 STG.E.U8 desc[UR14][R14.64], R11 ;  /* 0x0000000b0e004986 */ /* 0x0001e8000c10110e */
[----:B------:R0:W-:Y:S04]  /*52fa0*/  @P3 STG.E.U8 desc[UR14][R2.64], R5 ;  /* 0x0000000502003986 */ /* 0x0001e8000c10110e */
[----:B------:R0:W-:Y:S01]  /*52fb0*/  @P1 STG.E.U8 desc[UR14][R70.64], R7 ;  /* 0x0000000746001986 */ /* 0x0001e2000c10110e */
[----:B------:R-:W-:Y:S06]  /*52fc0*/  BAR.SYNC.DEFER_BLOCKING 0x0 ;  /* 0x0000000000007b1d */ /* 0x000fec0000010000 */
[----:B------:R-:W-:Y:S05]  /*52fd0*/  BRA.U UP0, `(.L_x_13) ;  /* 0x0000000100a07547 */ /* 0x000fea000b800000 */
[----:B------:R-:W1:Y:S01]  /*52fe0*/  S2UR UR6, SR_CgaCtaId ;  /* 0x00000000000679c3 */ /* 0x000e620000008800 */
[----:B------:R-:W-:Y:S01]  /*52ff0*/  NOP ;  /* 0x0000000000007918 */ /* 0x000fe20000000000 */
[----:B------:R-:W-:Y:S01]  /*53000*/  UMOV UR4, 0x50 ;  /* 0x0000005000047882 */ /* 0x000fe20000000000 */
[----:B------:R-:W-:Y:S02]  /*53010*/  IMAD.U32 R0, RZ, RZ, UR5 ;  /* 0x00000005ff007e24 */ /* 0x000fe4000f8e00ff */
[----:B0-----:R-:W-:Y:S02]  /*53020*/  IMAD.MOV.U32 R3, RZ, RZ, 0xff ;  /* 0x000000ffff037424 */ /* 0x001fe400078e00ff */
[----:B------:R-:W-:Y:S01]  /*53030*/  IMAD.MOV.U32 R7, RZ, RZ, 0x1 ;  /* 0x00000001ff077424 */ /* 0x000fe200078e00ff */
[----:B------:R-:W-:-:S04]  /*53040*/  LOP3.LUT R0, R0, 0xffff, RZ, 0xc0, !PT ;  /* 0x0000ffff00007812 */ /* 0x000fc800078ec0ff */
[----:B------:R-:W-:-:S05]  /*53050*/  SHF.R.U32.HI R0, RZ, 0x5, R0 ;  /* 0x00000005ff007819 */ /* 0x000fca0000011600 */
[----:B------:R-:W-:Y:S01]  /*53060*/  VIADD R2, R0, 0x10 ;  /* 0x0000001000027836 */ /* 0x000fe20000000000 */
[----:B------:R-:W-:Y:S01]  /*53070*/  SHF.L.U32 R0, R3, R0, RZ ;  /* 0x0000000003007219 */ /* 0x000fe200000006ff */
[----:B-1----:R-:W-:-:S03]  /*53080*/  ULEA UR6, UR6, UR4, 0x18 ;  /* 0x0000000406067291 */ /* 0x002fc6000f8ec0ff */
[----:B------:R-:W-:-:S04]  /*53090*/  SHF.L.U32 R3, R7, R2, RZ ;  /* 0x0000000207037219 */ /* 0x000fc800000006ff */
[----:B------:R-:W-:Y:S02]  /*530a0*/  LOP3.LUT R0, R3, R0, RZ, 0xfc, !PT ;  /* 0x0000000003007212 */ /* 0x000fe400078efcff */
[----:B------:R-:W0:Y:S02]  /*530b0*/  LDS R5, [UR6] ;  /* 0x00000006ff057984 */ /* 0x000e240008000800 */
[C---:B------:R-:W-:Y:S02]  /*530c0*/  LOP3.LUT R2, R0.reuse, 0xffff, RZ, 0xc0, !PT ;  /* 0x0000ffff00027812 */ /* 0x040fe400078ec0ff */
[----:B0-----:R-:W-:-:S04]  /*530d0*/  LOP3.LUT R3, R0, 0xffff, R5, 0x80, !PT ;  /* 0x0000ffff00037812 */ /* 0x001fc800078e8005 */
[----:B------:R-:W-:-:S13]  /*530e0*/  ISETP.NE.AND P0, PT, R3, R2, PT ;  /* 0x000000020300720c */ /* 0x000fda0003f05270 */
[----:B------:R-:W-:Y:S05]  /*530f0*/  @P0 BRA `(.L_x_14) ;  /* 0x0000000000500947 */ /* 0x000fea0003800000 */
[----:B------:R-:W-:Y:S02]  /*53100*/  SHF.R.U32.HI R5, RZ, 0x10, R5 ;  /* 0x00000010ff057819 */ /* 0x000fe40000011605 */
[----:B------:R-:W-:-:S04]  /*53110*/  SHF.R.U32.HI R2, RZ, 0x10, R0 ;  /* 0x00000010ff027819 */ /* 0x000fc80000011600 */
[----:B------:R-:W-:-:S04]  /*53120*/  LOP3.LUT R5, R5, R2, RZ, 0xc0, !PT ;  /* 0x0000000205057212 */ /* 0x000fc800078ec0ff */
[----:B------:R-:W-:-:S13]  /*53130*/  ISETP.NE.AND P0, PT, R5, R2, PT ;  /* 0x000000020500720c */ /* 0x000fda0003f05270 */
[----:B------:R-:W-:Y:S05]  /*53140*/  @P0 BRA `(.L_x_15) ;  /* 0x0000000000300947 */ /* 0x000fea0003800000 */
[----:B------:R-:W-:Y:S01]  /*53150*/  R2UR UR4, R0 ;  /* 0x00000000000472ca */ /* 0x000fe200000e0000 */
[----:B------:R-:W-:Y:S01]  /*53160*/  VOTEU.ANY UR5, UPT, PT ;  /* 0x0000000000057886 */ /* 0x000fe200038e0100 */
[----:B------:R-:W0:Y:S01]  /*53170*/  S2R R0, SR_LANEID ;  /* 0x0000000000007919 */ /* 0x000e220000000000 */
[----:B------:R-:W-:-:S10]  /*53180*/  UFLO.U32 UR5, UR5 ;  /* 0x00000005000572bd */ /* 0x000fd400080e0000 */
[----:B------:R-:W-:-:S06]  /*53190*/  ULOP3.LUT UR4, URZ, UR4, URZ, 0x33, !UPT ;  /* 0x00000004ff047292 */ /* 0x000fcc000f8e33ff */
[----:B------:R-:W-:-:S04]  /*531a0*/  IMAD.U32 R2, RZ, RZ, UR4 ;  /* 0x00000004ff027e24 */ /* 0x000fc8000f8e00ff */
[----:B------:R-:W1:Y:S02]  /*531b0*/  REDUX UR7, R2 ;  /* 0x00000000020773c4 */ /* 0x000e640000000000 */
[----:B------:R2:W-:Y:S01]  /*531c0*/  UTCATOMSWS.AND URZ, UR4 ;  /* 0x0000000400ff79e3 */ /* 0x0005e20008000000 */
[----:B0-----:R-:W-:Y:S01]  /*531d0*/  ISETP.EQ.U32.AND P0, PT, R0, UR5, PT ;  /* 0x0000000500007c0c */ /* 0x001fe2000bf02070 */
[----:B-1----:R-:W-:-:S12]  /*531e0*/  IMAD.U32 R0, RZ, RZ, UR7 ;  /* 0x00000007ff007e24 */ /* 0x002fd8000f8e00ff */
[----:B------:R2:W-:Y:S01]  /*531f0*/  @P0 ATOMS.AND RZ, [UR6], R0 ;  /* 0x00000000ffff098c */ /* 0x0005e2000a800006 */
[----:B------:R-:W-:Y:S05]  /*53200*/  BRA `(.L_x_13) ;  /* 0x0000000000147947 */ /* 0x000fea0003800000 */
.L_x_15:
[----:B------:R-:W-:-:S07]  /*53210*/  MOV R2, 0x53230 ;  /* 0x0005323000027802 */ /* 0x000fce0000000f00 */
[----:B------:R-:W-:Y:S05]  /*53220*/  CALL.REL.NOINC `($__internal_0_$__cuda_sm10x_tcgen05_guardrail_trap_col_being_dealloced_not_returned_by_alloc) ;  /* 0x00000000002c7944 */ /* 0x000fea0003c00000 */
[----:B------:R-:W-:Y:S05]  /*53230*/  BRA `(.L_x_13) ;  /* 0x0000000000087947 */ /* 0x000fea0003800000 */
.L_x_14:
[----:B------:R-:W-:-:S07]  /*53240*/  MOV R2, 0x53260 ;  /* 0x0005326000027802 */ /* 0x000fce0000000f00 */
[----:B------:R-:W-:Y:S05]  /*53250*/  CALL.REL.NOINC `($__internal_2_$__cuda_sm10x_tcgen05_guardrail_trap_unallocated_columns_being_dealloced) ;  /* 0x0000000000387944 */ /* 0x000fea0003c00000 */
.L_x_13:
[----:B------:R-:W-:Y:S01]  /*53260*/  NOP ;  /* 0x0000000000007918 */ /* 0x000fe20000000000 */
[----:B--2---:R-:W-:Y:S05]  /*53270*/  EXIT ;  /* 0x000000000000794d */ /* 0x004fea0003800000 */
.L_x_8:
[----:B------:R-:W0:Y:S02]  /*53280*/  SYNCS.PHASECHK.TRANS64.TRYWAIT P1, [UR6], R20 ;  /* 0x00000014ff0075a7 */ /* 0x000e240008021106 */
[----:B0-----:R-:W-:Y:S05]  /*53290*/  @!P1 BRA `(.L_x_8) ;  /* 0xfffffffc00f89947 */ /* 0x001fea000383ffff */
[----:B------:R-:W-:Y:S05]  /*532a0*/  BRA `(.L_x_16) ;  /* 0xfffffdd8009c7947 */ /* 0x000fea000383ffff */
.L_x_12:
[----:B------:R-:W0:Y:S02]  /*532b0*/  SYNCS.PHASECHK.TRANS64.TRYWAIT P0, [UR6], R0 ;  /* 0x00000000ff0075a7 */ /* 0x000e240008001106 */
[----:B0-----:R-:W-:Y:S05]  /*532c0*/  @!P0 BRA `(.L_x_12) ;  /* 0xfffffffc00f88947 */ /* 0x001fea000383ffff */
[----:B------:R-:W-:Y:S05]  /*532d0*/  BRA `(.L_x_11) ;  /* 0xffffff6400e07947 */ /* 0x000fea000383ffff */
        .weak           $__internal_0_$__cuda_sm10x_tcgen05_guardrail_trap_col_being_dealloced_not_returned_by_alloc
        .type           $__internal_0_$__cuda_sm10x_tcgen05_guardrail_trap_col_being_dealloced_not_returned_by_alloc,@function
        .size           $__internal_0_$__cuda_sm10x_tcgen05_guardrail_trap_col_being_dealloced_not_returned_by_alloc,($__internal_1_$__cuda_sm10x_tcgen05_guardrail_trap_phase_invalid_during_alloc - $__internal_0_$__cuda_sm10x_tcgen05_guardrail_trap_col_being_dealloced_not_returned_by_alloc)
$__internal_0_$__cuda_sm10x_tcgen05_guardrail_trap_col_being_dealloced_not_returned_by_alloc:
[----:B------:R-:W-:Y:S05]  /*532e0*/  BPT.TRAP 0x1 ;  /* 0x000000040000795c */ /* 0x000fea0000300000 */
[----:B------:R-:W-:-:S04]  /*532f0*/  IMAD.MOV.U32 R3, RZ, RZ, 0x0 ;  /* 0x00000000ff037424 */ /* 0x000fc800078e00ff */
[----:B------:R-:W-:Y:S05]  /*53300*/  RET.REL.NODEC R2 `(matmul_kernel) ;  /* 0xfffffacc023c7950 */ /* 0x000fea0003c3ffff */
        .weak           $__internal_1_$__cuda_sm10x_tcgen05_guardrail_trap_phase_invalid_during_alloc
        .type           $__internal_1_$__cuda_sm10x_tcgen05_guardrail_trap_phase_invalid_during_alloc,@function
        .size           $__internal_1_$__cuda_sm10x_tcgen05_guardrail_trap_phase_invalid_during_alloc,($__internal_2_$__cuda_sm10x_tcgen05_guardrail_trap_unallocated_columns_being_dealloced - $__internal_1_$__cuda_sm10x_tcgen05_guardrail_trap_phase_invalid_during_alloc)
$__internal_1_$__cuda_sm10x_tcgen05_guardrail_trap_phase_invalid_during_alloc:
[----:B------:R-:W-:Y:S05]  /*53310*/  BPT.TRAP 0x1 ;  /* 0x000000040000795c */ /* 0x000fea0000300000 */
[----:B------:R-:W-:-:S04]  /*53320*/  IMAD.MOV.U32 R3, RZ, RZ, 0x0 ;  /* 0x00000000ff037424 */ /* 0x000fc800078e00ff */
[----:B------:R-:W-:Y:S05]  /*53330*/  RET.REL.NODEC R2 `(matmul_kernel) ;  /* 0xfffffacc02307950 */ /* 0x000fea0003c3ffff */
        .weak           $__internal_2_$__cuda_sm10x_tcgen05_guardrail_trap_unallocated_columns_being_dealloced
        .type           $__internal_2_$__cuda_sm10x_tcgen05_guardrail_trap_unallocated_columns_being_dealloced,@function
        .size           $__internal_2_$__cuda_sm10x_tcgen05_guardrail_trap_unallocated_columns_being_dealloced,(.L_x_20 - $__internal_2_$__cuda_sm10x_tcgen05_guardrail_trap_unallocated_columns_being_dealloced)
$__internal_2_$__cuda_sm10x_tcgen05_guardrail_trap_unallocated_columns_being_dealloced:
[----:B------:R-:W-:Y:S05]  /*53340*/  BPT.TRAP 0x1 ;  /* 0x000000040000795c */ /* 0x000fea0000300000 */
[----:B------:R-:W-:-:S04]  /*53350*/  IMAD.MOV.U32 R3, RZ, RZ, 0x0 ;  /* 0x00000000ff037424 */ /* 0x000fc800078e00ff */
[----:B------:R-:W-:Y:S05]  /*53360*/  RET.REL.NODEC R2 `(matmul_kernel) ;  /* 0xfffffacc02247950 */ /* 0x000fea0003c3ffff */
.L_x_17:
[----:B------:R-:W-:-:S00]  /*53370*/  BRA `(.L_x_17) ;  /* 0xfffffffc00fc7947 */ /* 0x000fc0000383ffff */
[----:B------:R-:W-:-:S00]  /*53380*/  NOP ;  /* 0x0000000000007918 */ /* 0x000fc00000000000 */
[----:B------:R-:W-:-:S00]  /*53390*/  NOP ;  /* 0x0000000000007918 */ /* 0x000fc00000000000 */
[----:B------:R-:W-:-:S00]  /*533a0*/  NOP ;  /* 0x0000000000007918 */ /* 0x000fc00000000000 */
[----:B------:R-:W-:-:S00]  /*533b0*/  NOP ;  /* 0x0000000000007918 */ /* 0x000fc00000000000 */
[----:B------:R-:W-:-:S00]  /*533c0*/  NOP ;  /* 0x0000000000007918 */ /* 0x000fc00000000000 */
[----:B------:R-:W-:-:S00]  /*533d0*/  NOP ;  /* 0x0000000000007918 */ /* 0x000fc00000000000 */
[----:B------:R-:W-:-:S00]  /*533e0*/  NOP ;  /* 0x0000000000007918 */ /* 0x000fc00000000000 */
[----:B------:R-:W-:-:S00]  /*533f0*/  NOP ;  /* 0x0000000000007918 */ /* 0x000fc00000000000 */
.L_x_20:


//--------------------- .nv.shared.matmul_kernel  --------------------------
	.section	.nv.shared.matmul_kernel,"aw",@nobits
	.sectionflags	@""
	.align	16
	.zero		1024


//--------------------- .nv.shared.reserved.0     --------------------------
	.section	.nv.shared.reserved.0,"aw",@nobits
	.align	8
	.weak		__nv_reservedSMEM_offset_0_alias
	.size		__nv_reservedSMEM_offset_0_alias, 0, 64
	.other		__nv_reservedSMEM_offset_0_alias,@"STO_CUDA_RESERVED_SHARED STV_DEFAULT"
__nv_reservedSMEM_offset_0_alias:
	.zero		0
.nv.shared.reserved.0:
	.zero		64
	.weak		__nv_reservedSMEM_allocation_phase
	.type		__nv_reservedSMEM_allocation_phase,@object
	.size		__nv_reservedSMEM_allocation_phase,(.L_0 - __nv_reservedSMEM_allocation_phase)
__nv_reservedSMEM_allocation_phase:
	.zero		1
.L_0:
	.zero		7
	.weak		__nv_reservedSMEM_devtool_atexit_pc
	.type		__nv_reservedSMEM_devtool_atexit_pc,@object
	.size		__nv_reservedSMEM_devtool_atexit_pc,(__nv_reservedSMEM_allocation_mask - __nv_reservedSMEM_devtool_atexit_pc)
__nv_reservedSMEM_devtool_atexit_pc:
	.zero		8
	.weak		__nv_reservedSMEM_allocation_mask
	.type		__nv_reservedSMEM_allocation_mask,@object
	.size		__nv_reservedSMEM_allocation_mask,(.L_2 - __nv_reservedSMEM_allocation_mask)
__nv_reservedSMEM_allocation_mask:
	.zero		4
.L_2:


//--------------------- .nv.constant0.matmul_kernel --------------------------
	.section	.nv.constant0.matmul_kernel,"a",@progbits
	.sectionflags	@""
	.align	4
.nv.constant0.matmul_kernel:
	.zero		976


//--------------------- SYMBOLS --------------------------

	.type		.nv.reservedSmem.offset0,@object
	.size		.nv.reservedSmem.offset0,0x4
	.type		.nv.reservedSmem.cap,@object
	.size		.nv.reservedSmem.cap,0x4
